//
// Generated by NVIDIA NVVM Compiler
//
// Compiler Build ID: CL-36424714
// Cuda compilation tools, release 13.0, V13.0.88
// Based on NVVM 20.0.0
//

.version 9.0
.target sm_100
.address_size 64

	// .globl	_Z17initialize_deviceILi4ELi4ELi4EEvPdS0_S0_S0_dddiiiii
// _ZZ13mu_DBA_kernelILi4ELi4ELi4EEvPiPdS1_S1_S1_S1_S1_S1_S1_iiiiE9wake_up_s has been demoted
// _ZZ17update_DBA_kernelILi4ELi4ELi4EEvPiPdS1_S1_S1_S1_S1_S1_S1_S1_S1_S1_S0_iiiibE9wake_up_s has been demoted
// _ZZ18wakeup_next_kernelILi4ELi4ELi4EEvPiS0_PdiiiE9wake_up_s has been demoted
// _ZZ18wakeup_next_kernelILi4ELi4ELi4EEvPiS0_PdiiiE14wake_up_s_next has been demoted

.visible .entry _Z17initialize_deviceILi4ELi4ELi4EEvPdS0_S0_S0_dddiiiii(
	.param .u64 .ptr .align 1 _Z17initialize_deviceILi4ELi4ELi4EEvPdS0_S0_S0_dddiiiii_param_0,
	.param .u64 .ptr .align 1 _Z17initialize_deviceILi4ELi4ELi4EEvPdS0_S0_S0_dddiiiii_param_1,
	.param .u64 .ptr .align 1 _Z17initialize_deviceILi4ELi4ELi4EEvPdS0_S0_S0_dddiiiii_param_2,
	.param .u64 .ptr .align 1 _Z17initialize_deviceILi4ELi4ELi4EEvPdS0_S0_S0_dddiiiii_param_3,
	.param .f64 _Z17initialize_deviceILi4ELi4ELi4EEvPdS0_S0_S0_dddiiiii_param_4,
	.param .f64 _Z17initialize_deviceILi4ELi4ELi4EEvPdS0_S0_S0_dddiiiii_param_5,
	.param .f64 _Z17initialize_deviceILi4ELi4ELi4EEvPdS0_S0_S0_dddiiiii_param_6,
	.param .u32 _Z17initialize_deviceILi4ELi4ELi4EEvPdS0_S0_S0_dddiiiii_param_7,
	.param .u32 _Z17initialize_deviceILi4ELi4ELi4EEvPdS0_S0_S0_dddiiiii_param_8,
	.param .u32 _Z17initialize_deviceILi4ELi4ELi4EEvPdS0_S0_S0_dddiiiii_param_9,
	.param .u32 _Z17initialize_deviceILi4ELi4ELi4EEvPdS0_S0_S0_dddiiiii_param_10,
	.param .u32 _Z17initialize_deviceILi4ELi4ELi4EEvPdS0_S0_S0_dddiiiii_param_11
)
{
	.reg .pred 	%p<6>;
	.reg .b32 	%r<18>;
	.reg .b64 	%rd<14>;
	.reg .b64 	%fd<17>;

	ld.param.u64 	%rd1, [_Z17initialize_deviceILi4ELi4ELi4EEvPdS0_S0_S0_dddiiiii_param_0];
	ld.param.u64 	%rd2, [_Z17initialize_deviceILi4ELi4ELi4EEvPdS0_S0_S0_dddiiiii_param_1];
	ld.param.u64 	%rd3, [_Z17initialize_deviceILi4ELi4ELi4EEvPdS0_S0_S0_dddiiiii_param_2];
	ld.param.u64 	%rd4, [_Z17initialize_deviceILi4ELi4ELi4EEvPdS0_S0_S0_dddiiiii_param_3];
	ld.param.f64 	%fd1, [_Z17initialize_deviceILi4ELi4ELi4EEvPdS0_S0_S0_dddiiiii_param_4];
	ld.param.f64 	%fd2, [_Z17initialize_deviceILi4ELi4ELi4EEvPdS0_S0_S0_dddiiiii_param_5];
	ld.param.f64 	%fd3, [_Z17initialize_deviceILi4ELi4ELi4EEvPdS0_S0_S0_dddiiiii_param_6];
	ld.param.u32 	%r4, [_Z17initialize_deviceILi4ELi4ELi4EEvPdS0_S0_S0_dddiiiii_param_8];
	ld.param.u32 	%r6, [_Z17initialize_deviceILi4ELi4ELi4EEvPdS0_S0_S0_dddiiiii_param_9];
	ld.param.u32 	%r5, [_Z17initialize_deviceILi4ELi4ELi4EEvPdS0_S0_S0_dddiiiii_param_11];
	mov.u32 	%r7, %ctaid.y;
	mov.u32 	%r8, %ntid.y;
	mov.u32 	%r9, %tid.y;
	mad.lo.s32 	%r1, %r7, %r8, %r9;
	mov.u32 	%r10, %ctaid.x;
	mov.u32 	%r11, %ntid.x;
	mov.u32 	%r12, %tid.x;
	mad.lo.s32 	%r2, %r10, %r11, %r12;
	mov.u32 	%r13, %ctaid.z;
	mov.u32 	%r14, %ntid.z;
	mov.u32 	%r15, %tid.z;
	mad.lo.s32 	%r3, %r13, %r14, %r15;
	setp.ge.s32 	%p1, %r1, %r6;
	setp.ge.s32 	%p2, %r2, %r4;
	or.pred  	%p3, %p2, %p1;
	setp.ge.s32 	%p4, %r3, %r5;
	or.pred  	%p5, %p3, %p4;
	@%p5 bra 	$L__BB0_2;
	cvta.to.global.u64 	%rd5, %rd1;
	cvta.to.global.u64 	%rd6, %rd2;
	cvta.to.global.u64 	%rd7, %rd3;
	cvta.to.global.u64 	%rd8, %rd4;
	mad.lo.s32 	%r16, %r4, %r1, %r2;
	mad.lo.s32 	%r17, %r16, %r5, %r3;
	mul.wide.u32 	%rd9, %r17, 8;
	add.s64 	%rd10, %rd5, %rd9;
	ld.global.f64 	%fd4, [%rd10];
	add.f64 	%fd5, %fd4, 0dBFE0000000000000;
	fma.rn.f64 	%fd6, %fd5, 0d3FA999999999999A, %fd1;
	st.global.f64 	[%rd10], %fd6;
	add.s64 	%rd11, %rd6, %rd9;
	ld.global.f64 	%fd7, [%rd11];
	add.f64 	%fd8, %fd7, 0dBFE0000000000000;
	fma.rn.f64 	%fd9, %fd8, 0d3FA999999999999A, %fd2;
	st.global.f64 	[%rd11], %fd9;
	add.s64 	%rd12, %rd7, %rd9;
	ld.global.f64 	%fd10, [%rd12];
	add.f64 	%fd11, %fd10, 0dBFE0000000000000;
	fma.rn.f64 	%fd12, %fd11, 0d3F50624DD2F1A9FC, %fd3;
	st.global.f64 	[%rd12], %fd12;
	mov.f64 	%fd13, 0d3FF0000000000000;
	sub.f64 	%fd14, %fd13, %fd6;
	sub.f64 	%fd15, %fd14, %fd9;
	sub.f64 	%fd16, %fd15, %fd12;
	add.s64 	%rd13, %rd8, %rd9;
	st.global.f64 	[%rd13], %fd16;
$L__BB0_2:
	ret;

}
	// .globl	_Z21initialize_DBA_deviceILi4ELi4ELi4EEvPiS0_PdS1_S1_S1_dddiiiii
.visible .entry _Z21initialize_DBA_deviceILi4ELi4ELi4EEvPiS0_PdS1_S1_S1_dddiiiii(
	.param .u64 .ptr .align 1 _Z21initialize_DBA_deviceILi4ELi4ELi4EEvPiS0_PdS1_S1_S1_dddiiiii_param_0,
	.param .u64 .ptr .align 1 _Z21initialize_DBA_deviceILi4ELi4ELi4EEvPiS0_PdS1_S1_S1_dddiiiii_param_1,
	.param .u64 .ptr .align 1 _Z21initialize_DBA_deviceILi4ELi4ELi4EEvPiS0_PdS1_S1_S1_dddiiiii_param_2,
	.param .u64 .ptr .align 1 _Z21initialize_DBA_deviceILi4ELi4ELi4EEvPiS0_PdS1_S1_S1_dddiiiii_param_3,
	.param .u64 .ptr .align 1 _Z21initialize_DBA_deviceILi4ELi4ELi4EEvPiS0_PdS1_S1_S1_dddiiiii_param_4,
	.param .u64 .ptr .align 1 _Z21initialize_DBA_deviceILi4ELi4ELi4EEvPiS0_PdS1_S1_S1_dddiiiii_param_5,
	.param .f64 _Z21initialize_DBA_deviceILi4ELi4ELi4EEvPiS0_PdS1_S1_S1_dddiiiii_param_6,
	.param .f64 _Z21initialize_DBA_deviceILi4ELi4ELi4EEvPiS0_PdS1_S1_S1_dddiiiii_param_7,
	.param .f64 _Z21initialize_DBA_deviceILi4ELi4ELi4EEvPiS0_PdS1_S1_S1_dddiiiii_param_8,
	.param .u32 _Z21initialize_DBA_deviceILi4ELi4ELi4EEvPiS0_PdS1_S1_S1_dddiiiii_param_9,
	.param .u32 _Z21initialize_DBA_deviceILi4ELi4ELi4EEvPiS0_PdS1_S1_S1_dddiiiii_param_10,
	.param .u32 _Z21initialize_DBA_deviceILi4ELi4ELi4EEvPiS0_PdS1_S1_S1_dddiiiii_param_11,
	.param .u32 _Z21initialize_DBA_deviceILi4ELi4ELi4EEvPiS0_PdS1_S1_S1_dddiiiii_param_12,
	.param .u32 _Z21initialize_DBA_deviceILi4ELi4ELi4EEvPiS0_PdS1_S1_S1_dddiiiii_param_13
)
{
	.reg .pred 	%p<7>;
	.reg .b32 	%r<29>;
	.reg .b64 	%rd<22>;
	.reg .b64 	%fd<17>;

	ld.param.u64 	%rd2, [_Z21initialize_DBA_deviceILi4ELi4ELi4EEvPiS0_PdS1_S1_S1_dddiiiii_param_1];
	ld.param.u64 	%rd3, [_Z21initialize_DBA_deviceILi4ELi4ELi4EEvPiS0_PdS1_S1_S1_dddiiiii_param_2];
	ld.param.u64 	%rd4, [_Z21initialize_DBA_deviceILi4ELi4ELi4EEvPiS0_PdS1_S1_S1_dddiiiii_param_3];
	ld.param.u64 	%rd5, [_Z21initialize_DBA_deviceILi4ELi4ELi4EEvPiS0_PdS1_S1_S1_dddiiiii_param_4];
	ld.param.u64 	%rd6, [_Z21initialize_DBA_deviceILi4ELi4ELi4EEvPiS0_PdS1_S1_S1_dddiiiii_param_5];
	ld.param.f64 	%fd1, [_Z21initialize_DBA_deviceILi4ELi4ELi4EEvPiS0_PdS1_S1_S1_dddiiiii_param_6];
	ld.param.f64 	%fd2, [_Z21initialize_DBA_deviceILi4ELi4ELi4EEvPiS0_PdS1_S1_S1_dddiiiii_param_7];
	ld.param.f64 	%fd3, [_Z21initialize_DBA_deviceILi4ELi4ELi4EEvPiS0_PdS1_S1_S1_dddiiiii_param_8];
	ld.param.u32 	%r7, [_Z21initialize_DBA_deviceILi4ELi4ELi4EEvPiS0_PdS1_S1_S1_dddiiiii_param_10];
	ld.param.u32 	%r8, [_Z21initialize_DBA_deviceILi4ELi4ELi4EEvPiS0_PdS1_S1_S1_dddiiiii_param_11];
	ld.param.u32 	%r9, [_Z21initialize_DBA_deviceILi4ELi4ELi4EEvPiS0_PdS1_S1_S1_dddiiiii_param_13];
	mov.u32 	%r1, %tid.x;
	mov.u32 	%r2, %tid.y;
	or.b32  	%r10, %r1, %r2;
	mov.u32 	%r3, %tid.z;
	or.b32  	%r11, %r10, %r3;
	setp.ne.s32 	%p1, %r11, 0;
	@%p1 bra 	$L__BB1_2;
	ld.param.u64 	%rd21, [_Z21initialize_DBA_deviceILi4ELi4ELi4EEvPiS0_PdS1_S1_S1_dddiiiii_param_0];
	cvta.to.global.u64 	%rd7, %rd21;
	cvta.to.global.u64 	%rd8, %rd2;
	mov.u32 	%r12, %ctaid.z;
	mov.u32 	%r13, %ctaid.y;
	mov.u32 	%r14, %ctaid.x;
	mov.u32 	%r15, %nctaid.x;
	mov.u32 	%r16, %nctaid.z;
	mad.lo.s32 	%r17, %r13, %r15, %r14;
	mad.lo.s32 	%r18, %r17, %r16, %r12;
	mul.wide.s32 	%rd9, %r18, 4;
	add.s64 	%rd10, %rd7, %rd9;
	mov.b32 	%r19, 1;
	st.global.u32 	[%rd10], %r19;
	add.s64 	%rd11, %rd8, %rd9;
	mov.b32 	%r20, 0;
	st.global.u32 	[%rd11], %r20;
$L__BB1_2:
	mov.u32 	%r21, %ctaid.y;
	mov.u32 	%r22, %ntid.y;
	mad.lo.s32 	%r4, %r21, %r22, %r2;
	mov.u32 	%r23, %ctaid.x;
	mov.u32 	%r24, %ntid.x;
	mad.lo.s32 	%r5, %r23, %r24, %r1;
	mov.u32 	%r25, %ctaid.z;
	mov.u32 	%r26, %ntid.z;
	mad.lo.s32 	%r6, %r25, %r26, %r3;
	setp.ge.s32 	%p2, %r4, %r8;
	setp.ge.s32 	%p3, %r5, %r7;
	or.pred  	%p4, %p3, %p2;
	setp.ge.s32 	%p5, %r6, %r9;
	or.pred  	%p6, %p4, %p5;
	@%p6 bra 	$L__BB1_4;
	mad.lo.s32 	%r27, %r7, %r4, %r5;
	mad.lo.s32 	%r28, %r27, %r9, %r6;
	cvta.to.global.u64 	%rd12, %rd3;
	mul.wide.u32 	%rd13, %r28, 8;
	add.s64 	%rd14, %rd12, %rd13;
	ld.global.f64 	%fd4, [%rd14];
	add.f64 	%fd5, %fd4, 0dBFE0000000000000;
	fma.rn.f64 	%fd6, %fd5, 0d3FA999999999999A, %fd1;
	st.global.f64 	[%rd14], %fd6;
	cvta.to.global.u64 	%rd15, %rd4;
	add.s64 	%rd16, %rd15, %rd13;
	ld.global.f64 	%fd7, [%rd16];
	add.f64 	%fd8, %fd7, 0dBFE0000000000000;
	fma.rn.f64 	%fd9, %fd8, 0d3FA999999999999A, %fd2;
	st.global.f64 	[%rd16], %fd9;
	cvta.to.global.u64 	%rd17, %rd5;
	add.s64 	%rd18, %rd17, %rd13;
	ld.global.f64 	%fd10, [%rd18];
	add.f64 	%fd11, %fd10, 0dBFE0000000000000;
	fma.rn.f64 	%fd12, %fd11, 0d3F50624DD2F1A9FC, %fd3;
	st.global.f64 	[%rd18], %fd12;
	mov.f64 	%fd13, 0d3FF0000000000000;
	sub.f64 	%fd14, %fd13, %fd6;
	sub.f64 	%fd15, %fd14, %fd9;
	sub.f64 	%fd16, %fd15, %fd12;
	cvta.to.global.u64 	%rd19, %rd6;
	add.s64 	%rd20, %rd19, %rd13;
	st.global.f64 	[%rd20], %fd16;
$L__BB1_4:
	ret;

}
	// .globl	_Z9mu_kernelILi4ELi4ELi4EEvPdS0_S0_S0_S0_S0_S0_iiii
.visible .entry _Z9mu_kernelILi4ELi4ELi4EEvPdS0_S0_S0_S0_S0_S0_iiii(
	.param .u64 .ptr .align 1 _Z9mu_kernelILi4ELi4ELi4EEvPdS0_S0_S0_S0_S0_S0_iiii_param_0,
	.param .u64 .ptr .align 1 _Z9mu_kernelILi4ELi4ELi4EEvPdS0_S0_S0_S0_S0_S0_iiii_param_1,
	.param .u64 .ptr .align 1 _Z9mu_kernelILi4ELi4ELi4EEvPdS0_S0_S0_S0_S0_S0_iiii_param_2,
	.param .u64 .ptr .align 1 _Z9mu_kernelILi4ELi4ELi4EEvPdS0_S0_S0_S0_S0_S0_iiii_param_3,
	.param .u64 .ptr .align 1 _Z9mu_kernelILi4ELi4ELi4EEvPdS0_S0_S0_S0_S0_S0_iiii_param_4,
	.param .u64 .ptr .align 1 _Z9mu_kernelILi4ELi4ELi4EEvPdS0_S0_S0_S0_S0_S0_iiii_param_5,
	.param .u64 .ptr .align 1 _Z9mu_kernelILi4ELi4ELi4EEvPdS0_S0_S0_S0_S0_S0_iiii_param_6,
	.param .u32 _Z9mu_kernelILi4ELi4ELi4EEvPdS0_S0_S0_S0_S0_S0_iiii_param_7,
	.param .u32 _Z9mu_kernelILi4ELi4ELi4EEvPdS0_S0_S0_S0_S0_S0_iiii_param_8,
	.param .u32 _Z9mu_kernelILi4ELi4ELi4EEvPdS0_S0_S0_S0_S0_S0_iiii_param_9,
	.param .u32 _Z9mu_kernelILi4ELi4ELi4EEvPdS0_S0_S0_S0_S0_S0_iiii_param_10
)
{
	.reg .pred 	%p<38>;
	.reg .b32 	%r<261>;
	.reg .b64 	%rd<216>;
	.reg .b64 	%fd<511>;

	ld.param.u64 	%rd11, [_Z9mu_kernelILi4ELi4ELi4EEvPdS0_S0_S0_S0_S0_S0_iiii_param_0];
	ld.param.u64 	%rd14, [_Z9mu_kernelILi4ELi4ELi4EEvPdS0_S0_S0_S0_S0_S0_iiii_param_3];
	ld.param.u32 	%r93, [_Z9mu_kernelILi4ELi4ELi4EEvPdS0_S0_S0_S0_S0_S0_iiii_param_7];
	ld.param.u32 	%r94, [_Z9mu_kernelILi4ELi4ELi4EEvPdS0_S0_S0_S0_S0_S0_iiii_param_8];
	ld.param.u32 	%r91, [_Z9mu_kernelILi4ELi4ELi4EEvPdS0_S0_S0_S0_S0_S0_iiii_param_9];
	ld.param.u32 	%r92, [_Z9mu_kernelILi4ELi4ELi4EEvPdS0_S0_S0_S0_S0_S0_iiii_param_10];
	mov.u32 	%r95, %ctaid.y;
	mov.u32 	%r96, %ntid.y;
	mov.u32 	%r97, %tid.y;
	mad.lo.s32 	%r98, %r95, %r96, %r97;
	add.s32 	%r1, %r98, %r93;
	mov.u32 	%r99, %ctaid.x;
	mov.u32 	%r100, %ntid.x;
	mov.u32 	%r101, %tid.x;
	mad.lo.s32 	%r2, %r99, %r100, %r101;
	mov.u32 	%r102, %ctaid.z;
	mov.u32 	%r103, %ntid.z;
	mov.u32 	%r104, %tid.z;
	mad.lo.s32 	%r3, %r102, %r103, %r104;
	setp.ge.s32 	%p1, %r1, %r94;
	setp.ge.s32 	%p2, %r2, %r91;
	or.pred  	%p3, %p1, %p2;
	setp.ge.s32 	%p4, %r3, %r92;
	or.pred  	%p5, %p3, %p4;
	@%p5 bra 	$L__BB2_51;
	ld.param.u32 	%r231, [_Z9mu_kernelILi4ELi4ELi4EEvPdS0_S0_S0_S0_S0_S0_iiii_param_10];
	ld.param.u32 	%r229, [_Z9mu_kernelILi4ELi4ELi4EEvPdS0_S0_S0_S0_S0_S0_iiii_param_9];
	ld.param.u64 	%rd211, [_Z9mu_kernelILi4ELi4ELi4EEvPdS0_S0_S0_S0_S0_S0_iiii_param_2];
	ld.param.u64 	%rd209, [_Z9mu_kernelILi4ELi4ELi4EEvPdS0_S0_S0_S0_S0_S0_iiii_param_1];
	cvta.to.global.u64 	%rd18, %rd209;
	cvta.to.global.u64 	%rd19, %rd211;
	cvta.to.global.u64 	%rd20, %rd14;
	cvta.to.global.u64 	%rd1, %rd11;
	mul.lo.s32 	%r4, %r229, %r1;
	mul.lo.s32 	%r5, %r4, %r231;
	mul.lo.s32 	%r6, %r231, %r2;
	add.s32 	%r106, %r5, %r6;
	add.s32 	%r7, %r106, %r3;
	mul.wide.u32 	%rd21, %r7, 8;
	add.s64 	%rd22, %rd18, %rd21;
	ld.global.nc.f64 	%fd496, [%rd22];
	mul.f64 	%fd2, %fd496, 0d0000000000000000;
	add.f64 	%fd72, %fd2, 0d0000000000000000;
	add.s64 	%rd23, %rd19, %rd21;
	ld.global.nc.f64 	%fd502, [%rd23];
	mul.f64 	%fd4, %fd502, 0d0000000000000000;
	add.f64 	%fd73, %fd72, %fd4;
	add.s64 	%rd24, %rd20, %rd21;
	ld.global.nc.f64 	%fd505, [%rd24];
	mul.f64 	%fd6, %fd505, 0d0000000000000000;
	add.f64 	%fd74, %fd73, %fd6;
	add.s64 	%rd25, %rd1, %rd21;
	ld.global.nc.f64 	%fd490, [%rd25];
	mul.f64 	%fd8, %fd490, 0d0000000000000000;
	sub.f64 	%fd75, %fd74, %fd8;
	sub.f64 	%fd9, %fd75, %fd2;
	mul.f64 	%fd10, %fd502, 0d4010000000000000;
	{
	.reg .b32 %temp; 
	mov.b64 	{%temp, %r233}, %fd490;
	}
	{
	.reg .b32 %temp; 
	mov.b64 	{%r234, %temp}, %fd490;
	}
	setp.gt.s32 	%p6, %r233, 1048575;
	mov.b32 	%r235, -1023;
	@%p6 bra 	$L__BB2_3;
	mul.f64 	%fd490, %fd490, 0d4350000000000000;
	{
	.reg .b32 %temp; 
	mov.b64 	{%temp, %r233}, %fd490;
	}
	{
	.reg .b32 %temp; 
	mov.b64 	{%r234, %temp}, %fd490;
	}
	mov.b32 	%r235, -1077;
$L__BB2_3:
	add.s32 	%r108, %r233, -1;
	setp.gt.u32 	%p7, %r108, 2146435070;
	@%p7 bra 	$L__BB2_7;
	shr.u32 	%r111, %r233, 20;
	add.s32 	%r236, %r235, %r111;
	and.b32  	%r112, %r233, 1048575;
	or.b32  	%r113, %r112, 1072693248;
	mov.b64 	%fd491, {%r234, %r113};
	setp.lt.u32 	%p9, %r113, 1073127583;
	@%p9 bra 	$L__BB2_6;
	{
	.reg .b32 %temp; 
	mov.b64 	{%r114, %temp}, %fd491;
	}
	{
	.reg .b32 %temp; 
	mov.b64 	{%temp, %r115}, %fd491;
	}
	add.s32 	%r116, %r115, -1048576;
	mov.b64 	%fd491, {%r114, %r116};
	add.s32 	%r236, %r236, 1;
$L__BB2_6:
	add.f64 	%fd77, %fd491, 0dBFF0000000000000;
	add.f64 	%fd78, %fd491, 0d3FF0000000000000;
	rcp.approx.ftz.f64 	%fd79, %fd78;
	neg.f64 	%fd80, %fd78;
	fma.rn.f64 	%fd81, %fd80, %fd79, 0d3FF0000000000000;
	fma.rn.f64 	%fd82, %fd81, %fd81, %fd81;
	fma.rn.f64 	%fd83, %fd82, %fd79, %fd79;
	mul.f64 	%fd84, %fd77, %fd83;
	fma.rn.f64 	%fd85, %fd77, %fd83, %fd84;
	mul.f64 	%fd86, %fd85, %fd85;
	fma.rn.f64 	%fd87, %fd86, 0d3EB1380B3AE80F1E, 0d3ED0EE258B7A8B04;
	fma.rn.f64 	%fd88, %fd87, %fd86, 0d3EF3B2669F02676F;
	fma.rn.f64 	%fd89, %fd88, %fd86, 0d3F1745CBA9AB0956;
	fma.rn.f64 	%fd90, %fd89, %fd86, 0d3F3C71C72D1B5154;
	fma.rn.f64 	%fd91, %fd90, %fd86, 0d3F624924923BE72D;
	fma.rn.f64 	%fd92, %fd91, %fd86, 0d3F8999999999A3C4;
	fma.rn.f64 	%fd93, %fd92, %fd86, 0d3FB5555555555554;
	sub.f64 	%fd94, %fd77, %fd85;
	add.f64 	%fd95, %fd94, %fd94;
	neg.f64 	%fd96, %fd85;
	fma.rn.f64 	%fd97, %fd96, %fd77, %fd95;
	mul.f64 	%fd98, %fd83, %fd97;
	mul.f64 	%fd99, %fd86, %fd93;
	fma.rn.f64 	%fd100, %fd99, %fd85, %fd98;
	xor.b32  	%r117, %r236, -2147483648;
	mov.b32 	%r118, 1127219200;
	mov.b64 	%fd101, {%r117, %r118};
	mov.b32 	%r119, -2147483648;
	mov.b64 	%fd102, {%r119, %r118};
	sub.f64 	%fd103, %fd101, %fd102;
	fma.rn.f64 	%fd104, %fd103, 0d3FE62E42FEFA39EF, %fd85;
	fma.rn.f64 	%fd105, %fd103, 0dBFE62E42FEFA39EF, %fd104;
	sub.f64 	%fd106, %fd105, %fd85;
	sub.f64 	%fd107, %fd100, %fd106;
	fma.rn.f64 	%fd108, %fd103, 0d3C7ABC9E3B39803F, %fd107;
	add.f64 	%fd492, %fd104, %fd108;
	bra.uni 	$L__BB2_8;
$L__BB2_7:
	fma.rn.f64 	%fd76, %fd490, 0d7FF0000000000000, 0d7FF0000000000000;
	{
	.reg .b32 %temp; 
	mov.b64 	{%temp, %r109}, %fd490;
	}
	and.b32  	%r110, %r109, 2147483647;
	setp.eq.s32 	%p8, %r110, 0;
	selp.f64 	%fd492, 0dFFF0000000000000, %fd76, %p8;
$L__BB2_8:
	sub.f64 	%fd109, %fd9, %fd10;
	add.f64 	%fd19, %fd109, %fd492;
	{
	.reg .b32 %temp; 
	mov.b64 	{%temp, %r253}, %fd505;
	}
	{
	.reg .b32 %temp; 
	mov.b64 	{%r254, %temp}, %fd505;
	}
	setp.gt.s32 	%p10, %r253, 1048575;
	mov.b32 	%r239, -1023;
	mov.f64 	%fd493, %fd505;
	mov.u32 	%r237, %r253;
	mov.u32 	%r238, %r254;
	@%p10 bra 	$L__BB2_10;
	mul.f64 	%fd493, %fd505, 0d4350000000000000;
	{
	.reg .b32 %temp; 
	mov.b64 	{%temp, %r237}, %fd493;
	}
	{
	.reg .b32 %temp; 
	mov.b64 	{%r238, %temp}, %fd493;
	}
	mov.b32 	%r239, -1077;
$L__BB2_10:
	add.s32 	%r122, %r237, -1;
	setp.gt.u32 	%p11, %r122, 2146435070;
	@%p11 bra 	$L__BB2_14;
	shr.u32 	%r125, %r237, 20;
	add.s32 	%r240, %r239, %r125;
	and.b32  	%r126, %r237, 1048575;
	or.b32  	%r127, %r126, 1072693248;
	mov.b64 	%fd494, {%r238, %r127};
	setp.lt.u32 	%p13, %r127, 1073127583;
	@%p13 bra 	$L__BB2_13;
	{
	.reg .b32 %temp; 
	mov.b64 	{%r128, %temp}, %fd494;
	}
	{
	.reg .b32 %temp; 
	mov.b64 	{%temp, %r129}, %fd494;
	}
	add.s32 	%r130, %r129, -1048576;
	mov.b64 	%fd494, {%r128, %r130};
	add.s32 	%r240, %r240, 1;
$L__BB2_13:
	add.f64 	%fd111, %fd494, 0dBFF0000000000000;
	add.f64 	%fd112, %fd494, 0d3FF0000000000000;
	rcp.approx.ftz.f64 	%fd113, %fd112;
	neg.f64 	%fd114, %fd112;
	fma.rn.f64 	%fd115, %fd114, %fd113, 0d3FF0000000000000;
	fma.rn.f64 	%fd116, %fd115, %fd115, %fd115;
	fma.rn.f64 	%fd117, %fd116, %fd113, %fd113;
	mul.f64 	%fd118, %fd111, %fd117;
	fma.rn.f64 	%fd119, %fd111, %fd117, %fd118;
	mul.f64 	%fd120, %fd119, %fd119;
	fma.rn.f64 	%fd121, %fd120, 0d3EB1380B3AE80F1E, 0d3ED0EE258B7A8B04;
	fma.rn.f64 	%fd122, %fd121, %fd120, 0d3EF3B2669F02676F;
	fma.rn.f64 	%fd123, %fd122, %fd120, 0d3F1745CBA9AB0956;
	fma.rn.f64 	%fd124, %fd123, %fd120, 0d3F3C71C72D1B5154;
	fma.rn.f64 	%fd125, %fd124, %fd120, 0d3F624924923BE72D;
	fma.rn.f64 	%fd126, %fd125, %fd120, 0d3F8999999999A3C4;
	fma.rn.f64 	%fd127, %fd126, %fd120, 0d3FB5555555555554;
	sub.f64 	%fd128, %fd111, %fd119;
	add.f64 	%fd129, %fd128, %fd128;
	neg.f64 	%fd130, %fd119;
	fma.rn.f64 	%fd131, %fd130, %fd111, %fd129;
	mul.f64 	%fd132, %fd117, %fd131;
	mul.f64 	%fd133, %fd120, %fd127;
	fma.rn.f64 	%fd134, %fd133, %fd119, %fd132;
	xor.b32  	%r131, %r240, -2147483648;
	mov.b32 	%r132, 1127219200;
	mov.b64 	%fd135, {%r131, %r132};
	mov.b32 	%r133, -2147483648;
	mov.b64 	%fd136, {%r133, %r132};
	sub.f64 	%fd137, %fd135, %fd136;
	fma.rn.f64 	%fd138, %fd137, 0d3FE62E42FEFA39EF, %fd119;
	fma.rn.f64 	%fd139, %fd137, 0dBFE62E42FEFA39EF, %fd138;
	sub.f64 	%fd140, %fd139, %fd119;
	sub.f64 	%fd141, %fd134, %fd140;
	fma.rn.f64 	%fd142, %fd137, 0d3C7ABC9E3B39803F, %fd141;
	add.f64 	%fd495, %fd138, %fd142;
	bra.uni 	$L__BB2_15;
$L__BB2_14:
	fma.rn.f64 	%fd110, %fd493, 0d7FF0000000000000, 0d7FF0000000000000;
	{
	.reg .b32 %temp; 
	mov.b64 	{%temp, %r123}, %fd493;
	}
	and.b32  	%r124, %r123, 2147483647;
	setp.eq.s32 	%p12, %r124, 0;
	selp.f64 	%fd495, 0dFFF0000000000000, %fd110, %p12;
$L__BB2_15:
	ld.param.u32 	%r232, [_Z9mu_kernelILi4ELi4ELi4EEvPdS0_S0_S0_S0_S0_S0_iiii_param_10];
	ld.param.u32 	%r230, [_Z9mu_kernelILi4ELi4ELi4EEvPdS0_S0_S0_S0_S0_S0_iiii_param_9];
	ld.param.u64 	%rd213, [_Z9mu_kernelILi4ELi4ELi4EEvPdS0_S0_S0_S0_S0_S0_iiii_param_4];
	sub.f64 	%fd143, %fd19, %fd495;
	add.s32 	%r135, %r2, 1;
	add.s32 	%r136, %r3, 1;
	add.s32 	%r137, %r230, -1;
	setp.lt.s32 	%p14, %r2, %r137;
	selp.b32 	%r138, %r135, 0, %p14;
	setp.lt.s32 	%p15, %r2, 1;
	selp.b32 	%r139, %r230, %r2, %p15;
	add.s32 	%r140, %r139, -1;
	add.s32 	%r141, %r232, -1;
	setp.lt.u32 	%p16, %r3, %r141;
	selp.b32 	%r142, %r136, 0, %p16;
	setp.eq.s32 	%p17, %r3, 0;
	selp.b32 	%r143, %r232, %r3, %p17;
	mul.wide.s32 	%rd26, %r7, 8;
	add.s64 	%rd27, %rd1, %rd26;
	ld.global.nc.f64 	%fd144, [%rd27];
	mul.f64 	%fd145, %fd144, 0dC011111111111111;
	mul.lo.s32 	%r144, %r138, %r232;
	add.s32 	%r145, %r144, %r5;
	add.s32 	%r28, %r145, %r3;
	mul.wide.s32 	%rd28, %r28, 8;
	add.s64 	%rd29, %rd1, %rd28;
	ld.global.nc.f64 	%fd146, [%rd29];
	mul.lo.s32 	%r146, %r140, %r232;
	add.s32 	%r147, %r146, %r5;
	add.s32 	%r29, %r147, %r3;
	mul.wide.s32 	%rd30, %r29, 8;
	add.s64 	%rd31, %rd1, %rd30;
	ld.global.nc.f64 	%fd147, [%rd31];
	add.f64 	%fd148, %fd146, %fd147;
	add.s32 	%r148, %r4, %r230;
	mul.lo.s32 	%r149, %r148, %r232;
	add.s32 	%r150, %r149, %r6;
	add.s32 	%r30, %r150, %r3;
	mul.wide.s32 	%rd32, %r30, 8;
	add.s64 	%rd33, %rd1, %rd32;
	ld.global.nc.f64 	%fd149, [%rd33];
	add.f64 	%fd150, %fd148, %fd149;
	shl.b32 	%r151, %r230, 1;
	sub.s32 	%r152, %r148, %r151;
	mul.lo.s32 	%r153, %r152, %r232;
	add.s32 	%r154, %r153, %r6;
	add.s32 	%r31, %r154, %r3;
	mul.wide.s32 	%rd34, %r31, 8;
	add.s64 	%rd35, %rd1, %rd34;
	ld.global.nc.f64 	%fd151, [%rd35];
	add.f64 	%fd152, %fd150, %fd151;
	add.s32 	%r155, %r5, %r6;
	add.s32 	%r32, %r142, %r155;
	mul.wide.s32 	%rd36, %r32, 8;
	add.s64 	%rd37, %rd1, %rd36;
	ld.global.nc.f64 	%fd153, [%rd37];
	add.f64 	%fd154, %fd152, %fd153;
	cvt.s64.s32 	%rd38, %r155;
	cvt.s64.s32 	%rd39, %r143;
	add.s64 	%rd2, %rd38, %rd39;
	shl.b64 	%rd40, %rd2, 3;
	add.s64 	%rd41, %rd1, %rd40;
	ld.global.nc.f64 	%fd155, [%rd41+-8];
	add.f64 	%fd156, %fd154, %fd155;
	fma.rn.f64 	%fd157, %fd156, 0d3FDDDDDDDDDDDDDE, %fd145;
	add.s32 	%r156, %r144, %r149;
	add.s32 	%r33, %r156, %r3;
	mul.wide.s32 	%rd42, %r33, 8;
	add.s64 	%rd43, %rd1, %rd42;
	ld.global.nc.f64 	%fd158, [%rd43];
	add.s32 	%r157, %r144, %r153;
	add.s32 	%r34, %r157, %r3;
	mul.wide.s32 	%rd44, %r34, 8;
	add.s64 	%rd45, %rd1, %rd44;
	ld.global.nc.f64 	%fd159, [%rd45];
	add.f64 	%fd160, %fd158, %fd159;
	add.s32 	%r158, %r146, %r149;
	add.s32 	%r35, %r158, %r3;
	mul.wide.s32 	%rd46, %r35, 8;
	add.s64 	%rd47, %rd1, %rd46;
	ld.global.nc.f64 	%fd161, [%rd47];
	add.f64 	%fd162, %fd160, %fd161;
	add.s32 	%r159, %r146, %r153;
	add.s32 	%r36, %r159, %r3;
	mul.wide.s32 	%rd48, %r36, 8;
	add.s64 	%rd49, %rd1, %rd48;
	ld.global.nc.f64 	%fd163, [%rd49];
	add.f64 	%fd164, %fd162, %fd163;
	add.s32 	%r37, %r145, %r142;
	mul.wide.s32 	%rd50, %r37, 8;
	add.s64 	%rd51, %rd1, %rd50;
	ld.global.nc.f64 	%fd165, [%rd51];
	add.f64 	%fd166, %fd164, %fd165;
	add.s32 	%r38, %r142, %r150;
	mul.wide.s32 	%rd52, %r38, 8;
	add.s64 	%rd53, %rd1, %rd52;
	ld.global.nc.f64 	%fd167, [%rd53];
	add.f64 	%fd168, %fd166, %fd167;
	add.s32 	%r39, %r142, %r154;
	mul.wide.s32 	%rd54, %r39, 8;
	add.s64 	%rd55, %rd1, %rd54;
	ld.global.nc.f64 	%fd169, [%rd55];
	add.f64 	%fd170, %fd168, %fd169;
	add.s32 	%r40, %r147, %r142;
	mul.wide.s32 	%rd56, %r40, 8;
	add.s64 	%rd57, %rd1, %rd56;
	ld.global.nc.f64 	%fd171, [%rd57];
	add.f64 	%fd172, %fd170, %fd171;
	cvt.s64.s32 	%rd58, %r145;
	add.s64 	%rd3, %rd58, %rd39;
	shl.b64 	%rd59, %rd3, 3;
	add.s64 	%rd60, %rd1, %rd59;
	ld.global.nc.f64 	%fd173, [%rd60+-8];
	add.f64 	%fd174, %fd172, %fd173;
	cvt.s64.s32 	%rd61, %r150;
	add.s64 	%rd4, %rd61, %rd39;
	shl.b64 	%rd62, %rd4, 3;
	add.s64 	%rd63, %rd1, %rd62;
	ld.global.nc.f64 	%fd175, [%rd63+-8];
	add.f64 	%fd176, %fd174, %fd175;
	cvt.s64.s32 	%rd64, %r154;
	add.s64 	%rd5, %rd64, %rd39;
	shl.b64 	%rd65, %rd5, 3;
	add.s64 	%rd66, %rd1, %rd65;
	ld.global.nc.f64 	%fd177, [%rd66+-8];
	add.f64 	%fd178, %fd176, %fd177;
	cvt.s64.s32 	%rd67, %r147;
	add.s64 	%rd6, %rd67, %rd39;
	shl.b64 	%rd68, %rd6, 3;
	add.s64 	%rd69, %rd1, %rd68;
	ld.global.nc.f64 	%fd179, [%rd69+-8];
	add.f64 	%fd180, %fd178, %fd179;
	fma.rn.f64 	%fd181, %fd180, 0d3FB999999999999A, %fd157;
	add.s32 	%r41, %r156, %r142;
	mul.wide.s32 	%rd70, %r41, 8;
	add.s64 	%rd71, %rd1, %rd70;
	ld.global.nc.f64 	%fd182, [%rd71];
	add.s32 	%r42, %r158, %r142;
	mul.wide.s32 	%rd72, %r42, 8;
	add.s64 	%rd73, %rd1, %rd72;
	ld.global.nc.f64 	%fd183, [%rd73];
	add.f64 	%fd184, %fd182, %fd183;
	add.s32 	%r43, %r159, %r142;
	mul.wide.s32 	%rd74, %r43, 8;
	add.s64 	%rd75, %rd1, %rd74;
	ld.global.nc.f64 	%fd185, [%rd75];
	add.f64 	%fd186, %fd184, %fd185;
	add.s32 	%r44, %r157, %r142;
	mul.wide.s32 	%rd76, %r44, 8;
	add.s64 	%rd77, %rd1, %rd76;
	ld.global.nc.f64 	%fd187, [%rd77];
	add.f64 	%fd188, %fd186, %fd187;
	cvt.s64.s32 	%rd78, %r156;
	add.s64 	%rd7, %rd78, %rd39;
	shl.b64 	%rd79, %rd7, 3;
	add.s64 	%rd80, %rd1, %rd79;
	ld.global.nc.f64 	%fd189, [%rd80+-8];
	add.f64 	%fd190, %fd188, %fd189;
	cvt.s64.s32 	%rd81, %r158;
	add.s64 	%rd8, %rd81, %rd39;
	shl.b64 	%rd82, %rd8, 3;
	add.s64 	%rd83, %rd1, %rd82;
	ld.global.nc.f64 	%fd191, [%rd83+-8];
	add.f64 	%fd192, %fd190, %fd191;
	cvt.s64.s32 	%rd84, %r159;
	add.s64 	%rd9, %rd84, %rd39;
	shl.b64 	%rd85, %rd9, 3;
	add.s64 	%rd86, %rd1, %rd85;
	ld.global.nc.f64 	%fd193, [%rd86+-8];
	add.f64 	%fd194, %fd192, %fd193;
	cvt.s64.s32 	%rd87, %r157;
	add.s64 	%rd10, %rd87, %rd39;
	shl.b64 	%rd88, %rd10, 3;
	add.s64 	%rd89, %rd1, %rd88;
	ld.global.nc.f64 	%fd195, [%rd89+-8];
	add.f64 	%fd196, %fd194, %fd195;
	fma.rn.f64 	%fd197, %fd196, 0d3FA1111111111111, %fd181;
	fma.rn.f64 	%fd198, %fd197, 0dC010000000000000, %fd143;
	cvta.to.global.u64 	%rd90, %rd213;
	mul.wide.u32 	%rd91, %r7, 8;
	add.s64 	%rd92, %rd90, %rd91;
	st.global.f64 	[%rd92], %fd198;
	add.f64 	%fd199, %fd8, 0d0000000000000000;
	add.f64 	%fd200, %fd199, %fd4;
	add.f64 	%fd201, %fd200, %fd6;
	sub.f64 	%fd202, %fd201, %fd8;
	sub.f64 	%fd28, %fd202, %fd2;
	{
	.reg .b32 %temp; 
	mov.b64 	{%temp, %r241}, %fd496;
	}
	{
	.reg .b32 %temp; 
	mov.b64 	{%r242, %temp}, %fd496;
	}
	setp.gt.s32 	%p18, %r241, 1048575;
	mov.b32 	%r243, -1023;
	@%p18 bra 	$L__BB2_17;
	mul.f64 	%fd496, %fd496, 0d4350000000000000;
	{
	.reg .b32 %temp; 
	mov.b64 	{%temp, %r241}, %fd496;
	}
	{
	.reg .b32 %temp; 
	mov.b64 	{%r242, %temp}, %fd496;
	}
	mov.b32 	%r243, -1077;
$L__BB2_17:
	add.s32 	%r161, %r241, -1;
	setp.gt.u32 	%p19, %r161, 2146435070;
	@%p19 bra 	$L__BB2_21;
	shr.u32 	%r164, %r241, 20;
	add.s32 	%r244, %r243, %r164;
	and.b32  	%r165, %r241, 1048575;
	or.b32  	%r166, %r165, 1072693248;
	mov.b64 	%fd497, {%r242, %r166};
	setp.lt.u32 	%p21, %r166, 1073127583;
	@%p21 bra 	$L__BB2_20;
	{
	.reg .b32 %temp; 
	mov.b64 	{%r167, %temp}, %fd497;
	}
	{
	.reg .b32 %temp; 
	mov.b64 	{%temp, %r168}, %fd497;
	}
	add.s32 	%r169, %r168, -1048576;
	mov.b64 	%fd497, {%r167, %r169};
	add.s32 	%r244, %r244, 1;
$L__BB2_20:
	add.f64 	%fd204, %fd497, 0dBFF0000000000000;
	add.f64 	%fd205, %fd497, 0d3FF0000000000000;
	rcp.approx.ftz.f64 	%fd206, %fd205;
	neg.f64 	%fd207, %fd205;
	fma.rn.f64 	%fd208, %fd207, %fd206, 0d3FF0000000000000;
	fma.rn.f64 	%fd209, %fd208, %fd208, %fd208;
	fma.rn.f64 	%fd210, %fd209, %fd206, %fd206;
	mul.f64 	%fd211, %fd204, %fd210;
	fma.rn.f64 	%fd212, %fd204, %fd210, %fd211;
	mul.f64 	%fd213, %fd212, %fd212;
	fma.rn.f64 	%fd214, %fd213, 0d3EB1380B3AE80F1E, 0d3ED0EE258B7A8B04;
	fma.rn.f64 	%fd215, %fd214, %fd213, 0d3EF3B2669F02676F;
	fma.rn.f64 	%fd216, %fd215, %fd213, 0d3F1745CBA9AB0956;
	fma.rn.f64 	%fd217, %fd216, %fd213, 0d3F3C71C72D1B5154;
	fma.rn.f64 	%fd218, %fd217, %fd213, 0d3F624924923BE72D;
	fma.rn.f64 	%fd219, %fd218, %fd213, 0d3F8999999999A3C4;
	fma.rn.f64 	%fd220, %fd219, %fd213, 0d3FB5555555555554;
	sub.f64 	%fd221, %fd204, %fd212;
	add.f64 	%fd222, %fd221, %fd221;
	neg.f64 	%fd223, %fd212;
	fma.rn.f64 	%fd224, %fd223, %fd204, %fd222;
	mul.f64 	%fd225, %fd210, %fd224;
	mul.f64 	%fd226, %fd213, %fd220;
	fma.rn.f64 	%fd227, %fd226, %fd212, %fd225;
	xor.b32  	%r170, %r244, -2147483648;
	mov.b32 	%r171, 1127219200;
	mov.b64 	%fd228, {%r170, %r171};
	mov.b32 	%r172, -2147483648;
	mov.b64 	%fd229, {%r172, %r171};
	sub.f64 	%fd230, %fd228, %fd229;
	fma.rn.f64 	%fd231, %fd230, 0d3FE62E42FEFA39EF, %fd212;
	fma.rn.f64 	%fd232, %fd230, 0dBFE62E42FEFA39EF, %fd231;
	sub.f64 	%fd233, %fd232, %fd212;
	sub.f64 	%fd234, %fd227, %fd233;
	fma.rn.f64 	%fd235, %fd230, 0d3C7ABC9E3B39803F, %fd234;
	add.f64 	%fd498, %fd231, %fd235;
	bra.uni 	$L__BB2_22;
$L__BB2_21:
	fma.rn.f64 	%fd203, %fd496, 0d7FF0000000000000, 0d7FF0000000000000;
	{
	.reg .b32 %temp; 
	mov.b64 	{%temp, %r162}, %fd496;
	}
	and.b32  	%r163, %r162, 2147483647;
	setp.eq.s32 	%p20, %r163, 0;
	selp.f64 	%fd498, 0dFFF0000000000000, %fd203, %p20;
$L__BB2_22:
	setp.gt.s32 	%p22, %r253, 1048575;
	fma.rn.f64 	%fd236, %fd502, 0dC010000000000000, %fd28;
	add.f64 	%fd37, %fd236, %fd498;
	mov.b32 	%r247, -1023;
	mov.f64 	%fd499, %fd505;
	mov.u32 	%r245, %r253;
	mov.u32 	%r246, %r254;
	@%p22 bra 	$L__BB2_24;
	mul.f64 	%fd499, %fd505, 0d4350000000000000;
	{
	.reg .b32 %temp; 
	mov.b64 	{%temp, %r245}, %fd499;
	}
	{
	.reg .b32 %temp; 
	mov.b64 	{%r246, %temp}, %fd499;
	}
	mov.b32 	%r247, -1077;
$L__BB2_24:
	add.s32 	%r175, %r245, -1;
	setp.gt.u32 	%p23, %r175, 2146435070;
	@%p23 bra 	$L__BB2_28;
	shr.u32 	%r178, %r245, 20;
	add.s32 	%r248, %r247, %r178;
	and.b32  	%r179, %r245, 1048575;
	or.b32  	%r180, %r179, 1072693248;
	mov.b64 	%fd500, {%r246, %r180};
	setp.lt.u32 	%p25, %r180, 1073127583;
	@%p25 bra 	$L__BB2_27;
	{
	.reg .b32 %temp; 
	mov.b64 	{%r181, %temp}, %fd500;
	}
	{
	.reg .b32 %temp; 
	mov.b64 	{%temp, %r182}, %fd500;
	}
	add.s32 	%r183, %r182, -1048576;
	mov.b64 	%fd500, {%r181, %r183};
	add.s32 	%r248, %r248, 1;
$L__BB2_27:
	add.f64 	%fd238, %fd500, 0dBFF0000000000000;
	add.f64 	%fd239, %fd500, 0d3FF0000000000000;
	rcp.approx.ftz.f64 	%fd240, %fd239;
	neg.f64 	%fd241, %fd239;
	fma.rn.f64 	%fd242, %fd241, %fd240, 0d3FF0000000000000;
	fma.rn.f64 	%fd243, %fd242, %fd242, %fd242;
	fma.rn.f64 	%fd244, %fd243, %fd240, %fd240;
	mul.f64 	%fd245, %fd238, %fd244;
	fma.rn.f64 	%fd246, %fd238, %fd244, %fd245;
	mul.f64 	%fd247, %fd246, %fd246;
	fma.rn.f64 	%fd248, %fd247, 0d3EB1380B3AE80F1E, 0d3ED0EE258B7A8B04;
	fma.rn.f64 	%fd249, %fd248, %fd247, 0d3EF3B2669F02676F;
	fma.rn.f64 	%fd250, %fd249, %fd247, 0d3F1745CBA9AB0956;
	fma.rn.f64 	%fd251, %fd250, %fd247, 0d3F3C71C72D1B5154;
	fma.rn.f64 	%fd252, %fd251, %fd247, 0d3F624924923BE72D;
	fma.rn.f64 	%fd253, %fd252, %fd247, 0d3F8999999999A3C4;
	fma.rn.f64 	%fd254, %fd253, %fd247, 0d3FB5555555555554;
	sub.f64 	%fd255, %fd238, %fd246;
	add.f64 	%fd256, %fd255, %fd255;
	neg.f64 	%fd257, %fd246;
	fma.rn.f64 	%fd258, %fd257, %fd238, %fd256;
	mul.f64 	%fd259, %fd244, %fd258;
	mul.f64 	%fd260, %fd247, %fd254;
	fma.rn.f64 	%fd261, %fd260, %fd246, %fd259;
	xor.b32  	%r184, %r248, -2147483648;
	mov.b32 	%r185, 1127219200;
	mov.b64 	%fd262, {%r184, %r185};
	mov.b32 	%r186, -2147483648;
	mov.b64 	%fd263, {%r186, %r185};
	sub.f64 	%fd264, %fd262, %fd263;
	fma.rn.f64 	%fd265, %fd264, 0d3FE62E42FEFA39EF, %fd246;
	fma.rn.f64 	%fd266, %fd264, 0dBFE62E42FEFA39EF, %fd265;
	sub.f64 	%fd267, %fd266, %fd246;
	sub.f64 	%fd268, %fd261, %fd267;
	fma.rn.f64 	%fd269, %fd264, 0d3C7ABC9E3B39803F, %fd268;
	add.f64 	%fd501, %fd265, %fd269;
	bra.uni 	$L__BB2_29;
$L__BB2_28:
	fma.rn.f64 	%fd237, %fd499, 0d7FF0000000000000, 0d7FF0000000000000;
	{
	.reg .b32 %temp; 
	mov.b64 	{%temp, %r176}, %fd499;
	}
	and.b32  	%r177, %r176, 2147483647;
	setp.eq.s32 	%p24, %r177, 0;
	selp.f64 	%fd501, 0dFFF0000000000000, %fd237, %p24;
$L__BB2_29:
	ld.param.u64 	%rd214, [_Z9mu_kernelILi4ELi4ELi4EEvPdS0_S0_S0_S0_S0_S0_iiii_param_5];
	ld.param.u64 	%rd210, [_Z9mu_kernelILi4ELi4ELi4EEvPdS0_S0_S0_S0_S0_S0_iiii_param_1];
	sub.f64 	%fd270, %fd37, %fd501;
	cvta.to.global.u64 	%rd93, %rd210;
	add.s64 	%rd95, %rd93, %rd26;
	ld.global.nc.f64 	%fd271, [%rd95];
	mul.f64 	%fd272, %fd271, 0dC011111111111111;
	add.s64 	%rd97, %rd93, %rd28;
	ld.global.nc.f64 	%fd273, [%rd97];
	add.s64 	%rd99, %rd93, %rd30;
	ld.global.nc.f64 	%fd274, [%rd99];
	add.f64 	%fd275, %fd273, %fd274;
	mul.wide.s32 	%rd100, %r30, 8;
	add.s64 	%rd101, %rd93, %rd100;
	ld.global.nc.f64 	%fd276, [%rd101];
	add.f64 	%fd277, %fd275, %fd276;
	mul.wide.s32 	%rd102, %r31, 8;
	add.s64 	%rd103, %rd93, %rd102;
	ld.global.nc.f64 	%fd278, [%rd103];
	add.f64 	%fd279, %fd277, %fd278;
	mul.wide.s32 	%rd104, %r32, 8;
	add.s64 	%rd105, %rd93, %rd104;
	ld.global.nc.f64 	%fd280, [%rd105];
	add.f64 	%fd281, %fd279, %fd280;
	add.s64 	%rd107, %rd93, %rd40;
	ld.global.nc.f64 	%fd282, [%rd107+-8];
	add.f64 	%fd283, %fd281, %fd282;
	fma.rn.f64 	%fd284, %fd283, 0d3FDDDDDDDDDDDDDE, %fd272;
	mul.wide.s32 	%rd108, %r33, 8;
	add.s64 	%rd109, %rd93, %rd108;
	ld.global.nc.f64 	%fd285, [%rd109];
	mul.wide.s32 	%rd110, %r34, 8;
	add.s64 	%rd111, %rd93, %rd110;
	ld.global.nc.f64 	%fd286, [%rd111];
	add.f64 	%fd287, %fd285, %fd286;
	mul.wide.s32 	%rd112, %r35, 8;
	add.s64 	%rd113, %rd93, %rd112;
	ld.global.nc.f64 	%fd288, [%rd113];
	add.f64 	%fd289, %fd287, %fd288;
	mul.wide.s32 	%rd114, %r36, 8;
	add.s64 	%rd115, %rd93, %rd114;
	ld.global.nc.f64 	%fd290, [%rd115];
	add.f64 	%fd291, %fd289, %fd290;
	mul.wide.s32 	%rd116, %r37, 8;
	add.s64 	%rd117, %rd93, %rd116;
	ld.global.nc.f64 	%fd292, [%rd117];
	add.f64 	%fd293, %fd291, %fd292;
	mul.wide.s32 	%rd118, %r38, 8;
	add.s64 	%rd119, %rd93, %rd118;
	ld.global.nc.f64 	%fd294, [%rd119];
	add.f64 	%fd295, %fd293, %fd294;
	mul.wide.s32 	%rd120, %r39, 8;
	add.s64 	%rd121, %rd93, %rd120;
	ld.global.nc.f64 	%fd296, [%rd121];
	add.f64 	%fd297, %fd295, %fd296;
	mul.wide.s32 	%rd122, %r40, 8;
	add.s64 	%rd123, %rd93, %rd122;
	ld.global.nc.f64 	%fd298, [%rd123];
	add.f64 	%fd299, %fd297, %fd298;
	add.s64 	%rd125, %rd93, %rd59;
	ld.global.nc.f64 	%fd300, [%rd125+-8];
	add.f64 	%fd301, %fd299, %fd300;
	add.s64 	%rd127, %rd93, %rd62;
	ld.global.nc.f64 	%fd302, [%rd127+-8];
	add.f64 	%fd303, %fd301, %fd302;
	add.s64 	%rd129, %rd93, %rd65;
	ld.global.nc.f64 	%fd304, [%rd129+-8];
	add.f64 	%fd305, %fd303, %fd304;
	add.s64 	%rd131, %rd93, %rd68;
	ld.global.nc.f64 	%fd306, [%rd131+-8];
	add.f64 	%fd307, %fd305, %fd306;
	fma.rn.f64 	%fd308, %fd307, 0d3FB999999999999A, %fd284;
	mul.wide.s32 	%rd132, %r41, 8;
	add.s64 	%rd133, %rd93, %rd132;
	ld.global.nc.f64 	%fd309, [%rd133];
	mul.wide.s32 	%rd134, %r42, 8;
	add.s64 	%rd135, %rd93, %rd134;
	ld.global.nc.f64 	%fd310, [%rd135];
	add.f64 	%fd311, %fd309, %fd310;
	mul.wide.s32 	%rd136, %r43, 8;
	add.s64 	%rd137, %rd93, %rd136;
	ld.global.nc.f64 	%fd312, [%rd137];
	add.f64 	%fd313, %fd311, %fd312;
	mul.wide.s32 	%rd138, %r44, 8;
	add.s64 	%rd139, %rd93, %rd138;
	ld.global.nc.f64 	%fd314, [%rd139];
	add.f64 	%fd315, %fd313, %fd314;
	add.s64 	%rd141, %rd93, %rd79;
	ld.global.nc.f64 	%fd316, [%rd141+-8];
	add.f64 	%fd317, %fd315, %fd316;
	add.s64 	%rd143, %rd93, %rd82;
	ld.global.nc.f64 	%fd318, [%rd143+-8];
	add.f64 	%fd319, %fd317, %fd318;
	add.s64 	%rd145, %rd93, %rd85;
	ld.global.nc.f64 	%fd320, [%rd145+-8];
	add.f64 	%fd321, %fd319, %fd320;
	add.s64 	%rd147, %rd93, %rd88;
	ld.global.nc.f64 	%fd322, [%rd147+-8];
	add.f64 	%fd323, %fd321, %fd322;
	fma.rn.f64 	%fd324, %fd323, 0d3FA1111111111111, %fd308;
	mul.f64 	%fd325, %fd324, 0d4010000000000000;
	sub.f64 	%fd326, %fd270, %fd325;
	cvta.to.global.u64 	%rd148, %rd214;
	mul.wide.u32 	%rd149, %r7, 8;
	add.s64 	%rd150, %rd148, %rd149;
	st.global.f64 	[%rd150], %fd326;
	add.f64 	%fd327, %fd8, 0dBFE0000000000000;
	add.f64 	%fd328, %fd327, %fd2;
	fma.rn.f64 	%fd329, %fd505, 0d4010000000000000, %fd328;
	sub.f64 	%fd330, %fd329, %fd8;
	sub.f64 	%fd331, %fd330, %fd2;
	mul.f64 	%fd332, %fd502, 0d4010000000000000;
	sub.f64 	%fd46, %fd331, %fd332;
	{
	.reg .b32 %temp; 
	mov.b64 	{%temp, %r249}, %fd502;
	}
	{
	.reg .b32 %temp; 
	mov.b64 	{%r250, %temp}, %fd502;
	}
	setp.gt.s32 	%p26, %r249, 1048575;
	mov.b32 	%r251, -1023;
	@%p26 bra 	$L__BB2_31;
	mul.f64 	%fd502, %fd502, 0d4350000000000000;
	{
	.reg .b32 %temp; 
	mov.b64 	{%temp, %r249}, %fd502;
	}
	{
	.reg .b32 %temp; 
	mov.b64 	{%r250, %temp}, %fd502;
	}
	mov.b32 	%r251, -1077;
$L__BB2_31:
	add.s32 	%r189, %r249, -1;
	setp.gt.u32 	%p27, %r189, 2146435070;
	@%p27 bra 	$L__BB2_35;
	shr.u32 	%r192, %r249, 20;
	add.s32 	%r252, %r251, %r192;
	and.b32  	%r193, %r249, 1048575;
	or.b32  	%r194, %r193, 1072693248;
	mov.b64 	%fd503, {%r250, %r194};
	setp.lt.u32 	%p29, %r194, 1073127583;
	@%p29 bra 	$L__BB2_34;
	{
	.reg .b32 %temp; 
	mov.b64 	{%r195, %temp}, %fd503;
	}
	{
	.reg .b32 %temp; 
	mov.b64 	{%temp, %r196}, %fd503;
	}
	add.s32 	%r197, %r196, -1048576;
	mov.b64 	%fd503, {%r195, %r197};
	add.s32 	%r252, %r252, 1;
$L__BB2_34:
	add.f64 	%fd334, %fd503, 0dBFF0000000000000;
	add.f64 	%fd335, %fd503, 0d3FF0000000000000;
	rcp.approx.ftz.f64 	%fd336, %fd335;
	neg.f64 	%fd337, %fd335;
	fma.rn.f64 	%fd338, %fd337, %fd336, 0d3FF0000000000000;
	fma.rn.f64 	%fd339, %fd338, %fd338, %fd338;
	fma.rn.f64 	%fd340, %fd339, %fd336, %fd336;
	mul.f64 	%fd341, %fd334, %fd340;
	fma.rn.f64 	%fd342, %fd334, %fd340, %fd341;
	mul.f64 	%fd343, %fd342, %fd342;
	fma.rn.f64 	%fd344, %fd343, 0d3EB1380B3AE80F1E, 0d3ED0EE258B7A8B04;
	fma.rn.f64 	%fd345, %fd344, %fd343, 0d3EF3B2669F02676F;
	fma.rn.f64 	%fd346, %fd345, %fd343, 0d3F1745CBA9AB0956;
	fma.rn.f64 	%fd347, %fd346, %fd343, 0d3F3C71C72D1B5154;
	fma.rn.f64 	%fd348, %fd347, %fd343, 0d3F624924923BE72D;
	fma.rn.f64 	%fd349, %fd348, %fd343, 0d3F8999999999A3C4;
	fma.rn.f64 	%fd350, %fd349, %fd343, 0d3FB5555555555554;
	sub.f64 	%fd351, %fd334, %fd342;
	add.f64 	%fd352, %fd351, %fd351;
	neg.f64 	%fd353, %fd342;
	fma.rn.f64 	%fd354, %fd353, %fd334, %fd352;
	mul.f64 	%fd355, %fd340, %fd354;
	mul.f64 	%fd356, %fd343, %fd350;
	fma.rn.f64 	%fd357, %fd356, %fd342, %fd355;
	xor.b32  	%r198, %r252, -2147483648;
	mov.b32 	%r199, 1127219200;
	mov.b64 	%fd358, {%r198, %r199};
	mov.b32 	%r200, -2147483648;
	mov.b64 	%fd359, {%r200, %r199};
	sub.f64 	%fd360, %fd358, %fd359;
	fma.rn.f64 	%fd361, %fd360, 0d3FE62E42FEFA39EF, %fd342;
	fma.rn.f64 	%fd362, %fd360, 0dBFE62E42FEFA39EF, %fd361;
	sub.f64 	%fd363, %fd362, %fd342;
	sub.f64 	%fd364, %fd357, %fd363;
	fma.rn.f64 	%fd365, %fd360, 0d3C7ABC9E3B39803F, %fd364;
	add.f64 	%fd504, %fd361, %fd365;
	bra.uni 	$L__BB2_36;
$L__BB2_35:
	fma.rn.f64 	%fd333, %fd502, 0d7FF0000000000000, 0d7FF0000000000000;
	{
	.reg .b32 %temp; 
	mov.b64 	{%temp, %r190}, %fd502;
	}
	and.b32  	%r191, %r190, 2147483647;
	setp.eq.s32 	%p28, %r191, 0;
	selp.f64 	%fd504, 0dFFF0000000000000, %fd333, %p28;
$L__BB2_36:
	setp.gt.s32 	%p30, %r253, 1048575;
	fma.rn.f64 	%fd55, %fd504, 0d3FE0000000000000, %fd46;
	mov.b32 	%r255, -1023;
	@%p30 bra 	$L__BB2_38;
	mul.f64 	%fd505, %fd505, 0d4350000000000000;
	{
	.reg .b32 %temp; 
	mov.b64 	{%temp, %r253}, %fd505;
	}
	{
	.reg .b32 %temp; 
	mov.b64 	{%r254, %temp}, %fd505;
	}
	mov.b32 	%r255, -1077;
$L__BB2_38:
	add.s32 	%r203, %r253, -1;
	setp.gt.u32 	%p31, %r203, 2146435070;
	@%p31 bra 	$L__BB2_42;
	shr.u32 	%r206, %r253, 20;
	add.s32 	%r256, %r255, %r206;
	and.b32  	%r207, %r253, 1048575;
	or.b32  	%r208, %r207, 1072693248;
	mov.b64 	%fd506, {%r254, %r208};
	setp.lt.u32 	%p33, %r208, 1073127583;
	@%p33 bra 	$L__BB2_41;
	{
	.reg .b32 %temp; 
	mov.b64 	{%r209, %temp}, %fd506;
	}
	{
	.reg .b32 %temp; 
	mov.b64 	{%temp, %r210}, %fd506;
	}
	add.s32 	%r211, %r210, -1048576;
	mov.b64 	%fd506, {%r209, %r211};
	add.s32 	%r256, %r256, 1;
$L__BB2_41:
	add.f64 	%fd367, %fd506, 0dBFF0000000000000;
	add.f64 	%fd368, %fd506, 0d3FF0000000000000;
	rcp.approx.ftz.f64 	%fd369, %fd368;
	neg.f64 	%fd370, %fd368;
	fma.rn.f64 	%fd371, %fd370, %fd369, 0d3FF0000000000000;
	fma.rn.f64 	%fd372, %fd371, %fd371, %fd371;
	fma.rn.f64 	%fd373, %fd372, %fd369, %fd369;
	mul.f64 	%fd374, %fd367, %fd373;
	fma.rn.f64 	%fd375, %fd367, %fd373, %fd374;
	mul.f64 	%fd376, %fd375, %fd375;
	fma.rn.f64 	%fd377, %fd376, 0d3EB1380B3AE80F1E, 0d3ED0EE258B7A8B04;
	fma.rn.f64 	%fd378, %fd377, %fd376, 0d3EF3B2669F02676F;
	fma.rn.f64 	%fd379, %fd378, %fd376, 0d3F1745CBA9AB0956;
	fma.rn.f64 	%fd380, %fd379, %fd376, 0d3F3C71C72D1B5154;
	fma.rn.f64 	%fd381, %fd380, %fd376, 0d3F624924923BE72D;
	fma.rn.f64 	%fd382, %fd381, %fd376, 0d3F8999999999A3C4;
	fma.rn.f64 	%fd383, %fd382, %fd376, 0d3FB5555555555554;
	sub.f64 	%fd384, %fd367, %fd375;
	add.f64 	%fd385, %fd384, %fd384;
	neg.f64 	%fd386, %fd375;
	fma.rn.f64 	%fd387, %fd386, %fd367, %fd385;
	mul.f64 	%fd388, %fd373, %fd387;
	mul.f64 	%fd389, %fd376, %fd383;
	fma.rn.f64 	%fd390, %fd389, %fd375, %fd388;
	xor.b32  	%r212, %r256, -2147483648;
	mov.b32 	%r213, 1127219200;
	mov.b64 	%fd391, {%r212, %r213};
	mov.b32 	%r214, -2147483648;
	mov.b64 	%fd392, {%r214, %r213};
	sub.f64 	%fd393, %fd391, %fd392;
	fma.rn.f64 	%fd394, %fd393, 0d3FE62E42FEFA39EF, %fd375;
	fma.rn.f64 	%fd395, %fd393, 0dBFE62E42FEFA39EF, %fd394;
	sub.f64 	%fd396, %fd395, %fd375;
	sub.f64 	%fd397, %fd390, %fd396;
	fma.rn.f64 	%fd398, %fd393, 0d3C7ABC9E3B39803F, %fd397;
	add.f64 	%fd507, %fd394, %fd398;
	bra.uni 	$L__BB2_43;
$L__BB2_42:
	fma.rn.f64 	%fd366, %fd505, 0d7FF0000000000000, 0d7FF0000000000000;
	{
	.reg .b32 %temp; 
	mov.b64 	{%temp, %r204}, %fd505;
	}
	and.b32  	%r205, %r204, 2147483647;
	setp.eq.s32 	%p32, %r205, 0;
	selp.f64 	%fd507, 0dFFF0000000000000, %fd366, %p32;
$L__BB2_43:
	ld.param.u64 	%rd212, [_Z9mu_kernelILi4ELi4ELi4EEvPdS0_S0_S0_S0_S0_S0_iiii_param_2];
	sub.f64 	%fd400, %fd55, %fd507;
	cvta.to.global.u64 	%rd151, %rd212;
	mul.wide.s32 	%rd152, %r7, 8;
	add.s64 	%rd153, %rd151, %rd152;
	ld.global.nc.f64 	%fd401, [%rd153];
	mul.f64 	%fd402, %fd401, 0dC011111111111111;
	mul.wide.s32 	%rd154, %r28, 8;
	add.s64 	%rd155, %rd151, %rd154;
	ld.global.nc.f64 	%fd403, [%rd155];
	mul.wide.s32 	%rd156, %r29, 8;
	add.s64 	%rd157, %rd151, %rd156;
	ld.global.nc.f64 	%fd404, [%rd157];
	add.f64 	%fd405, %fd403, %fd404;
	add.s64 	%rd159, %rd151, %rd100;
	ld.global.nc.f64 	%fd406, [%rd159];
	add.f64 	%fd407, %fd405, %fd406;
	add.s64 	%rd161, %rd151, %rd102;
	ld.global.nc.f64 	%fd408, [%rd161];
	add.f64 	%fd409, %fd407, %fd408;
	add.s64 	%rd163, %rd151, %rd104;
	ld.global.nc.f64 	%fd410, [%rd163];
	add.f64 	%fd411, %fd409, %fd410;
	add.s64 	%rd165, %rd151, %rd40;
	ld.global.nc.f64 	%fd412, [%rd165+-8];
	add.f64 	%fd413, %fd411, %fd412;
	fma.rn.f64 	%fd414, %fd413, 0d3FDDDDDDDDDDDDDE, %fd402;
	add.s64 	%rd167, %rd151, %rd108;
	ld.global.nc.f64 	%fd415, [%rd167];
	add.s64 	%rd169, %rd151, %rd110;
	ld.global.nc.f64 	%fd416, [%rd169];
	add.f64 	%fd417, %fd415, %fd416;
	add.s64 	%rd171, %rd151, %rd112;
	ld.global.nc.f64 	%fd418, [%rd171];
	add.f64 	%fd419, %fd417, %fd418;
	add.s64 	%rd173, %rd151, %rd114;
	ld.global.nc.f64 	%fd420, [%rd173];
	add.f64 	%fd421, %fd419, %fd420;
	add.s64 	%rd175, %rd151, %rd116;
	ld.global.nc.f64 	%fd422, [%rd175];
	add.f64 	%fd423, %fd421, %fd422;
	add.s64 	%rd177, %rd151, %rd118;
	ld.global.nc.f64 	%fd424, [%rd177];
	add.f64 	%fd425, %fd423, %fd424;
	add.s64 	%rd179, %rd151, %rd120;
	ld.global.nc.f64 	%fd426, [%rd179];
	add.f64 	%fd427, %fd425, %fd426;
	add.s64 	%rd181, %rd151, %rd122;
	ld.global.nc.f64 	%fd428, [%rd181];
	add.f64 	%fd429, %fd427, %fd428;
	add.s64 	%rd183, %rd151, %rd59;
	ld.global.nc.f64 	%fd430, [%rd183+-8];
	add.f64 	%fd431, %fd429, %fd430;
	add.s64 	%rd185, %rd151, %rd62;
	ld.global.nc.f64 	%fd432, [%rd185+-8];
	add.f64 	%fd433, %fd431, %fd432;
	add.s64 	%rd187, %rd151, %rd65;
	ld.global.nc.f64 	%fd434, [%rd187+-8];
	add.f64 	%fd435, %fd433, %fd434;
	add.s64 	%rd189, %rd151, %rd68;
	ld.global.nc.f64 	%fd436, [%rd189+-8];
	add.f64 	%fd437, %fd435, %fd436;
	fma.rn.f64 	%fd438, %fd437, 0d3FB999999999999A, %fd414;
	add.s64 	%rd191, %rd151, %rd132;
	ld.global.nc.f64 	%fd439, [%rd191];
	add.s64 	%rd193, %rd151, %rd134;
	ld.global.nc.f64 	%fd440, [%rd193];
	add.f64 	%fd441, %fd439, %fd440;
	mul.wide.s32 	%rd194, %r43, 8;
	add.s64 	%rd195, %rd151, %rd194;
	ld.global.nc.f64 	%fd442, [%rd195];
	add.f64 	%fd443, %fd441, %fd442;
	mul.wide.s32 	%rd196, %r44, 8;
	add.s64 	%rd197, %rd151, %rd196;
	ld.global.nc.f64 	%fd444, [%rd197];
	add.f64 	%fd445, %fd443, %fd444;
	add.s64 	%rd199, %rd151, %rd79;
	ld.global.nc.f64 	%fd446, [%rd199+-8];
	add.f64 	%fd447, %fd445, %fd446;
	add.s64 	%rd201, %rd151, %rd82;
	ld.global.nc.f64 	%fd448, [%rd201+-8];
	add.f64 	%fd449, %fd447, %fd448;
	add.s64 	%rd203, %rd151, %rd85;
	ld.global.nc.f64 	%fd450, [%rd203+-8];
	add.f64 	%fd451, %fd449, %fd450;
	add.s64 	%rd205, %rd151, %rd88;
	ld.global.nc.f64 	%fd452, [%rd205+-8];
	add.f64 	%fd453, %fd451, %fd452;
	fma.rn.f64 	%fd454, %fd453, 0d3FA1111111111111, %fd438;
	fma.rn.f64 	%fd64, %fd454, 0dC010000000000000, %fd400;
	mov.f64 	%fd508, 0d4059000000000000;
	{
	.reg .b32 %temp; 
	mov.b64 	{%temp, %r257}, %fd508;
	}
	{
	.reg .b32 %temp; 
	mov.b64 	{%r258, %temp}, %fd508;
	}
	setp.gt.s32 	%p34, %r257, 1048575;
	mov.b32 	%r259, -1023;
	@%p34 bra 	$L__BB2_45;
	mov.f64 	%fd508, 0d43B9000000000000;
	{
	.reg .b32 %temp; 
	mov.b64 	{%temp, %r257}, %fd508;
	}
	{
	.reg .b32 %temp; 
	mov.b64 	{%r258, %temp}, %fd508;
	}
	mov.b32 	%r259, -1077;
$L__BB2_45:
	add.s32 	%r217, %r257, -1;
	setp.gt.u32 	%p35, %r217, 2146435070;
	@%p35 bra 	$L__BB2_49;
	shr.u32 	%r220, %r257, 20;
	add.s32 	%r260, %r259, %r220;
	and.b32  	%r221, %r257, 1048575;
	or.b32  	%r222, %r221, 1072693248;
	mov.b64 	%fd509, {%r258, %r222};
	setp.lt.u32 	%p37, %r222, 1073127583;
	@%p37 bra 	$L__BB2_48;
	{
	.reg .b32 %temp; 
	mov.b64 	{%r223, %temp}, %fd509;
	}
	{
	.reg .b32 %temp; 
	mov.b64 	{%temp, %r224}, %fd509;
	}
	add.s32 	%r225, %r224, -1048576;
	mov.b64 	%fd509, {%r223, %r225};
	add.s32 	%r260, %r260, 1;
$L__BB2_48:
	add.f64 	%fd457, %fd509, 0dBFF0000000000000;
	add.f64 	%fd458, %fd509, 0d3FF0000000000000;
	rcp.approx.ftz.f64 	%fd459, %fd458;
	neg.f64 	%fd460, %fd458;
	fma.rn.f64 	%fd461, %fd460, %fd459, 0d3FF0000000000000;
	fma.rn.f64 	%fd462, %fd461, %fd461, %fd461;
	fma.rn.f64 	%fd463, %fd462, %fd459, %fd459;
	mul.f64 	%fd464, %fd457, %fd463;
	fma.rn.f64 	%fd465, %fd457, %fd463, %fd464;
	mul.f64 	%fd466, %fd465, %fd465;
	fma.rn.f64 	%fd467, %fd466, 0d3EB1380B3AE80F1E, 0d3ED0EE258B7A8B04;
	fma.rn.f64 	%fd468, %fd467, %fd466, 0d3EF3B2669F02676F;
	fma.rn.f64 	%fd469, %fd468, %fd466, 0d3F1745CBA9AB0956;
	fma.rn.f64 	%fd470, %fd469, %fd466, 0d3F3C71C72D1B5154;
	fma.rn.f64 	%fd471, %fd470, %fd466, 0d3F624924923BE72D;
	fma.rn.f64 	%fd472, %fd471, %fd466, 0d3F8999999999A3C4;
	fma.rn.f64 	%fd473, %fd472, %fd466, 0d3FB5555555555554;
	sub.f64 	%fd474, %fd457, %fd465;
	add.f64 	%fd475, %fd474, %fd474;
	neg.f64 	%fd476, %fd465;
	fma.rn.f64 	%fd477, %fd476, %fd457, %fd475;
	mul.f64 	%fd478, %fd463, %fd477;
	mul.f64 	%fd479, %fd466, %fd473;
	fma.rn.f64 	%fd480, %fd479, %fd465, %fd478;
	xor.b32  	%r226, %r260, -2147483648;
	mov.b32 	%r227, 1127219200;
	mov.b64 	%fd481, {%r226, %r227};
	mov.b32 	%r228, -2147483648;
	mov.b64 	%fd482, {%r228, %r227};
	sub.f64 	%fd483, %fd481, %fd482;
	fma.rn.f64 	%fd484, %fd483, 0d3FE62E42FEFA39EF, %fd465;
	fma.rn.f64 	%fd485, %fd483, 0dBFE62E42FEFA39EF, %fd484;
	sub.f64 	%fd486, %fd485, %fd465;
	sub.f64 	%fd487, %fd480, %fd486;
	fma.rn.f64 	%fd488, %fd483, 0d3C7ABC9E3B39803F, %fd487;
	add.f64 	%fd510, %fd484, %fd488;
	bra.uni 	$L__BB2_50;
$L__BB2_49:
	fma.rn.f64 	%fd456, %fd508, 0d7FF0000000000000, 0d7FF0000000000000;
	{
	.reg .b32 %temp; 
	mov.b64 	{%temp, %r218}, %fd508;
	}
	and.b32  	%r219, %r218, 2147483647;
	setp.eq.s32 	%p36, %r219, 0;
	selp.f64 	%fd510, 0dFFF0000000000000, %fd456, %p36;
$L__BB2_50:
	ld.param.u64 	%rd215, [_Z9mu_kernelILi4ELi4ELi4EEvPdS0_S0_S0_S0_S0_S0_iiii_param_6];
	fma.rn.f64 	%fd489, %fd510, 0dBFE0000000000000, %fd64;
	cvta.to.global.u64 	%rd206, %rd215;
	mul.wide.u32 	%rd207, %r7, 8;
	add.s64 	%rd208, %rd206, %rd207;
	st.global.f64 	[%rd208], %fd489;
$L__BB2_51:
	ret;

}
	// .globl	_Z13mu_DBA_kernelILi4ELi4ELi4EEvPiPdS1_S1_S1_S1_S1_S1_S1_iiii
.visible .entry _Z13mu_DBA_kernelILi4ELi4ELi4EEvPiPdS1_S1_S1_S1_S1_S1_S1_iiii(
	.param .u64 .ptr .align 1 _Z13mu_DBA_kernelILi4ELi4ELi4EEvPiPdS1_S1_S1_S1_S1_S1_S1_iiii_param_0,
	.param .u64 .ptr .align 1 _Z13mu_DBA_kernelILi4ELi4ELi4EEvPiPdS1_S1_S1_S1_S1_S1_S1_iiii_param_1,
	.param .u64 .ptr .align 1 _Z13mu_DBA_kernelILi4ELi4ELi4EEvPiPdS1_S1_S1_S1_S1_S1_S1_iiii_param_2,
	.param .u64 .ptr .align 1 _Z13mu_DBA_kernelILi4ELi4ELi4EEvPiPdS1_S1_S1_S1_S1_S1_S1_iiii_param_3,
	.param .u64 .ptr .align 1 _Z13mu_DBA_kernelILi4ELi4ELi4EEvPiPdS1_S1_S1_S1_S1_S1_S1_iiii_param_4,
	.param .u64 .ptr .align 1 _Z13mu_DBA_kernelILi4ELi4ELi4EEvPiPdS1_S1_S1_S1_S1_S1_S1_iiii_param_5,
	.param .u64 .ptr .align 1 _Z13mu_DBA_kernelILi4ELi4ELi4EEvPiPdS1_S1_S1_S1_S1_S1_S1_iiii_param_6,
	.param .u64 .ptr .align 1 _Z13mu_DBA_kernelILi4ELi4ELi4EEvPiPdS1_S1_S1_S1_S1_S1_S1_iiii_param_7,
	.param .u64 .ptr .align 1 _Z13mu_DBA_kernelILi4ELi4ELi4EEvPiPdS1_S1_S1_S1_S1_S1_S1_iiii_param_8,
	.param .u32 _Z13mu_DBA_kernelILi4ELi4ELi4EEvPiPdS1_S1_S1_S1_S1_S1_S1_iiii_param_9,
	.param .u32 _Z13mu_DBA_kernelILi4ELi4ELi4EEvPiPdS1_S1_S1_S1_S1_S1_S1_iiii_param_10,
	.param .u32 _Z13mu_DBA_kernelILi4ELi4ELi4EEvPiPdS1_S1_S1_S1_S1_S1_S1_iiii_param_11,
	.param .u32 _Z13mu_DBA_kernelILi4ELi4ELi4EEvPiPdS1_S1_S1_S1_S1_S1_S1_iiii_param_12
)
{
	.reg .pred 	%p<41>;
	.reg .b32 	%r<264>;
	.reg .b64 	%rd<195>;
	.reg .b64 	%fd<513>;
	// demoted variable
	.shared .align 4 .u32 _ZZ13mu_DBA_kernelILi4ELi4ELi4EEvPiPdS1_S1_S1_S1_S1_S1_S1_iiiiE9wake_up_s;
	ld.param.u64 	%rd13, [_Z13mu_DBA_kernelILi4ELi4ELi4EEvPiPdS1_S1_S1_S1_S1_S1_S1_iiii_param_0];
	ld.param.u64 	%rd21, [_Z13mu_DBA_kernelILi4ELi4ELi4EEvPiPdS1_S1_S1_S1_S1_S1_S1_iiii_param_1];
	ld.param.u64 	%rd14, [_Z13mu_DBA_kernelILi4ELi4ELi4EEvPiPdS1_S1_S1_S1_S1_S1_S1_iiii_param_2];
	ld.param.u64 	%rd15, [_Z13mu_DBA_kernelILi4ELi4ELi4EEvPiPdS1_S1_S1_S1_S1_S1_S1_iiii_param_3];
	ld.param.u64 	%rd16, [_Z13mu_DBA_kernelILi4ELi4ELi4EEvPiPdS1_S1_S1_S1_S1_S1_S1_iiii_param_4];
	ld.param.u32 	%r98, [_Z13mu_DBA_kernelILi4ELi4ELi4EEvPiPdS1_S1_S1_S1_S1_S1_S1_iiii_param_9];
	ld.param.u32 	%r95, [_Z13mu_DBA_kernelILi4ELi4ELi4EEvPiPdS1_S1_S1_S1_S1_S1_S1_iiii_param_10];
	ld.param.u32 	%r96, [_Z13mu_DBA_kernelILi4ELi4ELi4EEvPiPdS1_S1_S1_S1_S1_S1_S1_iiii_param_11];
	ld.param.u32 	%r97, [_Z13mu_DBA_kernelILi4ELi4ELi4EEvPiPdS1_S1_S1_S1_S1_S1_S1_iiii_param_12];
	cvta.to.global.u64 	%rd1, %rd21;
	cvta.to.global.u64 	%rd2, %rd15;
	cvta.to.global.u64 	%rd3, %rd14;
	mov.u32 	%r1, %ctaid.y;
	mov.u32 	%r99, %ntid.y;
	mov.u32 	%r100, %tid.y;
	mad.lo.s32 	%r101, %r1, %r99, %r100;
	add.s32 	%r2, %r101, %r98;
	mov.u32 	%r3, %ctaid.x;
	mov.u32 	%r102, %ntid.x;
	mov.u32 	%r103, %tid.x;
	mad.lo.s32 	%r4, %r3, %r102, %r103;
	mov.u32 	%r5, %ctaid.z;
	mov.u32 	%r104, %ntid.z;
	mov.u32 	%r105, %tid.z;
	mad.lo.s32 	%r6, %r5, %r104, %r105;
	or.b32  	%r106, %r103, %r100;
	or.b32  	%r107, %r106, %r105;
	setp.ne.s32 	%p1, %r107, 0;
	@%p1 bra 	$L__BB3_2;
	cvta.to.global.u64 	%rd22, %rd13;
	mov.u32 	%r108, %nctaid.x;
	mov.u32 	%r109, %nctaid.z;
	mad.lo.s32 	%r110, %r1, %r108, %r3;
	mad.lo.s32 	%r111, %r110, %r109, %r5;
	mul.wide.s32 	%rd23, %r111, 4;
	add.s64 	%rd24, %rd22, %rd23;
	ld.global.nc.u32 	%r112, [%rd24];
	st.shared.u32 	[_ZZ13mu_DBA_kernelILi4ELi4ELi4EEvPiPdS1_S1_S1_S1_S1_S1_S1_iiiiE9wake_up_s], %r112;
$L__BB3_2:
	bar.sync 	0;
	ld.shared.u32 	%r113, [_ZZ13mu_DBA_kernelILi4ELi4ELi4EEvPiPdS1_S1_S1_S1_S1_S1_S1_iiiiE9wake_up_s];
	setp.eq.s32 	%p2, %r113, 0;
	setp.ge.s32 	%p3, %r2, %r95;
	setp.ge.s32 	%p4, %r4, %r96;
	or.pred  	%p5, %p3, %p4;
	or.pred  	%p6, %p5, %p2;
	setp.ge.s32 	%p7, %r6, %r97;
	or.pred  	%p8, %p6, %p7;
	@%p8 bra 	$L__BB3_53;
	mul.lo.s32 	%r7, %r96, %r2;
	mul.lo.s32 	%r8, %r7, %r97;
	mul.lo.s32 	%r9, %r97, %r4;
	add.s32 	%r10, %r8, %r9;
	add.s32 	%r11, %r10, %r6;
	mul.wide.u32 	%rd25, %r11, 8;
	add.s64 	%rd26, %rd3, %rd25;
	ld.global.nc.f64 	%fd498, [%rd26];
	mul.f64 	%fd2, %fd498, 0d0000000000000000;
	add.f64 	%fd73, %fd2, 0d0000000000000000;
	add.s64 	%rd27, %rd2, %rd25;
	ld.global.nc.f64 	%fd504, [%rd27];
	mul.f64 	%fd4, %fd504, 0d0000000000000000;
	add.f64 	%fd74, %fd73, %fd4;
	cvta.to.global.u64 	%rd28, %rd16;
	add.s64 	%rd29, %rd28, %rd25;
	ld.global.nc.f64 	%fd507, [%rd29];
	mul.f64 	%fd6, %fd507, 0d0000000000000000;
	add.f64 	%fd75, %fd74, %fd6;
	add.s64 	%rd30, %rd1, %rd25;
	ld.global.nc.f64 	%fd492, [%rd30];
	mul.f64 	%fd8, %fd492, 0d0000000000000000;
	sub.f64 	%fd76, %fd75, %fd8;
	sub.f64 	%fd9, %fd76, %fd2;
	mul.f64 	%fd10, %fd504, 0d4010000000000000;
	{
	.reg .b32 %temp; 
	mov.b64 	{%temp, %r236}, %fd492;
	}
	{
	.reg .b32 %temp; 
	mov.b64 	{%r237, %temp}, %fd492;
	}
	setp.gt.s32 	%p9, %r236, 1048575;
	mov.b32 	%r238, -1023;
	@%p9 bra 	$L__BB3_5;
	mul.f64 	%fd492, %fd492, 0d4350000000000000;
	{
	.reg .b32 %temp; 
	mov.b64 	{%temp, %r236}, %fd492;
	}
	{
	.reg .b32 %temp; 
	mov.b64 	{%r237, %temp}, %fd492;
	}
	mov.b32 	%r238, -1077;
$L__BB3_5:
	add.s32 	%r116, %r236, -1;
	setp.gt.u32 	%p10, %r116, 2146435070;
	@%p10 bra 	$L__BB3_9;
	shr.u32 	%r119, %r236, 20;
	add.s32 	%r239, %r238, %r119;
	and.b32  	%r120, %r236, 1048575;
	or.b32  	%r121, %r120, 1072693248;
	mov.b64 	%fd493, {%r237, %r121};
	setp.lt.u32 	%p12, %r121, 1073127583;
	@%p12 bra 	$L__BB3_8;
	{
	.reg .b32 %temp; 
	mov.b64 	{%r122, %temp}, %fd493;
	}
	{
	.reg .b32 %temp; 
	mov.b64 	{%temp, %r123}, %fd493;
	}
	add.s32 	%r124, %r123, -1048576;
	mov.b64 	%fd493, {%r122, %r124};
	add.s32 	%r239, %r239, 1;
$L__BB3_8:
	add.f64 	%fd78, %fd493, 0dBFF0000000000000;
	add.f64 	%fd79, %fd493, 0d3FF0000000000000;
	rcp.approx.ftz.f64 	%fd80, %fd79;
	neg.f64 	%fd81, %fd79;
	fma.rn.f64 	%fd82, %fd81, %fd80, 0d3FF0000000000000;
	fma.rn.f64 	%fd83, %fd82, %fd82, %fd82;
	fma.rn.f64 	%fd84, %fd83, %fd80, %fd80;
	mul.f64 	%fd85, %fd78, %fd84;
	fma.rn.f64 	%fd86, %fd78, %fd84, %fd85;
	mul.f64 	%fd87, %fd86, %fd86;
	fma.rn.f64 	%fd88, %fd87, 0d3EB1380B3AE80F1E, 0d3ED0EE258B7A8B04;
	fma.rn.f64 	%fd89, %fd88, %fd87, 0d3EF3B2669F02676F;
	fma.rn.f64 	%fd90, %fd89, %fd87, 0d3F1745CBA9AB0956;
	fma.rn.f64 	%fd91, %fd90, %fd87, 0d3F3C71C72D1B5154;
	fma.rn.f64 	%fd92, %fd91, %fd87, 0d3F624924923BE72D;
	fma.rn.f64 	%fd93, %fd92, %fd87, 0d3F8999999999A3C4;
	fma.rn.f64 	%fd94, %fd93, %fd87, 0d3FB5555555555554;
	sub.f64 	%fd95, %fd78, %fd86;
	add.f64 	%fd96, %fd95, %fd95;
	neg.f64 	%fd97, %fd86;
	fma.rn.f64 	%fd98, %fd97, %fd78, %fd96;
	mul.f64 	%fd99, %fd84, %fd98;
	mul.f64 	%fd100, %fd87, %fd94;
	fma.rn.f64 	%fd101, %fd100, %fd86, %fd99;
	xor.b32  	%r125, %r239, -2147483648;
	mov.b32 	%r126, 1127219200;
	mov.b64 	%fd102, {%r125, %r126};
	mov.b32 	%r127, -2147483648;
	mov.b64 	%fd103, {%r127, %r126};
	sub.f64 	%fd104, %fd102, %fd103;
	fma.rn.f64 	%fd105, %fd104, 0d3FE62E42FEFA39EF, %fd86;
	fma.rn.f64 	%fd106, %fd104, 0dBFE62E42FEFA39EF, %fd105;
	sub.f64 	%fd107, %fd106, %fd86;
	sub.f64 	%fd108, %fd101, %fd107;
	fma.rn.f64 	%fd109, %fd104, 0d3C7ABC9E3B39803F, %fd108;
	add.f64 	%fd494, %fd105, %fd109;
	bra.uni 	$L__BB3_10;
$L__BB3_9:
	fma.rn.f64 	%fd77, %fd492, 0d7FF0000000000000, 0d7FF0000000000000;
	{
	.reg .b32 %temp; 
	mov.b64 	{%temp, %r117}, %fd492;
	}
	and.b32  	%r118, %r117, 2147483647;
	setp.eq.s32 	%p11, %r118, 0;
	selp.f64 	%fd494, 0dFFF0000000000000, %fd77, %p11;
$L__BB3_10:
	sub.f64 	%fd110, %fd9, %fd10;
	add.f64 	%fd19, %fd110, %fd494;
	{
	.reg .b32 %temp; 
	mov.b64 	{%temp, %r256}, %fd507;
	}
	{
	.reg .b32 %temp; 
	mov.b64 	{%r257, %temp}, %fd507;
	}
	setp.gt.s32 	%p13, %r256, 1048575;
	mov.b32 	%r242, -1023;
	mov.f64 	%fd495, %fd507;
	mov.u32 	%r240, %r256;
	mov.u32 	%r241, %r257;
	@%p13 bra 	$L__BB3_12;
	mul.f64 	%fd495, %fd507, 0d4350000000000000;
	{
	.reg .b32 %temp; 
	mov.b64 	{%temp, %r240}, %fd495;
	}
	{
	.reg .b32 %temp; 
	mov.b64 	{%r241, %temp}, %fd495;
	}
	mov.b32 	%r242, -1077;
$L__BB3_12:
	add.s32 	%r130, %r240, -1;
	setp.gt.u32 	%p14, %r130, 2146435070;
	@%p14 bra 	$L__BB3_16;
	shr.u32 	%r133, %r240, 20;
	add.s32 	%r243, %r242, %r133;
	and.b32  	%r134, %r240, 1048575;
	or.b32  	%r135, %r134, 1072693248;
	mov.b64 	%fd496, {%r241, %r135};
	setp.lt.u32 	%p16, %r135, 1073127583;
	@%p16 bra 	$L__BB3_15;
	{
	.reg .b32 %temp; 
	mov.b64 	{%r136, %temp}, %fd496;
	}
	{
	.reg .b32 %temp; 
	mov.b64 	{%temp, %r137}, %fd496;
	}
	add.s32 	%r138, %r137, -1048576;
	mov.b64 	%fd496, {%r136, %r138};
	add.s32 	%r243, %r243, 1;
$L__BB3_15:
	add.f64 	%fd112, %fd496, 0dBFF0000000000000;
	add.f64 	%fd113, %fd496, 0d3FF0000000000000;
	rcp.approx.ftz.f64 	%fd114, %fd113;
	neg.f64 	%fd115, %fd113;
	fma.rn.f64 	%fd116, %fd115, %fd114, 0d3FF0000000000000;
	fma.rn.f64 	%fd117, %fd116, %fd116, %fd116;
	fma.rn.f64 	%fd118, %fd117, %fd114, %fd114;
	mul.f64 	%fd119, %fd112, %fd118;
	fma.rn.f64 	%fd120, %fd112, %fd118, %fd119;
	mul.f64 	%fd121, %fd120, %fd120;
	fma.rn.f64 	%fd122, %fd121, 0d3EB1380B3AE80F1E, 0d3ED0EE258B7A8B04;
	fma.rn.f64 	%fd123, %fd122, %fd121, 0d3EF3B2669F02676F;
	fma.rn.f64 	%fd124, %fd123, %fd121, 0d3F1745CBA9AB0956;
	fma.rn.f64 	%fd125, %fd124, %fd121, 0d3F3C71C72D1B5154;
	fma.rn.f64 	%fd126, %fd125, %fd121, 0d3F624924923BE72D;
	fma.rn.f64 	%fd127, %fd126, %fd121, 0d3F8999999999A3C4;
	fma.rn.f64 	%fd128, %fd127, %fd121, 0d3FB5555555555554;
	sub.f64 	%fd129, %fd112, %fd120;
	add.f64 	%fd130, %fd129, %fd129;
	neg.f64 	%fd131, %fd120;
	fma.rn.f64 	%fd132, %fd131, %fd112, %fd130;
	mul.f64 	%fd133, %fd118, %fd132;
	mul.f64 	%fd134, %fd121, %fd128;
	fma.rn.f64 	%fd135, %fd134, %fd120, %fd133;
	xor.b32  	%r139, %r243, -2147483648;
	mov.b32 	%r140, 1127219200;
	mov.b64 	%fd136, {%r139, %r140};
	mov.b32 	%r141, -2147483648;
	mov.b64 	%fd137, {%r141, %r140};
	sub.f64 	%fd138, %fd136, %fd137;
	fma.rn.f64 	%fd139, %fd138, 0d3FE62E42FEFA39EF, %fd120;
	fma.rn.f64 	%fd140, %fd138, 0dBFE62E42FEFA39EF, %fd139;
	sub.f64 	%fd141, %fd140, %fd120;
	sub.f64 	%fd142, %fd135, %fd141;
	fma.rn.f64 	%fd143, %fd138, 0d3C7ABC9E3B39803F, %fd142;
	add.f64 	%fd497, %fd139, %fd143;
	bra.uni 	$L__BB3_17;
$L__BB3_16:
	fma.rn.f64 	%fd111, %fd495, 0d7FF0000000000000, 0d7FF0000000000000;
	{
	.reg .b32 %temp; 
	mov.b64 	{%temp, %r131}, %fd495;
	}
	and.b32  	%r132, %r131, 2147483647;
	setp.eq.s32 	%p15, %r132, 0;
	selp.f64 	%fd497, 0dFFF0000000000000, %fd111, %p15;
$L__BB3_17:
	ld.param.u64 	%rd191, [_Z13mu_DBA_kernelILi4ELi4ELi4EEvPiPdS1_S1_S1_S1_S1_S1_S1_iiii_param_5];
	sub.f64 	%fd144, %fd19, %fd497;
	add.s32 	%r143, %r4, 1;
	add.s32 	%r144, %r6, 1;
	add.s32 	%r145, %r96, -1;
	setp.lt.s32 	%p17, %r4, %r145;
	selp.b32 	%r146, %r143, 0, %p17;
	setp.lt.s32 	%p18, %r4, 1;
	selp.b32 	%r147, %r96, %r4, %p18;
	add.s32 	%r148, %r147, -1;
	add.s32 	%r149, %r97, -1;
	setp.lt.u32 	%p19, %r6, %r149;
	selp.b32 	%r150, %r144, 0, %p19;
	setp.eq.s32 	%p20, %r6, 0;
	selp.b32 	%r151, %r97, %r6, %p20;
	mul.wide.s32 	%rd31, %r11, 8;
	add.s64 	%rd32, %rd1, %rd31;
	ld.global.nc.f64 	%fd145, [%rd32];
	mul.f64 	%fd146, %fd145, 0dC011111111111111;
	mul.lo.s32 	%r152, %r146, %r97;
	add.s32 	%r153, %r152, %r8;
	add.s32 	%r32, %r153, %r6;
	mul.wide.s32 	%rd33, %r32, 8;
	add.s64 	%rd34, %rd1, %rd33;
	ld.global.nc.f64 	%fd147, [%rd34];
	mul.lo.s32 	%r154, %r148, %r97;
	add.s32 	%r155, %r154, %r8;
	add.s32 	%r33, %r155, %r6;
	mul.wide.s32 	%rd35, %r33, 8;
	add.s64 	%rd36, %rd1, %rd35;
	ld.global.nc.f64 	%fd148, [%rd36];
	add.f64 	%fd149, %fd147, %fd148;
	add.s32 	%r156, %r7, %r96;
	mul.lo.s32 	%r157, %r156, %r97;
	add.s32 	%r158, %r157, %r9;
	add.s32 	%r34, %r158, %r6;
	mul.wide.s32 	%rd37, %r34, 8;
	add.s64 	%rd38, %rd1, %rd37;
	ld.global.nc.f64 	%fd150, [%rd38];
	add.f64 	%fd151, %fd149, %fd150;
	shl.b32 	%r159, %r96, 1;
	sub.s32 	%r160, %r156, %r159;
	mul.lo.s32 	%r161, %r160, %r97;
	add.s32 	%r162, %r161, %r9;
	add.s32 	%r35, %r162, %r6;
	mul.wide.s32 	%rd39, %r35, 8;
	add.s64 	%rd40, %rd1, %rd39;
	ld.global.nc.f64 	%fd152, [%rd40];
	add.f64 	%fd153, %fd151, %fd152;
	add.s32 	%r36, %r150, %r10;
	mul.wide.s32 	%rd41, %r36, 8;
	add.s64 	%rd42, %rd1, %rd41;
	ld.global.nc.f64 	%fd154, [%rd42];
	add.f64 	%fd155, %fd153, %fd154;
	cvt.s64.s32 	%rd43, %r10;
	cvt.s64.s32 	%rd44, %r151;
	add.s64 	%rd4, %rd43, %rd44;
	shl.b64 	%rd45, %rd4, 3;
	add.s64 	%rd46, %rd1, %rd45;
	ld.global.nc.f64 	%fd156, [%rd46+-8];
	add.f64 	%fd157, %fd155, %fd156;
	fma.rn.f64 	%fd158, %fd157, 0d3FDDDDDDDDDDDDDE, %fd146;
	add.s32 	%r163, %r152, %r157;
	add.s32 	%r37, %r163, %r6;
	mul.wide.s32 	%rd47, %r37, 8;
	add.s64 	%rd48, %rd1, %rd47;
	ld.global.nc.f64 	%fd159, [%rd48];
	add.s32 	%r164, %r152, %r161;
	add.s32 	%r38, %r164, %r6;
	mul.wide.s32 	%rd49, %r38, 8;
	add.s64 	%rd50, %rd1, %rd49;
	ld.global.nc.f64 	%fd160, [%rd50];
	add.f64 	%fd161, %fd159, %fd160;
	add.s32 	%r165, %r154, %r157;
	add.s32 	%r39, %r165, %r6;
	mul.wide.s32 	%rd51, %r39, 8;
	add.s64 	%rd52, %rd1, %rd51;
	ld.global.nc.f64 	%fd162, [%rd52];
	add.f64 	%fd163, %fd161, %fd162;
	add.s32 	%r166, %r154, %r161;
	add.s32 	%r40, %r166, %r6;
	mul.wide.s32 	%rd53, %r40, 8;
	add.s64 	%rd54, %rd1, %rd53;
	ld.global.nc.f64 	%fd164, [%rd54];
	add.f64 	%fd165, %fd163, %fd164;
	add.s32 	%r41, %r153, %r150;
	mul.wide.s32 	%rd55, %r41, 8;
	add.s64 	%rd56, %rd1, %rd55;
	ld.global.nc.f64 	%fd166, [%rd56];
	add.f64 	%fd167, %fd165, %fd166;
	add.s32 	%r42, %r150, %r158;
	mul.wide.s32 	%rd57, %r42, 8;
	add.s64 	%rd58, %rd1, %rd57;
	ld.global.nc.f64 	%fd168, [%rd58];
	add.f64 	%fd169, %fd167, %fd168;
	add.s32 	%r43, %r150, %r162;
	mul.wide.s32 	%rd59, %r43, 8;
	add.s64 	%rd60, %rd1, %rd59;
	ld.global.nc.f64 	%fd170, [%rd60];
	add.f64 	%fd171, %fd169, %fd170;
	add.s32 	%r44, %r155, %r150;
	mul.wide.s32 	%rd61, %r44, 8;
	add.s64 	%rd62, %rd1, %rd61;
	ld.global.nc.f64 	%fd172, [%rd62];
	add.f64 	%fd173, %fd171, %fd172;
	cvt.s64.s32 	%rd63, %r153;
	add.s64 	%rd5, %rd63, %rd44;
	shl.b64 	%rd64, %rd5, 3;
	add.s64 	%rd65, %rd1, %rd64;
	ld.global.nc.f64 	%fd174, [%rd65+-8];
	add.f64 	%fd175, %fd173, %fd174;
	cvt.s64.s32 	%rd66, %r158;
	add.s64 	%rd6, %rd66, %rd44;
	shl.b64 	%rd67, %rd6, 3;
	add.s64 	%rd68, %rd1, %rd67;
	ld.global.nc.f64 	%fd176, [%rd68+-8];
	add.f64 	%fd177, %fd175, %fd176;
	cvt.s64.s32 	%rd69, %r162;
	add.s64 	%rd7, %rd69, %rd44;
	shl.b64 	%rd70, %rd7, 3;
	add.s64 	%rd71, %rd1, %rd70;
	ld.global.nc.f64 	%fd178, [%rd71+-8];
	add.f64 	%fd179, %fd177, %fd178;
	cvt.s64.s32 	%rd72, %r155;
	add.s64 	%rd8, %rd72, %rd44;
	shl.b64 	%rd73, %rd8, 3;
	add.s64 	%rd74, %rd1, %rd73;
	ld.global.nc.f64 	%fd180, [%rd74+-8];
	add.f64 	%fd181, %fd179, %fd180;
	fma.rn.f64 	%fd182, %fd181, 0d3FB999999999999A, %fd158;
	add.s32 	%r45, %r163, %r150;
	mul.wide.s32 	%rd75, %r45, 8;
	add.s64 	%rd76, %rd1, %rd75;
	ld.global.nc.f64 	%fd183, [%rd76];
	add.s32 	%r46, %r165, %r150;
	mul.wide.s32 	%rd77, %r46, 8;
	add.s64 	%rd78, %rd1, %rd77;
	ld.global.nc.f64 	%fd184, [%rd78];
	add.f64 	%fd185, %fd183, %fd184;
	add.s32 	%r47, %r166, %r150;
	mul.wide.s32 	%rd79, %r47, 8;
	add.s64 	%rd80, %rd1, %rd79;
	ld.global.nc.f64 	%fd186, [%rd80];
	add.f64 	%fd187, %fd185, %fd186;
	add.s32 	%r48, %r164, %r150;
	mul.wide.s32 	%rd81, %r48, 8;
	add.s64 	%rd82, %rd1, %rd81;
	ld.global.nc.f64 	%fd188, [%rd82];
	add.f64 	%fd189, %fd187, %fd188;
	cvt.s64.s32 	%rd83, %r163;
	add.s64 	%rd9, %rd83, %rd44;
	shl.b64 	%rd84, %rd9, 3;
	add.s64 	%rd85, %rd1, %rd84;
	ld.global.nc.f64 	%fd190, [%rd85+-8];
	add.f64 	%fd191, %fd189, %fd190;
	cvt.s64.s32 	%rd86, %r165;
	add.s64 	%rd10, %rd86, %rd44;
	shl.b64 	%rd87, %rd10, 3;
	add.s64 	%rd88, %rd1, %rd87;
	ld.global.nc.f64 	%fd192, [%rd88+-8];
	add.f64 	%fd193, %fd191, %fd192;
	cvt.s64.s32 	%rd89, %r166;
	add.s64 	%rd11, %rd89, %rd44;
	shl.b64 	%rd90, %rd11, 3;
	add.s64 	%rd91, %rd1, %rd90;
	ld.global.nc.f64 	%fd194, [%rd91+-8];
	add.f64 	%fd195, %fd193, %fd194;
	cvt.s64.s32 	%rd92, %r164;
	add.s64 	%rd12, %rd92, %rd44;
	shl.b64 	%rd93, %rd12, 3;
	add.s64 	%rd94, %rd1, %rd93;
	ld.global.nc.f64 	%fd196, [%rd94+-8];
	add.f64 	%fd197, %fd195, %fd196;
	fma.rn.f64 	%fd198, %fd197, 0d3FA1111111111111, %fd182;
	fma.rn.f64 	%fd199, %fd198, 0dC010000000000000, %fd144;
	cvta.to.global.u64 	%rd95, %rd191;
	add.s64 	%rd97, %rd95, %rd25;
	st.global.f64 	[%rd97], %fd199;
	add.f64 	%fd200, %fd8, 0d0000000000000000;
	add.f64 	%fd201, %fd200, %fd4;
	add.f64 	%fd202, %fd201, %fd6;
	sub.f64 	%fd203, %fd202, %fd8;
	sub.f64 	%fd28, %fd203, %fd2;
	{
	.reg .b32 %temp; 
	mov.b64 	{%temp, %r244}, %fd498;
	}
	{
	.reg .b32 %temp; 
	mov.b64 	{%r245, %temp}, %fd498;
	}
	setp.gt.s32 	%p21, %r244, 1048575;
	mov.b32 	%r246, -1023;
	@%p21 bra 	$L__BB3_19;
	mul.f64 	%fd498, %fd498, 0d4350000000000000;
	{
	.reg .b32 %temp; 
	mov.b64 	{%temp, %r244}, %fd498;
	}
	{
	.reg .b32 %temp; 
	mov.b64 	{%r245, %temp}, %fd498;
	}
	mov.b32 	%r246, -1077;
$L__BB3_19:
	add.s32 	%r168, %r244, -1;
	setp.gt.u32 	%p22, %r168, 2146435070;
	@%p22 bra 	$L__BB3_23;
	shr.u32 	%r171, %r244, 20;
	add.s32 	%r247, %r246, %r171;
	and.b32  	%r172, %r244, 1048575;
	or.b32  	%r173, %r172, 1072693248;
	mov.b64 	%fd499, {%r245, %r173};
	setp.lt.u32 	%p24, %r173, 1073127583;
	@%p24 bra 	$L__BB3_22;
	{
	.reg .b32 %temp; 
	mov.b64 	{%r174, %temp}, %fd499;
	}
	{
	.reg .b32 %temp; 
	mov.b64 	{%temp, %r175}, %fd499;
	}
	add.s32 	%r176, %r175, -1048576;
	mov.b64 	%fd499, {%r174, %r176};
	add.s32 	%r247, %r247, 1;
$L__BB3_22:
	add.f64 	%fd205, %fd499, 0dBFF0000000000000;
	add.f64 	%fd206, %fd499, 0d3FF0000000000000;
	rcp.approx.ftz.f64 	%fd207, %fd206;
	neg.f64 	%fd208, %fd206;
	fma.rn.f64 	%fd209, %fd208, %fd207, 0d3FF0000000000000;
	fma.rn.f64 	%fd210, %fd209, %fd209, %fd209;
	fma.rn.f64 	%fd211, %fd210, %fd207, %fd207;
	mul.f64 	%fd212, %fd205, %fd211;
	fma.rn.f64 	%fd213, %fd205, %fd211, %fd212;
	mul.f64 	%fd214, %fd213, %fd213;
	fma.rn.f64 	%fd215, %fd214, 0d3EB1380B3AE80F1E, 0d3ED0EE258B7A8B04;
	fma.rn.f64 	%fd216, %fd215, %fd214, 0d3EF3B2669F02676F;
	fma.rn.f64 	%fd217, %fd216, %fd214, 0d3F1745CBA9AB0956;
	fma.rn.f64 	%fd218, %fd217, %fd214, 0d3F3C71C72D1B5154;
	fma.rn.f64 	%fd219, %fd218, %fd214, 0d3F624924923BE72D;
	fma.rn.f64 	%fd220, %fd219, %fd214, 0d3F8999999999A3C4;
	fma.rn.f64 	%fd221, %fd220, %fd214, 0d3FB5555555555554;
	sub.f64 	%fd222, %fd205, %fd213;
	add.f64 	%fd223, %fd222, %fd222;
	neg.f64 	%fd224, %fd213;
	fma.rn.f64 	%fd225, %fd224, %fd205, %fd223;
	mul.f64 	%fd226, %fd211, %fd225;
	mul.f64 	%fd227, %fd214, %fd221;
	fma.rn.f64 	%fd228, %fd227, %fd213, %fd226;
	xor.b32  	%r177, %r247, -2147483648;
	mov.b32 	%r178, 1127219200;
	mov.b64 	%fd229, {%r177, %r178};
	mov.b32 	%r179, -2147483648;
	mov.b64 	%fd230, {%r179, %r178};
	sub.f64 	%fd231, %fd229, %fd230;
	fma.rn.f64 	%fd232, %fd231, 0d3FE62E42FEFA39EF, %fd213;
	fma.rn.f64 	%fd233, %fd231, 0dBFE62E42FEFA39EF, %fd232;
	sub.f64 	%fd234, %fd233, %fd213;
	sub.f64 	%fd235, %fd228, %fd234;
	fma.rn.f64 	%fd236, %fd231, 0d3C7ABC9E3B39803F, %fd235;
	add.f64 	%fd500, %fd232, %fd236;
	bra.uni 	$L__BB3_24;
$L__BB3_23:
	fma.rn.f64 	%fd204, %fd498, 0d7FF0000000000000, 0d7FF0000000000000;
	{
	.reg .b32 %temp; 
	mov.b64 	{%temp, %r169}, %fd498;
	}
	and.b32  	%r170, %r169, 2147483647;
	setp.eq.s32 	%p23, %r170, 0;
	selp.f64 	%fd500, 0dFFF0000000000000, %fd204, %p23;
$L__BB3_24:
	setp.gt.s32 	%p25, %r256, 1048575;
	sub.f64 	%fd237, %fd28, %fd10;
	add.f64 	%fd37, %fd237, %fd500;
	mov.b32 	%r250, -1023;
	mov.f64 	%fd501, %fd507;
	mov.u32 	%r248, %r256;
	mov.u32 	%r249, %r257;
	@%p25 bra 	$L__BB3_26;
	mul.f64 	%fd501, %fd507, 0d4350000000000000;
	{
	.reg .b32 %temp; 
	mov.b64 	{%temp, %r248}, %fd501;
	}
	{
	.reg .b32 %temp; 
	mov.b64 	{%r249, %temp}, %fd501;
	}
	mov.b32 	%r250, -1077;
$L__BB3_26:
	add.s32 	%r182, %r248, -1;
	setp.gt.u32 	%p26, %r182, 2146435070;
	@%p26 bra 	$L__BB3_30;
	shr.u32 	%r185, %r248, 20;
	add.s32 	%r251, %r250, %r185;
	and.b32  	%r186, %r248, 1048575;
	or.b32  	%r187, %r186, 1072693248;
	mov.b64 	%fd502, {%r249, %r187};
	setp.lt.u32 	%p28, %r187, 1073127583;
	@%p28 bra 	$L__BB3_29;
	{
	.reg .b32 %temp; 
	mov.b64 	{%r188, %temp}, %fd502;
	}
	{
	.reg .b32 %temp; 
	mov.b64 	{%temp, %r189}, %fd502;
	}
	add.s32 	%r190, %r189, -1048576;
	mov.b64 	%fd502, {%r188, %r190};
	add.s32 	%r251, %r251, 1;
$L__BB3_29:
	add.f64 	%fd239, %fd502, 0dBFF0000000000000;
	add.f64 	%fd240, %fd502, 0d3FF0000000000000;
	rcp.approx.ftz.f64 	%fd241, %fd240;
	neg.f64 	%fd242, %fd240;
	fma.rn.f64 	%fd243, %fd242, %fd241, 0d3FF0000000000000;
	fma.rn.f64 	%fd244, %fd243, %fd243, %fd243;
	fma.rn.f64 	%fd245, %fd244, %fd241, %fd241;
	mul.f64 	%fd246, %fd239, %fd245;
	fma.rn.f64 	%fd247, %fd239, %fd245, %fd246;
	mul.f64 	%fd248, %fd247, %fd247;
	fma.rn.f64 	%fd249, %fd248, 0d3EB1380B3AE80F1E, 0d3ED0EE258B7A8B04;
	fma.rn.f64 	%fd250, %fd249, %fd248, 0d3EF3B2669F02676F;
	fma.rn.f64 	%fd251, %fd250, %fd248, 0d3F1745CBA9AB0956;
	fma.rn.f64 	%fd252, %fd251, %fd248, 0d3F3C71C72D1B5154;
	fma.rn.f64 	%fd253, %fd252, %fd248, 0d3F624924923BE72D;
	fma.rn.f64 	%fd254, %fd253, %fd248, 0d3F8999999999A3C4;
	fma.rn.f64 	%fd255, %fd254, %fd248, 0d3FB5555555555554;
	sub.f64 	%fd256, %fd239, %fd247;
	add.f64 	%fd257, %fd256, %fd256;
	neg.f64 	%fd258, %fd247;
	fma.rn.f64 	%fd259, %fd258, %fd239, %fd257;
	mul.f64 	%fd260, %fd245, %fd259;
	mul.f64 	%fd261, %fd248, %fd255;
	fma.rn.f64 	%fd262, %fd261, %fd247, %fd260;
	xor.b32  	%r191, %r251, -2147483648;
	mov.b32 	%r192, 1127219200;
	mov.b64 	%fd263, {%r191, %r192};
	mov.b32 	%r193, -2147483648;
	mov.b64 	%fd264, {%r193, %r192};
	sub.f64 	%fd265, %fd263, %fd264;
	fma.rn.f64 	%fd266, %fd265, 0d3FE62E42FEFA39EF, %fd247;
	fma.rn.f64 	%fd267, %fd265, 0dBFE62E42FEFA39EF, %fd266;
	sub.f64 	%fd268, %fd267, %fd247;
	sub.f64 	%fd269, %fd262, %fd268;
	fma.rn.f64 	%fd270, %fd265, 0d3C7ABC9E3B39803F, %fd269;
	add.f64 	%fd503, %fd266, %fd270;
	bra.uni 	$L__BB3_31;
$L__BB3_30:
	fma.rn.f64 	%fd238, %fd501, 0d7FF0000000000000, 0d7FF0000000000000;
	{
	.reg .b32 %temp; 
	mov.b64 	{%temp, %r183}, %fd501;
	}
	and.b32  	%r184, %r183, 2147483647;
	setp.eq.s32 	%p27, %r184, 0;
	selp.f64 	%fd503, 0dFFF0000000000000, %fd238, %p27;
$L__BB3_31:
	ld.param.u64 	%rd192, [_Z13mu_DBA_kernelILi4ELi4ELi4EEvPiPdS1_S1_S1_S1_S1_S1_S1_iiii_param_6];
	ld.param.u64 	%rd190, [_Z13mu_DBA_kernelILi4ELi4ELi4EEvPiPdS1_S1_S1_S1_S1_S1_S1_iiii_param_3];
	ld.param.u64 	%rd189, [_Z13mu_DBA_kernelILi4ELi4ELi4EEvPiPdS1_S1_S1_S1_S1_S1_S1_iiii_param_2];
	sub.f64 	%fd271, %fd37, %fd503;
	cvta.to.global.u64 	%rd98, %rd189;
	mul.wide.s32 	%rd99, %r11, 8;
	add.s64 	%rd100, %rd98, %rd99;
	ld.global.nc.f64 	%fd272, [%rd100];
	mul.f64 	%fd273, %fd272, 0d4011111111111111;
	mul.wide.s32 	%rd101, %r32, 8;
	add.s64 	%rd102, %rd98, %rd101;
	ld.global.nc.f64 	%fd274, [%rd102];
	mul.wide.s32 	%rd103, %r33, 8;
	add.s64 	%rd104, %rd98, %rd103;
	ld.global.nc.f64 	%fd275, [%rd104];
	add.f64 	%fd276, %fd274, %fd275;
	mul.wide.s32 	%rd105, %r34, 8;
	add.s64 	%rd106, %rd98, %rd105;
	ld.global.nc.f64 	%fd277, [%rd106];
	add.f64 	%fd278, %fd276, %fd277;
	mul.wide.s32 	%rd107, %r35, 8;
	add.s64 	%rd108, %rd98, %rd107;
	ld.global.nc.f64 	%fd279, [%rd108];
	add.f64 	%fd280, %fd278, %fd279;
	mul.wide.s32 	%rd109, %r36, 8;
	add.s64 	%rd110, %rd98, %rd109;
	ld.global.nc.f64 	%fd281, [%rd110];
	add.f64 	%fd282, %fd280, %fd281;
	add.s64 	%rd112, %rd98, %rd45;
	ld.global.nc.f64 	%fd283, [%rd112+-8];
	add.f64 	%fd284, %fd282, %fd283;
	mul.f64 	%fd285, %fd284, 0d3FDDDDDDDDDDDDDE;
	sub.f64 	%fd286, %fd285, %fd273;
	mul.wide.s32 	%rd113, %r37, 8;
	add.s64 	%rd114, %rd98, %rd113;
	ld.global.nc.f64 	%fd287, [%rd114];
	mul.wide.s32 	%rd115, %r38, 8;
	add.s64 	%rd116, %rd98, %rd115;
	ld.global.nc.f64 	%fd288, [%rd116];
	add.f64 	%fd289, %fd287, %fd288;
	mul.wide.s32 	%rd117, %r39, 8;
	add.s64 	%rd118, %rd98, %rd117;
	ld.global.nc.f64 	%fd290, [%rd118];
	add.f64 	%fd291, %fd289, %fd290;
	mul.wide.s32 	%rd119, %r40, 8;
	add.s64 	%rd120, %rd98, %rd119;
	ld.global.nc.f64 	%fd292, [%rd120];
	add.f64 	%fd293, %fd291, %fd292;
	mul.wide.s32 	%rd121, %r41, 8;
	add.s64 	%rd122, %rd98, %rd121;
	ld.global.nc.f64 	%fd294, [%rd122];
	add.f64 	%fd295, %fd293, %fd294;
	mul.wide.s32 	%rd123, %r42, 8;
	add.s64 	%rd124, %rd98, %rd123;
	ld.global.nc.f64 	%fd296, [%rd124];
	add.f64 	%fd297, %fd295, %fd296;
	mul.wide.s32 	%rd125, %r43, 8;
	add.s64 	%rd126, %rd98, %rd125;
	ld.global.nc.f64 	%fd298, [%rd126];
	add.f64 	%fd299, %fd297, %fd298;
	mul.wide.s32 	%rd127, %r44, 8;
	add.s64 	%rd128, %rd98, %rd127;
	ld.global.nc.f64 	%fd300, [%rd128];
	add.f64 	%fd301, %fd299, %fd300;
	add.s64 	%rd130, %rd98, %rd64;
	ld.global.nc.f64 	%fd302, [%rd130+-8];
	add.f64 	%fd303, %fd301, %fd302;
	add.s64 	%rd132, %rd98, %rd67;
	ld.global.nc.f64 	%fd304, [%rd132+-8];
	add.f64 	%fd305, %fd303, %fd304;
	add.s64 	%rd134, %rd98, %rd70;
	ld.global.nc.f64 	%fd306, [%rd134+-8];
	add.f64 	%fd307, %fd305, %fd306;
	add.s64 	%rd136, %rd98, %rd73;
	ld.global.nc.f64 	%fd308, [%rd136+-8];
	add.f64 	%fd309, %fd307, %fd308;
	fma.rn.f64 	%fd310, %fd309, 0d3FB999999999999A, %fd286;
	mul.wide.s32 	%rd137, %r45, 8;
	add.s64 	%rd138, %rd98, %rd137;
	ld.global.nc.f64 	%fd311, [%rd138];
	mul.wide.s32 	%rd139, %r46, 8;
	add.s64 	%rd140, %rd98, %rd139;
	ld.global.nc.f64 	%fd312, [%rd140];
	add.f64 	%fd313, %fd311, %fd312;
	mul.wide.s32 	%rd141, %r47, 8;
	add.s64 	%rd142, %rd98, %rd141;
	ld.global.nc.f64 	%fd314, [%rd142];
	add.f64 	%fd315, %fd313, %fd314;
	mul.wide.s32 	%rd143, %r48, 8;
	add.s64 	%rd144, %rd98, %rd143;
	ld.global.nc.f64 	%fd316, [%rd144];
	add.f64 	%fd317, %fd315, %fd316;
	add.s64 	%rd146, %rd98, %rd84;
	ld.global.nc.f64 	%fd318, [%rd146+-8];
	add.f64 	%fd319, %fd317, %fd318;
	add.s64 	%rd148, %rd98, %rd87;
	ld.global.nc.f64 	%fd320, [%rd148+-8];
	add.f64 	%fd321, %fd319, %fd320;
	add.s64 	%rd150, %rd98, %rd90;
	ld.global.nc.f64 	%fd322, [%rd150+-8];
	add.f64 	%fd323, %fd321, %fd322;
	add.s64 	%rd152, %rd98, %rd93;
	ld.global.nc.f64 	%fd324, [%rd152+-8];
	add.f64 	%fd325, %fd323, %fd324;
	fma.rn.f64 	%fd326, %fd325, 0d3FA1111111111111, %fd310;
	mul.f64 	%fd327, %fd326, 0d4010000000000000;
	sub.f64 	%fd328, %fd271, %fd327;
	cvta.to.global.u64 	%rd153, %rd192;
	mul.wide.u32 	%rd154, %r11, 8;
	add.s64 	%rd155, %rd153, %rd154;
	st.global.f64 	[%rd155], %fd328;
	cvta.to.global.u64 	%rd156, %rd190;
	add.s64 	%rd157, %rd156, %rd99;
	ld.global.nc.f64 	%fd329, [%rd157];
	mul.f64 	%fd330, %fd329, 0d4011111111111111;
	add.s64 	%rd158, %rd156, %rd101;
	ld.global.nc.f64 	%fd331, [%rd158];
	add.s64 	%rd159, %rd156, %rd103;
	ld.global.nc.f64 	%fd332, [%rd159];
	add.f64 	%fd333, %fd331, %fd332;
	add.s64 	%rd160, %rd156, %rd105;
	ld.global.nc.f64 	%fd334, [%rd160];
	add.f64 	%fd335, %fd333, %fd334;
	add.s64 	%rd161, %rd156, %rd107;
	ld.global.nc.f64 	%fd336, [%rd161];
	add.f64 	%fd337, %fd335, %fd336;
	add.s64 	%rd162, %rd156, %rd109;
	ld.global.nc.f64 	%fd338, [%rd162];
	add.f64 	%fd339, %fd337, %fd338;
	add.s64 	%rd163, %rd156, %rd45;
	ld.global.nc.f64 	%fd340, [%rd163+-8];
	add.f64 	%fd341, %fd339, %fd340;
	mul.f64 	%fd342, %fd341, 0d3FDDDDDDDDDDDDDE;
	sub.f64 	%fd343, %fd342, %fd330;
	add.s64 	%rd164, %rd156, %rd113;
	ld.global.nc.f64 	%fd344, [%rd164];
	add.s64 	%rd165, %rd156, %rd115;
	ld.global.nc.f64 	%fd345, [%rd165];
	add.f64 	%fd346, %fd344, %fd345;
	add.s64 	%rd166, %rd156, %rd117;
	ld.global.nc.f64 	%fd347, [%rd166];
	add.f64 	%fd348, %fd346, %fd347;
	add.s64 	%rd167, %rd156, %rd119;
	ld.global.nc.f64 	%fd349, [%rd167];
	add.f64 	%fd350, %fd348, %fd349;
	add.s64 	%rd168, %rd156, %rd121;
	ld.global.nc.f64 	%fd351, [%rd168];
	add.f64 	%fd352, %fd350, %fd351;
	add.s64 	%rd169, %rd156, %rd123;
	ld.global.nc.f64 	%fd353, [%rd169];
	add.f64 	%fd354, %fd352, %fd353;
	add.s64 	%rd170, %rd156, %rd125;
	ld.global.nc.f64 	%fd355, [%rd170];
	add.f64 	%fd356, %fd354, %fd355;
	add.s64 	%rd171, %rd156, %rd127;
	ld.global.nc.f64 	%fd357, [%rd171];
	add.f64 	%fd358, %fd356, %fd357;
	add.s64 	%rd172, %rd156, %rd64;
	ld.global.nc.f64 	%fd359, [%rd172+-8];
	add.f64 	%fd360, %fd358, %fd359;
	add.s64 	%rd173, %rd156, %rd67;
	ld.global.nc.f64 	%fd361, [%rd173+-8];
	add.f64 	%fd362, %fd360, %fd361;
	add.s64 	%rd174, %rd156, %rd70;
	ld.global.nc.f64 	%fd363, [%rd174+-8];
	add.f64 	%fd364, %fd362, %fd363;
	add.s64 	%rd175, %rd156, %rd73;
	ld.global.nc.f64 	%fd365, [%rd175+-8];
	add.f64 	%fd366, %fd364, %fd365;
	fma.rn.f64 	%fd367, %fd366, 0d3FB999999999999A, %fd343;
	add.s64 	%rd176, %rd156, %rd137;
	ld.global.nc.f64 	%fd368, [%rd176];
	add.s64 	%rd177, %rd156, %rd139;
	ld.global.nc.f64 	%fd369, [%rd177];
	add.f64 	%fd370, %fd368, %fd369;
	add.s64 	%rd178, %rd156, %rd141;
	ld.global.nc.f64 	%fd371, [%rd178];
	add.f64 	%fd372, %fd370, %fd371;
	add.s64 	%rd179, %rd156, %rd143;
	ld.global.nc.f64 	%fd373, [%rd179];
	add.f64 	%fd374, %fd372, %fd373;
	add.s64 	%rd180, %rd156, %rd84;
	ld.global.nc.f64 	%fd375, [%rd180+-8];
	add.f64 	%fd376, %fd374, %fd375;
	add.s64 	%rd181, %rd156, %rd87;
	ld.global.nc.f64 	%fd377, [%rd181+-8];
	add.f64 	%fd378, %fd376, %fd377;
	add.s64 	%rd182, %rd156, %rd90;
	ld.global.nc.f64 	%fd379, [%rd182+-8];
	add.f64 	%fd380, %fd378, %fd379;
	add.s64 	%rd183, %rd156, %rd93;
	ld.global.nc.f64 	%fd381, [%rd183+-8];
	add.f64 	%fd382, %fd380, %fd381;
	fma.rn.f64 	%fd46, %fd382, 0d3FA1111111111111, %fd367;
	add.f64 	%fd383, %fd8, 0dBFE0000000000000;
	add.f64 	%fd384, %fd383, %fd2;
	fma.rn.f64 	%fd385, %fd507, 0d4010000000000000, %fd384;
	sub.f64 	%fd386, %fd385, %fd8;
	sub.f64 	%fd387, %fd386, %fd2;
	sub.f64 	%fd47, %fd387, %fd10;
	{
	.reg .b32 %temp; 
	mov.b64 	{%temp, %r252}, %fd504;
	}
	{
	.reg .b32 %temp; 
	mov.b64 	{%r253, %temp}, %fd504;
	}
	setp.gt.s32 	%p29, %r252, 1048575;
	mov.b32 	%r254, -1023;
	@%p29 bra 	$L__BB3_33;
	mul.f64 	%fd504, %fd504, 0d4350000000000000;
	{
	.reg .b32 %temp; 
	mov.b64 	{%temp, %r252}, %fd504;
	}
	{
	.reg .b32 %temp; 
	mov.b64 	{%r253, %temp}, %fd504;
	}
	mov.b32 	%r254, -1077;
$L__BB3_33:
	add.s32 	%r196, %r252, -1;
	setp.gt.u32 	%p30, %r196, 2146435070;
	@%p30 bra 	$L__BB3_37;
	shr.u32 	%r199, %r252, 20;
	add.s32 	%r255, %r254, %r199;
	and.b32  	%r200, %r252, 1048575;
	or.b32  	%r201, %r200, 1072693248;
	mov.b64 	%fd505, {%r253, %r201};
	setp.lt.u32 	%p32, %r201, 1073127583;
	@%p32 bra 	$L__BB3_36;
	{
	.reg .b32 %temp; 
	mov.b64 	{%r202, %temp}, %fd505;
	}
	{
	.reg .b32 %temp; 
	mov.b64 	{%temp, %r203}, %fd505;
	}
	add.s32 	%r204, %r203, -1048576;
	mov.b64 	%fd505, {%r202, %r204};
	add.s32 	%r255, %r255, 1;
$L__BB3_36:
	add.f64 	%fd389, %fd505, 0dBFF0000000000000;
	add.f64 	%fd390, %fd505, 0d3FF0000000000000;
	rcp.approx.ftz.f64 	%fd391, %fd390;
	neg.f64 	%fd392, %fd390;
	fma.rn.f64 	%fd393, %fd392, %fd391, 0d3FF0000000000000;
	fma.rn.f64 	%fd394, %fd393, %fd393, %fd393;
	fma.rn.f64 	%fd395, %fd394, %fd391, %fd391;
	mul.f64 	%fd396, %fd389, %fd395;
	fma.rn.f64 	%fd397, %fd389, %fd395, %fd396;
	mul.f64 	%fd398, %fd397, %fd397;
	fma.rn.f64 	%fd399, %fd398, 0d3EB1380B3AE80F1E, 0d3ED0EE258B7A8B04;
	fma.rn.f64 	%fd400, %fd399, %fd398, 0d3EF3B2669F02676F;
	fma.rn.f64 	%fd401, %fd400, %fd398, 0d3F1745CBA9AB0956;
	fma.rn.f64 	%fd402, %fd401, %fd398, 0d3F3C71C72D1B5154;
	fma.rn.f64 	%fd403, %fd402, %fd398, 0d3F624924923BE72D;
	fma.rn.f64 	%fd404, %fd403, %fd398, 0d3F8999999999A3C4;
	fma.rn.f64 	%fd405, %fd404, %fd398, 0d3FB5555555555554;
	sub.f64 	%fd406, %fd389, %fd397;
	add.f64 	%fd407, %fd406, %fd406;
	neg.f64 	%fd408, %fd397;
	fma.rn.f64 	%fd409, %fd408, %fd389, %fd407;
	mul.f64 	%fd410, %fd395, %fd409;
	mul.f64 	%fd411, %fd398, %fd405;
	fma.rn.f64 	%fd412, %fd411, %fd397, %fd410;
	xor.b32  	%r205, %r255, -2147483648;
	mov.b32 	%r206, 1127219200;
	mov.b64 	%fd413, {%r205, %r206};
	mov.b32 	%r207, -2147483648;
	mov.b64 	%fd414, {%r207, %r206};
	sub.f64 	%fd415, %fd413, %fd414;
	fma.rn.f64 	%fd416, %fd415, 0d3FE62E42FEFA39EF, %fd397;
	fma.rn.f64 	%fd417, %fd415, 0dBFE62E42FEFA39EF, %fd416;
	sub.f64 	%fd418, %fd417, %fd397;
	sub.f64 	%fd419, %fd412, %fd418;
	fma.rn.f64 	%fd420, %fd415, 0d3C7ABC9E3B39803F, %fd419;
	add.f64 	%fd506, %fd416, %fd420;
	bra.uni 	$L__BB3_38;
$L__BB3_37:
	fma.rn.f64 	%fd388, %fd504, 0d7FF0000000000000, 0d7FF0000000000000;
	{
	.reg .b32 %temp; 
	mov.b64 	{%temp, %r197}, %fd504;
	}
	and.b32  	%r198, %r197, 2147483647;
	setp.eq.s32 	%p31, %r198, 0;
	selp.f64 	%fd506, 0dFFF0000000000000, %fd388, %p31;
$L__BB3_38:
	setp.gt.s32 	%p33, %r256, 1048575;
	fma.rn.f64 	%fd56, %fd506, 0d3FE0000000000000, %fd47;
	mov.b32 	%r258, -1023;
	@%p33 bra 	$L__BB3_40;
	mul.f64 	%fd507, %fd507, 0d4350000000000000;
	{
	.reg .b32 %temp; 
	mov.b64 	{%temp, %r256}, %fd507;
	}
	{
	.reg .b32 %temp; 
	mov.b64 	{%r257, %temp}, %fd507;
	}
	mov.b32 	%r258, -1077;
$L__BB3_40:
	add.s32 	%r210, %r256, -1;
	setp.gt.u32 	%p34, %r210, 2146435070;
	@%p34 bra 	$L__BB3_44;
	shr.u32 	%r213, %r256, 20;
	add.s32 	%r259, %r258, %r213;
	and.b32  	%r214, %r256, 1048575;
	or.b32  	%r215, %r214, 1072693248;
	mov.b64 	%fd508, {%r257, %r215};
	setp.lt.u32 	%p36, %r215, 1073127583;
	@%p36 bra 	$L__BB3_43;
	{
	.reg .b32 %temp; 
	mov.b64 	{%r216, %temp}, %fd508;
	}
	{
	.reg .b32 %temp; 
	mov.b64 	{%temp, %r217}, %fd508;
	}
	add.s32 	%r218, %r217, -1048576;
	mov.b64 	%fd508, {%r216, %r218};
	add.s32 	%r259, %r259, 1;
$L__BB3_43:
	add.f64 	%fd422, %fd508, 0dBFF0000000000000;
	add.f64 	%fd423, %fd508, 0d3FF0000000000000;
	rcp.approx.ftz.f64 	%fd424, %fd423;
	neg.f64 	%fd425, %fd423;
	fma.rn.f64 	%fd426, %fd425, %fd424, 0d3FF0000000000000;
	fma.rn.f64 	%fd427, %fd426, %fd426, %fd426;
	fma.rn.f64 	%fd428, %fd427, %fd424, %fd424;
	mul.f64 	%fd429, %fd422, %fd428;
	fma.rn.f64 	%fd430, %fd422, %fd428, %fd429;
	mul.f64 	%fd431, %fd430, %fd430;
	fma.rn.f64 	%fd432, %fd431, 0d3EB1380B3AE80F1E, 0d3ED0EE258B7A8B04;
	fma.rn.f64 	%fd433, %fd432, %fd431, 0d3EF3B2669F02676F;
	fma.rn.f64 	%fd434, %fd433, %fd431, 0d3F1745CBA9AB0956;
	fma.rn.f64 	%fd435, %fd434, %fd431, 0d3F3C71C72D1B5154;
	fma.rn.f64 	%fd436, %fd435, %fd431, 0d3F624924923BE72D;
	fma.rn.f64 	%fd437, %fd436, %fd431, 0d3F8999999999A3C4;
	fma.rn.f64 	%fd438, %fd437, %fd431, 0d3FB5555555555554;
	sub.f64 	%fd439, %fd422, %fd430;
	add.f64 	%fd440, %fd439, %fd439;
	neg.f64 	%fd441, %fd430;
	fma.rn.f64 	%fd442, %fd441, %fd422, %fd440;
	mul.f64 	%fd443, %fd428, %fd442;
	mul.f64 	%fd444, %fd431, %fd438;
	fma.rn.f64 	%fd445, %fd444, %fd430, %fd443;
	xor.b32  	%r219, %r259, -2147483648;
	mov.b32 	%r220, 1127219200;
	mov.b64 	%fd446, {%r219, %r220};
	mov.b32 	%r221, -2147483648;
	mov.b64 	%fd447, {%r221, %r220};
	sub.f64 	%fd448, %fd446, %fd447;
	fma.rn.f64 	%fd449, %fd448, 0d3FE62E42FEFA39EF, %fd430;
	fma.rn.f64 	%fd450, %fd448, 0dBFE62E42FEFA39EF, %fd449;
	sub.f64 	%fd451, %fd450, %fd430;
	sub.f64 	%fd452, %fd445, %fd451;
	fma.rn.f64 	%fd453, %fd448, 0d3C7ABC9E3B39803F, %fd452;
	add.f64 	%fd509, %fd449, %fd453;
	bra.uni 	$L__BB3_45;
$L__BB3_44:
	fma.rn.f64 	%fd421, %fd507, 0d7FF0000000000000, 0d7FF0000000000000;
	{
	.reg .b32 %temp; 
	mov.b64 	{%temp, %r211}, %fd507;
	}
	and.b32  	%r212, %r211, 2147483647;
	setp.eq.s32 	%p35, %r212, 0;
	selp.f64 	%fd509, 0dFFF0000000000000, %fd421, %p35;
$L__BB3_45:
	sub.f64 	%fd65, %fd56, %fd509;
	mov.f64 	%fd510, 0d4059000000000000;
	{
	.reg .b32 %temp; 
	mov.b64 	{%temp, %r260}, %fd510;
	}
	{
	.reg .b32 %temp; 
	mov.b64 	{%r261, %temp}, %fd510;
	}
	setp.gt.s32 	%p37, %r260, 1048575;
	mov.b32 	%r262, -1023;
	@%p37 bra 	$L__BB3_47;
	mov.f64 	%fd510, 0d43B9000000000000;
	{
	.reg .b32 %temp; 
	mov.b64 	{%temp, %r260}, %fd510;
	}
	{
	.reg .b32 %temp; 
	mov.b64 	{%r261, %temp}, %fd510;
	}
	mov.b32 	%r262, -1077;
$L__BB3_47:
	add.s32 	%r224, %r260, -1;
	setp.gt.u32 	%p38, %r224, 2146435070;
	@%p38 bra 	$L__BB3_51;
	shr.u32 	%r227, %r260, 20;
	add.s32 	%r263, %r262, %r227;
	and.b32  	%r228, %r260, 1048575;
	or.b32  	%r229, %r228, 1072693248;
	mov.b64 	%fd511, {%r261, %r229};
	setp.lt.u32 	%p40, %r229, 1073127583;
	@%p40 bra 	$L__BB3_50;
	{
	.reg .b32 %temp; 
	mov.b64 	{%r230, %temp}, %fd511;
	}
	{
	.reg .b32 %temp; 
	mov.b64 	{%temp, %r231}, %fd511;
	}
	add.s32 	%r232, %r231, -1048576;
	mov.b64 	%fd511, {%r230, %r232};
	add.s32 	%r263, %r263, 1;
$L__BB3_50:
	add.f64 	%fd457, %fd511, 0dBFF0000000000000;
	add.f64 	%fd458, %fd511, 0d3FF0000000000000;
	rcp.approx.ftz.f64 	%fd459, %fd458;
	neg.f64 	%fd460, %fd458;
	fma.rn.f64 	%fd461, %fd460, %fd459, 0d3FF0000000000000;
	fma.rn.f64 	%fd462, %fd461, %fd461, %fd461;
	fma.rn.f64 	%fd463, %fd462, %fd459, %fd459;
	mul.f64 	%fd464, %fd457, %fd463;
	fma.rn.f64 	%fd465, %fd457, %fd463, %fd464;
	mul.f64 	%fd466, %fd465, %fd465;
	fma.rn.f64 	%fd467, %fd466, 0d3EB1380B3AE80F1E, 0d3ED0EE258B7A8B04;
	fma.rn.f64 	%fd468, %fd467, %fd466, 0d3EF3B2669F02676F;
	fma.rn.f64 	%fd469, %fd468, %fd466, 0d3F1745CBA9AB0956;
	fma.rn.f64 	%fd470, %fd469, %fd466, 0d3F3C71C72D1B5154;
	fma.rn.f64 	%fd471, %fd470, %fd466, 0d3F624924923BE72D;
	fma.rn.f64 	%fd472, %fd471, %fd466, 0d3F8999999999A3C4;
	fma.rn.f64 	%fd473, %fd472, %fd466, 0d3FB5555555555554;
	sub.f64 	%fd474, %fd457, %fd465;
	add.f64 	%fd475, %fd474, %fd474;
	neg.f64 	%fd476, %fd465;
	fma.rn.f64 	%fd477, %fd476, %fd457, %fd475;
	mul.f64 	%fd478, %fd463, %fd477;
	mul.f64 	%fd479, %fd466, %fd473;
	fma.rn.f64 	%fd480, %fd479, %fd465, %fd478;
	xor.b32  	%r233, %r263, -2147483648;
	mov.b32 	%r234, 1127219200;
	mov.b64 	%fd481, {%r233, %r234};
	mov.b32 	%r235, -2147483648;
	mov.b64 	%fd482, {%r235, %r234};
	sub.f64 	%fd483, %fd481, %fd482;
	fma.rn.f64 	%fd484, %fd483, 0d3FE62E42FEFA39EF, %fd465;
	fma.rn.f64 	%fd485, %fd483, 0dBFE62E42FEFA39EF, %fd484;
	sub.f64 	%fd486, %fd485, %fd465;
	sub.f64 	%fd487, %fd480, %fd486;
	fma.rn.f64 	%fd488, %fd483, 0d3C7ABC9E3B39803F, %fd487;
	add.f64 	%fd512, %fd484, %fd488;
	bra.uni 	$L__BB3_52;
$L__BB3_51:
	fma.rn.f64 	%fd456, %fd510, 0d7FF0000000000000, 0d7FF0000000000000;
	{
	.reg .b32 %temp; 
	mov.b64 	{%temp, %r225}, %fd510;
	}
	and.b32  	%r226, %r225, 2147483647;
	setp.eq.s32 	%p39, %r226, 0;
	selp.f64 	%fd512, 0dFFF0000000000000, %fd456, %p39;
$L__BB3_52:
	ld.param.u64 	%rd194, [_Z13mu_DBA_kernelILi4ELi4ELi4EEvPiPdS1_S1_S1_S1_S1_S1_S1_iiii_param_8];
	ld.param.u64 	%rd193, [_Z13mu_DBA_kernelILi4ELi4ELi4EEvPiPdS1_S1_S1_S1_S1_S1_S1_iiii_param_7];
	fma.rn.f64 	%fd489, %fd46, 0dC010000000000000, %fd65;
	fma.rn.f64 	%fd490, %fd512, 0dBFE0000000000000, %fd489;
	cvta.to.global.u64 	%rd184, %rd193;
	add.s64 	%rd186, %rd184, %rd154;
	st.global.f64 	[%rd186], %fd490;
	abs.f64 	%fd491, %fd46;
	cvta.to.global.u64 	%rd187, %rd194;
	add.s64 	%rd188, %rd187, %rd154;
	st.global.f64 	[%rd188], %fd491;
$L__BB3_53:
	ret;

}
	// .globl	_Z13update_kernelILi4ELi4ELi4EEvPdS0_S0_S0_S0_S0_S0_S0_S0_S0_S0_iiiib
.visible .entry _Z13update_kernelILi4ELi4ELi4EEvPdS0_S0_S0_S0_S0_S0_S0_S0_S0_S0_iiiib(
	.param .u64 .ptr .align 1 _Z13update_kernelILi4ELi4ELi4EEvPdS0_S0_S0_S0_S0_S0_S0_S0_S0_S0_iiiib_param_0,
	.param .u64 .ptr .align 1 _Z13update_kernelILi4ELi4ELi4EEvPdS0_S0_S0_S0_S0_S0_S0_S0_S0_S0_iiiib_param_1,
	.param .u64 .ptr .align 1 _Z13update_kernelILi4ELi4ELi4EEvPdS0_S0_S0_S0_S0_S0_S0_S0_S0_S0_iiiib_param_2,
	.param .u64 .ptr .align 1 _Z13update_kernelILi4ELi4ELi4EEvPdS0_S0_S0_S0_S0_S0_S0_S0_S0_S0_iiiib_param_3,
	.param .u64 .ptr .align 1 _Z13update_kernelILi4ELi4ELi4EEvPdS0_S0_S0_S0_S0_S0_S0_S0_S0_S0_iiiib_param_4,
	.param .u64 .ptr .align 1 _Z13update_kernelILi4ELi4ELi4EEvPdS0_S0_S0_S0_S0_S0_S0_S0_S0_S0_iiiib_param_5,
	.param .u64 .ptr .align 1 _Z13update_kernelILi4ELi4ELi4EEvPdS0_S0_S0_S0_S0_S0_S0_S0_S0_S0_iiiib_param_6,
	.param .u64 .ptr .align 1 _Z13update_kernelILi4ELi4ELi4EEvPdS0_S0_S0_S0_S0_S0_S0_S0_S0_S0_iiiib_param_7,
	.param .u64 .ptr .align 1 _Z13update_kernelILi4ELi4ELi4EEvPdS0_S0_S0_S0_S0_S0_S0_S0_S0_S0_iiiib_param_8,
	.param .u64 .ptr .align 1 _Z13update_kernelILi4ELi4ELi4EEvPdS0_S0_S0_S0_S0_S0_S0_S0_S0_S0_iiiib_param_9,
	.param .u64 .ptr .align 1 _Z13update_kernelILi4ELi4ELi4EEvPdS0_S0_S0_S0_S0_S0_S0_S0_S0_S0_iiiib_param_10,
	.param .u32 _Z13update_kernelILi4ELi4ELi4EEvPdS0_S0_S0_S0_S0_S0_S0_S0_S0_S0_iiiib_param_11,
	.param .u32 _Z13update_kernelILi4ELi4ELi4EEvPdS0_S0_S0_S0_S0_S0_S0_S0_S0_S0_iiiib_param_12,
	.param .u32 _Z13update_kernelILi4ELi4ELi4EEvPdS0_S0_S0_S0_S0_S0_S0_S0_S0_S0_iiiib_param_13,
	.param .u32 _Z13update_kernelILi4ELi4ELi4EEvPdS0_S0_S0_S0_S0_S0_S0_S0_S0_S0_iiiib_param_14,
	.param .u8 _Z13update_kernelILi4ELi4ELi4EEvPdS0_S0_S0_S0_S0_S0_S0_S0_S0_S0_iiiib_param_15
)
{
	.reg .pred 	%p<18>;
	.reg .b16 	%rs<2>;
	.reg .b32 	%r<94>;
	.reg .b32 	%f<5>;
	.reg .b64 	%rd<170>;
	.reg .b64 	%fd<237>;

	ld.param.u64 	%rd11, [_Z13update_kernelILi4ELi4ELi4EEvPdS0_S0_S0_S0_S0_S0_S0_S0_S0_S0_iiiib_param_7];
	ld.param.u64 	%rd12, [_Z13update_kernelILi4ELi4ELi4EEvPdS0_S0_S0_S0_S0_S0_S0_S0_S0_S0_iiiib_param_8];
	ld.param.u64 	%rd13, [_Z13update_kernelILi4ELi4ELi4EEvPdS0_S0_S0_S0_S0_S0_S0_S0_S0_S0_iiiib_param_9];
	ld.param.u64 	%rd14, [_Z13update_kernelILi4ELi4ELi4EEvPdS0_S0_S0_S0_S0_S0_S0_S0_S0_S0_iiiib_param_10];
	ld.param.u32 	%r17, [_Z13update_kernelILi4ELi4ELi4EEvPdS0_S0_S0_S0_S0_S0_S0_S0_S0_S0_iiiib_param_11];
	ld.param.u32 	%r18, [_Z13update_kernelILi4ELi4ELi4EEvPdS0_S0_S0_S0_S0_S0_S0_S0_S0_S0_iiiib_param_12];
	ld.param.u32 	%r15, [_Z13update_kernelILi4ELi4ELi4EEvPdS0_S0_S0_S0_S0_S0_S0_S0_S0_S0_iiiib_param_13];
	ld.param.u32 	%r16, [_Z13update_kernelILi4ELi4ELi4EEvPdS0_S0_S0_S0_S0_S0_S0_S0_S0_S0_iiiib_param_14];
	ld.param.s8 	%rs1, [_Z13update_kernelILi4ELi4ELi4EEvPdS0_S0_S0_S0_S0_S0_S0_S0_S0_S0_iiiib_param_15];
	mov.u32 	%r19, %ctaid.y;
	mov.u32 	%r20, %ntid.y;
	mov.u32 	%r21, %tid.y;
	mad.lo.s32 	%r22, %r19, %r20, %r21;
	add.s32 	%r1, %r22, %r17;
	mov.u32 	%r23, %ctaid.x;
	mov.u32 	%r24, %ntid.x;
	mov.u32 	%r25, %tid.x;
	mad.lo.s32 	%r2, %r23, %r24, %r25;
	mov.u32 	%r26, %ctaid.z;
	mov.u32 	%r27, %ntid.z;
	mov.u32 	%r28, %tid.z;
	mad.lo.s32 	%r3, %r26, %r27, %r28;
	setp.ge.s32 	%p1, %r1, %r18;
	setp.ge.s32 	%p2, %r2, %r15;
	or.pred  	%p3, %p1, %p2;
	setp.ge.s32 	%p4, %r3, %r16;
	or.pred  	%p5, %p3, %p4;
	@%p5 bra 	$L__BB4_8;
	cvta.to.global.u64 	%rd1, %rd11;
	cvta.to.global.u64 	%rd2, %rd12;
	cvta.to.global.u64 	%rd3, %rd13;
	mul.lo.s32 	%r4, %r15, %r1;
	mul.lo.s32 	%r5, %r4, %r16;
	mul.lo.s32 	%r6, %r16, %r2;
	add.s32 	%r7, %r5, %r6;
	add.s32 	%r8, %r7, %r3;
	mul.wide.u32 	%rd15, %r8, 8;
	add.s64 	%rd16, %rd1, %rd15;
	ld.global.nc.f64 	%fd14, [%rd16];
	add.s64 	%rd17, %rd2, %rd15;
	ld.global.nc.f64 	%fd15, [%rd17];
	add.f64 	%fd1, %fd14, %fd15;
	fma.rn.f64 	%fd16, %fd1, 0d3FF71547652B82FE, 0d4338000000000000;
	{
	.reg .b32 %temp; 
	mov.b64 	{%r9, %temp}, %fd16;
	}
	mov.f64 	%fd17, 0dC338000000000000;
	add.rn.f64 	%fd18, %fd16, %fd17;
	fma.rn.f64 	%fd19, %fd18, 0dBFE62E42FEFA39EF, %fd1;
	fma.rn.f64 	%fd20, %fd18, 0dBC7ABC9E3B39803F, %fd19;
	fma.rn.f64 	%fd21, %fd20, 0d3E5ADE1569CE2BDF, 0d3E928AF3FCA213EA;
	fma.rn.f64 	%fd22, %fd21, %fd20, 0d3EC71DEE62401315;
	fma.rn.f64 	%fd23, %fd22, %fd20, 0d3EFA01997C89EB71;
	fma.rn.f64 	%fd24, %fd23, %fd20, 0d3F2A01A014761F65;
	fma.rn.f64 	%fd25, %fd24, %fd20, 0d3F56C16C1852B7AF;
	fma.rn.f64 	%fd26, %fd25, %fd20, 0d3F81111111122322;
	fma.rn.f64 	%fd27, %fd26, %fd20, 0d3FA55555555502A1;
	fma.rn.f64 	%fd28, %fd27, %fd20, 0d3FC5555555555511;
	fma.rn.f64 	%fd29, %fd28, %fd20, 0d3FE000000000000B;
	fma.rn.f64 	%fd30, %fd29, %fd20, 0d3FF0000000000000;
	fma.rn.f64 	%fd31, %fd30, %fd20, 0d3FF0000000000000;
	{
	.reg .b32 %temp; 
	mov.b64 	{%r10, %temp}, %fd31;
	}
	{
	.reg .b32 %temp; 
	mov.b64 	{%temp, %r11}, %fd31;
	}
	shl.b32 	%r29, %r9, 20;
	add.s32 	%r30, %r29, %r11;
	mov.b64 	%fd234, {%r10, %r30};
	{
	.reg .b32 %temp; 
	mov.b64 	{%temp, %r31}, %fd1;
	}
	mov.b32 	%f3, %r31;
	abs.f32 	%f1, %f3;
	setp.lt.f32 	%p7, %f1, 0f4086232B;
	@%p7 bra 	$L__BB4_4;
	setp.lt.f64 	%p8, %fd1, 0d0000000000000000;
	add.f64 	%fd32, %fd1, 0d7FF0000000000000;
	selp.f64 	%fd234, 0d0000000000000000, %fd32, %p8;
	setp.geu.f32 	%p9, %f1, 0f40874800;
	@%p9 bra 	$L__BB4_4;
	shr.u32 	%r32, %r9, 31;
	add.s32 	%r33, %r9, %r32;
	shr.s32 	%r34, %r33, 1;
	shl.b32 	%r35, %r34, 20;
	add.s32 	%r36, %r11, %r35;
	mov.b64 	%fd33, {%r10, %r36};
	sub.s32 	%r37, %r9, %r34;
	shl.b32 	%r38, %r37, 20;
	add.s32 	%r39, %r38, 1072693248;
	mov.b32 	%r40, 0;
	mov.b64 	%fd34, {%r40, %r39};
	mul.f64 	%fd234, %fd34, %fd33;
$L__BB4_4:
	add.s64 	%rd19, %rd3, %rd15;
	ld.global.nc.f64 	%fd35, [%rd19];
	add.f64 	%fd6, %fd35, %fd35;
	fma.rn.f64 	%fd36, %fd6, 0d3FF71547652B82FE, 0d4338000000000000;
	{
	.reg .b32 %temp; 
	mov.b64 	{%r12, %temp}, %fd36;
	}
	mov.f64 	%fd37, 0dC338000000000000;
	add.rn.f64 	%fd38, %fd36, %fd37;
	fma.rn.f64 	%fd39, %fd38, 0dBFE62E42FEFA39EF, %fd6;
	fma.rn.f64 	%fd40, %fd38, 0dBC7ABC9E3B39803F, %fd39;
	fma.rn.f64 	%fd41, %fd40, 0d3E5ADE1569CE2BDF, 0d3E928AF3FCA213EA;
	fma.rn.f64 	%fd42, %fd41, %fd40, 0d3EC71DEE62401315;
	fma.rn.f64 	%fd43, %fd42, %fd40, 0d3EFA01997C89EB71;
	fma.rn.f64 	%fd44, %fd43, %fd40, 0d3F2A01A014761F65;
	fma.rn.f64 	%fd45, %fd44, %fd40, 0d3F56C16C1852B7AF;
	fma.rn.f64 	%fd46, %fd45, %fd40, 0d3F81111111122322;
	fma.rn.f64 	%fd47, %fd46, %fd40, 0d3FA55555555502A1;
	fma.rn.f64 	%fd48, %fd47, %fd40, 0d3FC5555555555511;
	fma.rn.f64 	%fd49, %fd48, %fd40, 0d3FE000000000000B;
	fma.rn.f64 	%fd50, %fd49, %fd40, 0d3FF0000000000000;
	fma.rn.f64 	%fd51, %fd50, %fd40, 0d3FF0000000000000;
	{
	.reg .b32 %temp; 
	mov.b64 	{%r13, %temp}, %fd51;
	}
	{
	.reg .b32 %temp; 
	mov.b64 	{%temp, %r14}, %fd51;
	}
	shl.b32 	%r41, %r12, 20;
	add.s32 	%r42, %r41, %r14;
	mov.b64 	%fd235, {%r13, %r42};
	{
	.reg .b32 %temp; 
	mov.b64 	{%temp, %r43}, %fd6;
	}
	mov.b32 	%f4, %r43;
	abs.f32 	%f2, %f4;
	setp.lt.f32 	%p10, %f2, 0f4086232B;
	@%p10 bra 	$L__BB4_7;
	setp.lt.f64 	%p11, %fd6, 0d0000000000000000;
	add.f64 	%fd52, %fd6, 0d7FF0000000000000;
	selp.f64 	%fd235, 0d0000000000000000, %fd52, %p11;
	setp.geu.f32 	%p12, %f2, 0f40874800;
	@%p12 bra 	$L__BB4_7;
	shr.u32 	%r44, %r12, 31;
	add.s32 	%r45, %r12, %r44;
	shr.s32 	%r46, %r45, 1;
	shl.b32 	%r47, %r46, 20;
	add.s32 	%r48, %r14, %r47;
	mov.b64 	%fd53, {%r13, %r48};
	sub.s32 	%r49, %r12, %r46;
	shl.b32 	%r50, %r49, 20;
	add.s32 	%r51, %r50, 1072693248;
	mov.b32 	%r52, 0;
	mov.b64 	%fd54, {%r52, %r51};
	mul.f64 	%fd235, %fd54, %fd53;
$L__BB4_7:
	ld.param.u64 	%rd169, [_Z13update_kernelILi4ELi4ELi4EEvPdS0_S0_S0_S0_S0_S0_S0_S0_S0_S0_iiiib_param_6];
	ld.param.u64 	%rd168, [_Z13update_kernelILi4ELi4ELi4EEvPdS0_S0_S0_S0_S0_S0_S0_S0_S0_S0_iiiib_param_5];
	ld.param.u64 	%rd167, [_Z13update_kernelILi4ELi4ELi4EEvPdS0_S0_S0_S0_S0_S0_S0_S0_S0_S0_iiiib_param_4];
	ld.param.u64 	%rd166, [_Z13update_kernelILi4ELi4ELi4EEvPdS0_S0_S0_S0_S0_S0_S0_S0_S0_S0_iiiib_param_3];
	ld.param.u64 	%rd165, [_Z13update_kernelILi4ELi4ELi4EEvPdS0_S0_S0_S0_S0_S0_S0_S0_S0_S0_iiiib_param_2];
	ld.param.u64 	%rd164, [_Z13update_kernelILi4ELi4ELi4EEvPdS0_S0_S0_S0_S0_S0_S0_S0_S0_S0_iiiib_param_1];
	ld.param.u64 	%rd163, [_Z13update_kernelILi4ELi4ELi4EEvPdS0_S0_S0_S0_S0_S0_S0_S0_S0_S0_iiiib_param_0];
	sub.f64 	%fd55, %fd234, %fd235;
	cvta.to.global.u64 	%rd20, %rd163;
	mul.wide.u32 	%rd21, %r8, 8;
	add.s64 	%rd22, %rd20, %rd21;
	ld.global.nc.f64 	%fd56, [%rd22];
	add.s32 	%r53, %r2, 1;
	add.s32 	%r54, %r3, 1;
	add.s32 	%r55, %r15, -1;
	setp.lt.s32 	%p13, %r2, %r55;
	selp.b32 	%r56, %r53, 0, %p13;
	setp.lt.s32 	%p14, %r2, 1;
	selp.b32 	%r57, %r15, %r2, %p14;
	add.s32 	%r58, %r57, -1;
	add.s32 	%r59, %r16, -1;
	setp.lt.u32 	%p15, %r3, %r59;
	selp.b32 	%r60, %r54, 0, %p15;
	setp.eq.s32 	%p16, %r3, 0;
	selp.b32 	%r61, %r16, %r3, %p16;
	mul.wide.s32 	%rd23, %r8, 8;
	add.s64 	%rd24, %rd1, %rd23;
	ld.global.nc.f64 	%fd57, [%rd24];
	mul.f64 	%fd58, %fd57, 0d4011111111111111;
	mul.lo.s32 	%r62, %r56, %r16;
	add.s32 	%r63, %r62, %r5;
	add.s32 	%r64, %r63, %r3;
	mul.wide.s32 	%rd25, %r64, 8;
	add.s64 	%rd26, %rd1, %rd25;
	ld.global.nc.f64 	%fd59, [%rd26];
	mul.lo.s32 	%r65, %r58, %r16;
	add.s32 	%r66, %r65, %r5;
	add.s32 	%r67, %r66, %r3;
	mul.wide.s32 	%rd27, %r67, 8;
	add.s64 	%rd28, %rd1, %rd27;
	ld.global.nc.f64 	%fd60, [%rd28];
	add.f64 	%fd61, %fd59, %fd60;
	add.s32 	%r68, %r4, %r15;
	mul.lo.s32 	%r69, %r68, %r16;
	add.s32 	%r70, %r69, %r6;
	add.s32 	%r71, %r70, %r3;
	mul.wide.s32 	%rd29, %r71, 8;
	add.s64 	%rd30, %rd1, %rd29;
	ld.global.nc.f64 	%fd62, [%rd30];
	add.f64 	%fd63, %fd61, %fd62;
	shl.b32 	%r72, %r15, 1;
	sub.s32 	%r73, %r68, %r72;
	mul.lo.s32 	%r74, %r73, %r16;
	add.s32 	%r75, %r74, %r6;
	add.s32 	%r76, %r75, %r3;
	mul.wide.s32 	%rd31, %r76, 8;
	add.s64 	%rd32, %rd1, %rd31;
	ld.global.nc.f64 	%fd64, [%rd32];
	add.f64 	%fd65, %fd63, %fd64;
	add.s32 	%r77, %r60, %r7;
	mul.wide.s32 	%rd33, %r77, 8;
	add.s64 	%rd34, %rd1, %rd33;
	ld.global.nc.f64 	%fd66, [%rd34];
	add.f64 	%fd67, %fd65, %fd66;
	cvt.s64.s32 	%rd35, %r7;
	cvt.s64.s32 	%rd36, %r61;
	add.s64 	%rd37, %rd35, %rd36;
	shl.b64 	%rd38, %rd37, 3;
	add.s64 	%rd39, %rd1, %rd38;
	ld.global.nc.f64 	%fd68, [%rd39+-8];
	add.f64 	%fd69, %fd67, %fd68;
	mul.f64 	%fd70, %fd69, 0d3FDDDDDDDDDDDDDE;
	sub.f64 	%fd71, %fd70, %fd58;
	add.s32 	%r78, %r62, %r69;
	add.s32 	%r79, %r78, %r3;
	mul.wide.s32 	%rd40, %r79, 8;
	add.s64 	%rd41, %rd1, %rd40;
	ld.global.nc.f64 	%fd72, [%rd41];
	add.s32 	%r80, %r62, %r74;
	add.s32 	%r81, %r80, %r3;
	mul.wide.s32 	%rd42, %r81, 8;
	add.s64 	%rd43, %rd1, %rd42;
	ld.global.nc.f64 	%fd73, [%rd43];
	add.f64 	%fd74, %fd72, %fd73;
	add.s32 	%r82, %r65, %r69;
	add.s32 	%r83, %r82, %r3;
	mul.wide.s32 	%rd44, %r83, 8;
	add.s64 	%rd45, %rd1, %rd44;
	ld.global.nc.f64 	%fd75, [%rd45];
	add.f64 	%fd76, %fd74, %fd75;
	add.s32 	%r84, %r65, %r74;
	add.s32 	%r85, %r84, %r3;
	mul.wide.s32 	%rd46, %r85, 8;
	add.s64 	%rd47, %rd1, %rd46;
	ld.global.nc.f64 	%fd77, [%rd47];
	add.f64 	%fd78, %fd76, %fd77;
	add.s32 	%r86, %r63, %r60;
	mul.wide.s32 	%rd48, %r86, 8;
	add.s64 	%rd49, %rd1, %rd48;
	ld.global.nc.f64 	%fd79, [%rd49];
	add.f64 	%fd80, %fd78, %fd79;
	add.s32 	%r87, %r60, %r70;
	mul.wide.s32 	%rd50, %r87, 8;
	add.s64 	%rd51, %rd1, %rd50;
	ld.global.nc.f64 	%fd81, [%rd51];
	add.f64 	%fd82, %fd80, %fd81;
	add.s32 	%r88, %r60, %r75;
	mul.wide.s32 	%rd52, %r88, 8;
	add.s64 	%rd53, %rd1, %rd52;
	ld.global.nc.f64 	%fd83, [%rd53];
	add.f64 	%fd84, %fd82, %fd83;
	add.s32 	%r89, %r66, %r60;
	mul.wide.s32 	%rd54, %r89, 8;
	add.s64 	%rd55, %rd1, %rd54;
	ld.global.nc.f64 	%fd85, [%rd55];
	add.f64 	%fd86, %fd84, %fd85;
	cvt.s64.s32 	%rd56, %r63;
	add.s64 	%rd57, %rd56, %rd36;
	shl.b64 	%rd58, %rd57, 3;
	add.s64 	%rd59, %rd1, %rd58;
	ld.global.nc.f64 	%fd87, [%rd59+-8];
	add.f64 	%fd88, %fd86, %fd87;
	cvt.s64.s32 	%rd60, %r70;
	add.s64 	%rd61, %rd60, %rd36;
	shl.b64 	%rd62, %rd61, 3;
	add.s64 	%rd63, %rd1, %rd62;
	ld.global.nc.f64 	%fd89, [%rd63+-8];
	add.f64 	%fd90, %fd88, %fd89;
	cvt.s64.s32 	%rd64, %r75;
	add.s64 	%rd65, %rd64, %rd36;
	shl.b64 	%rd66, %rd65, 3;
	add.s64 	%rd67, %rd1, %rd66;
	ld.global.nc.f64 	%fd91, [%rd67+-8];
	add.f64 	%fd92, %fd90, %fd91;
	cvt.s64.s32 	%rd68, %r66;
	add.s64 	%rd69, %rd68, %rd36;
	shl.b64 	%rd70, %rd69, 3;
	add.s64 	%rd71, %rd1, %rd70;
	ld.global.nc.f64 	%fd93, [%rd71+-8];
	add.f64 	%fd94, %fd92, %fd93;
	fma.rn.f64 	%fd95, %fd94, 0d3FB999999999999A, %fd71;
	add.s32 	%r90, %r78, %r60;
	mul.wide.s32 	%rd72, %r90, 8;
	add.s64 	%rd73, %rd1, %rd72;
	ld.global.nc.f64 	%fd96, [%rd73];
	add.s32 	%r91, %r82, %r60;
	mul.wide.s32 	%rd74, %r91, 8;
	add.s64 	%rd75, %rd1, %rd74;
	ld.global.nc.f64 	%fd97, [%rd75];
	add.f64 	%fd98, %fd96, %fd97;
	add.s32 	%r92, %r84, %r60;
	mul.wide.s32 	%rd76, %r92, 8;
	add.s64 	%rd77, %rd1, %rd76;
	ld.global.nc.f64 	%fd99, [%rd77];
	add.f64 	%fd100, %fd98, %fd99;
	add.s32 	%r93, %r80, %r60;
	mul.wide.s32 	%rd78, %r93, 8;
	add.s64 	%rd79, %rd1, %rd78;
	ld.global.nc.f64 	%fd101, [%rd79];
	add.f64 	%fd102, %fd100, %fd101;
	cvt.s64.s32 	%rd80, %r78;
	add.s64 	%rd81, %rd80, %rd36;
	shl.b64 	%rd82, %rd81, 3;
	add.s64 	%rd83, %rd1, %rd82;
	ld.global.nc.f64 	%fd103, [%rd83+-8];
	add.f64 	%fd104, %fd102, %fd103;
	cvt.s64.s32 	%rd84, %r82;
	add.s64 	%rd85, %rd84, %rd36;
	shl.b64 	%rd86, %rd85, 3;
	add.s64 	%rd87, %rd1, %rd86;
	ld.global.nc.f64 	%fd105, [%rd87+-8];
	add.f64 	%fd106, %fd104, %fd105;
	cvt.s64.s32 	%rd88, %r84;
	add.s64 	%rd89, %rd88, %rd36;
	shl.b64 	%rd90, %rd89, 3;
	add.s64 	%rd91, %rd1, %rd90;
	ld.global.nc.f64 	%fd107, [%rd91+-8];
	add.f64 	%fd108, %fd106, %fd107;
	cvt.s64.s32 	%rd92, %r80;
	add.s64 	%rd93, %rd92, %rd36;
	shl.b64 	%rd94, %rd93, 3;
	add.s64 	%rd95, %rd1, %rd94;
	ld.global.nc.f64 	%fd109, [%rd95+-8];
	add.f64 	%fd110, %fd108, %fd109;
	fma.rn.f64 	%fd111, %fd110, 0d3FA1111111111111, %fd95;
	sub.f64 	%fd112, %fd111, %fd55;
	fma.rn.f64 	%fd113, %fd112, 0d3F40624DD2F1A9FC, %fd56;
	cvta.to.global.u64 	%rd96, %rd167;
	add.s64 	%rd97, %rd96, %rd21;
	st.global.f64 	[%rd97], %fd113;
	cvta.to.global.u64 	%rd98, %rd164;
	add.s64 	%rd99, %rd98, %rd21;
	ld.global.nc.f64 	%fd114, [%rd99];
	add.s64 	%rd100, %rd2, %rd23;
	ld.global.nc.f64 	%fd115, [%rd100];
	mul.f64 	%fd116, %fd115, 0d4011111111111111;
	add.s64 	%rd101, %rd2, %rd25;
	ld.global.nc.f64 	%fd117, [%rd101];
	add.s64 	%rd102, %rd2, %rd27;
	ld.global.nc.f64 	%fd118, [%rd102];
	add.f64 	%fd119, %fd117, %fd118;
	add.s64 	%rd103, %rd2, %rd29;
	ld.global.nc.f64 	%fd120, [%rd103];
	add.f64 	%fd121, %fd119, %fd120;
	add.s64 	%rd104, %rd2, %rd31;
	ld.global.nc.f64 	%fd122, [%rd104];
	add.f64 	%fd123, %fd121, %fd122;
	add.s64 	%rd105, %rd2, %rd33;
	ld.global.nc.f64 	%fd124, [%rd105];
	add.f64 	%fd125, %fd123, %fd124;
	add.s64 	%rd106, %rd2, %rd38;
	ld.global.nc.f64 	%fd126, [%rd106+-8];
	add.f64 	%fd127, %fd125, %fd126;
	mul.f64 	%fd128, %fd127, 0d3FDDDDDDDDDDDDDE;
	sub.f64 	%fd129, %fd128, %fd116;
	add.s64 	%rd107, %rd2, %rd40;
	ld.global.nc.f64 	%fd130, [%rd107];
	add.s64 	%rd108, %rd2, %rd42;
	ld.global.nc.f64 	%fd131, [%rd108];
	add.f64 	%fd132, %fd130, %fd131;
	add.s64 	%rd109, %rd2, %rd44;
	ld.global.nc.f64 	%fd133, [%rd109];
	add.f64 	%fd134, %fd132, %fd133;
	add.s64 	%rd110, %rd2, %rd46;
	ld.global.nc.f64 	%fd135, [%rd110];
	add.f64 	%fd136, %fd134, %fd135;
	add.s64 	%rd111, %rd2, %rd48;
	ld.global.nc.f64 	%fd137, [%rd111];
	add.f64 	%fd138, %fd136, %fd137;
	add.s64 	%rd112, %rd2, %rd50;
	ld.global.nc.f64 	%fd139, [%rd112];
	add.f64 	%fd140, %fd138, %fd139;
	add.s64 	%rd113, %rd2, %rd52;
	ld.global.nc.f64 	%fd141, [%rd113];
	add.f64 	%fd142, %fd140, %fd141;
	add.s64 	%rd114, %rd2, %rd54;
	ld.global.nc.f64 	%fd143, [%rd114];
	add.f64 	%fd144, %fd142, %fd143;
	add.s64 	%rd115, %rd2, %rd58;
	ld.global.nc.f64 	%fd145, [%rd115+-8];
	add.f64 	%fd146, %fd144, %fd145;
	add.s64 	%rd116, %rd2, %rd62;
	ld.global.nc.f64 	%fd147, [%rd116+-8];
	add.f64 	%fd148, %fd146, %fd147;
	add.s64 	%rd117, %rd2, %rd66;
	ld.global.nc.f64 	%fd149, [%rd117+-8];
	add.f64 	%fd150, %fd148, %fd149;
	add.s64 	%rd118, %rd2, %rd70;
	ld.global.nc.f64 	%fd151, [%rd118+-8];
	add.f64 	%fd152, %fd150, %fd151;
	fma.rn.f64 	%fd153, %fd152, 0d3FB999999999999A, %fd129;
	add.s64 	%rd119, %rd2, %rd72;
	ld.global.nc.f64 	%fd154, [%rd119];
	add.s64 	%rd120, %rd2, %rd74;
	ld.global.nc.f64 	%fd155, [%rd120];
	add.f64 	%fd156, %fd154, %fd155;
	add.s64 	%rd121, %rd2, %rd76;
	ld.global.nc.f64 	%fd157, [%rd121];
	add.f64 	%fd158, %fd156, %fd157;
	add.s64 	%rd122, %rd2, %rd78;
	ld.global.nc.f64 	%fd159, [%rd122];
	add.f64 	%fd160, %fd158, %fd159;
	add.s64 	%rd123, %rd2, %rd82;
	ld.global.nc.f64 	%fd161, [%rd123+-8];
	add.f64 	%fd162, %fd160, %fd161;
	add.s64 	%rd124, %rd2, %rd86;
	ld.global.nc.f64 	%fd163, [%rd124+-8];
	add.f64 	%fd164, %fd162, %fd163;
	add.s64 	%rd125, %rd2, %rd90;
	ld.global.nc.f64 	%fd165, [%rd125+-8];
	add.f64 	%fd166, %fd164, %fd165;
	add.s64 	%rd126, %rd2, %rd94;
	ld.global.nc.f64 	%fd167, [%rd126+-8];
	add.f64 	%fd168, %fd166, %fd167;
	fma.rn.f64 	%fd169, %fd168, 0d3FA1111111111111, %fd153;
	sub.f64 	%fd170, %fd169, %fd55;
	fma.rn.f64 	%fd171, %fd170, 0d3F40624DD2F1A9FC, %fd114;
	cvta.to.global.u64 	%rd127, %rd168;
	add.s64 	%rd128, %rd127, %rd21;
	st.global.f64 	[%rd128], %fd171;
	cvta.to.global.u64 	%rd129, %rd165;
	add.s64 	%rd130, %rd129, %rd21;
	ld.global.nc.f64 	%fd172, [%rd130];
	add.s64 	%rd131, %rd3, %rd23;
	ld.global.nc.f64 	%fd173, [%rd131];
	mul.f64 	%fd174, %fd173, 0d4011111111111111;
	add.s64 	%rd132, %rd3, %rd25;
	ld.global.nc.f64 	%fd175, [%rd132];
	add.s64 	%rd133, %rd3, %rd27;
	ld.global.nc.f64 	%fd176, [%rd133];
	add.f64 	%fd177, %fd175, %fd176;
	add.s64 	%rd134, %rd3, %rd29;
	ld.global.nc.f64 	%fd178, [%rd134];
	add.f64 	%fd179, %fd177, %fd178;
	add.s64 	%rd135, %rd3, %rd31;
	ld.global.nc.f64 	%fd180, [%rd135];
	add.f64 	%fd181, %fd179, %fd180;
	add.s64 	%rd136, %rd3, %rd33;
	ld.global.nc.f64 	%fd182, [%rd136];
	add.f64 	%fd183, %fd181, %fd182;
	add.s64 	%rd137, %rd3, %rd38;
	ld.global.nc.f64 	%fd184, [%rd137+-8];
	add.f64 	%fd185, %fd183, %fd184;
	mul.f64 	%fd186, %fd185, 0d3FDDDDDDDDDDDDDE;
	sub.f64 	%fd187, %fd186, %fd174;
	add.s64 	%rd138, %rd3, %rd40;
	ld.global.nc.f64 	%fd188, [%rd138];
	add.s64 	%rd139, %rd3, %rd42;
	ld.global.nc.f64 	%fd189, [%rd139];
	add.f64 	%fd190, %fd188, %fd189;
	add.s64 	%rd140, %rd3, %rd44;
	ld.global.nc.f64 	%fd191, [%rd140];
	add.f64 	%fd192, %fd190, %fd191;
	add.s64 	%rd141, %rd3, %rd46;
	ld.global.nc.f64 	%fd193, [%rd141];
	add.f64 	%fd194, %fd192, %fd193;
	add.s64 	%rd142, %rd3, %rd48;
	ld.global.nc.f64 	%fd195, [%rd142];
	add.f64 	%fd196, %fd194, %fd195;
	add.s64 	%rd143, %rd3, %rd50;
	ld.global.nc.f64 	%fd197, [%rd143];
	add.f64 	%fd198, %fd196, %fd197;
	add.s64 	%rd144, %rd3, %rd52;
	ld.global.nc.f64 	%fd199, [%rd144];
	add.f64 	%fd200, %fd198, %fd199;
	add.s64 	%rd145, %rd3, %rd54;
	ld.global.nc.f64 	%fd201, [%rd145];
	add.f64 	%fd202, %fd200, %fd201;
	add.s64 	%rd146, %rd3, %rd58;
	ld.global.nc.f64 	%fd203, [%rd146+-8];
	add.f64 	%fd204, %fd202, %fd203;
	add.s64 	%rd147, %rd3, %rd62;
	ld.global.nc.f64 	%fd205, [%rd147+-8];
	add.f64 	%fd206, %fd204, %fd205;
	add.s64 	%rd148, %rd3, %rd66;
	ld.global.nc.f64 	%fd207, [%rd148+-8];
	add.f64 	%fd208, %fd206, %fd207;
	add.s64 	%rd149, %rd3, %rd70;
	ld.global.nc.f64 	%fd209, [%rd149+-8];
	add.f64 	%fd210, %fd208, %fd209;
	fma.rn.f64 	%fd211, %fd210, 0d3FB999999999999A, %fd187;
	add.s64 	%rd150, %rd3, %rd72;
	ld.global.nc.f64 	%fd212, [%rd150];
	add.s64 	%rd151, %rd3, %rd74;
	ld.global.nc.f64 	%fd213, [%rd151];
	add.f64 	%fd214, %fd212, %fd213;
	add.s64 	%rd152, %rd3, %rd76;
	ld.global.nc.f64 	%fd215, [%rd152];
	add.f64 	%fd216, %fd214, %fd215;
	add.s64 	%rd153, %rd3, %rd78;
	ld.global.nc.f64 	%fd217, [%rd153];
	add.f64 	%fd218, %fd216, %fd217;
	add.s64 	%rd154, %rd3, %rd82;
	ld.global.nc.f64 	%fd219, [%rd154+-8];
	add.f64 	%fd220, %fd218, %fd219;
	add.s64 	%rd155, %rd3, %rd86;
	ld.global.nc.f64 	%fd221, [%rd155+-8];
	add.f64 	%fd222, %fd220, %fd221;
	add.s64 	%rd156, %rd3, %rd90;
	ld.global.nc.f64 	%fd223, [%rd156+-8];
	add.f64 	%fd224, %fd222, %fd223;
	add.s64 	%rd157, %rd3, %rd94;
	ld.global.nc.f64 	%fd225, [%rd157+-8];
	add.f64 	%fd226, %fd224, %fd225;
	fma.rn.f64 	%fd227, %fd226, 0d3FA1111111111111, %fd211;
	add.f64 	%fd228, %fd55, %fd227;
	fma.rn.f64 	%fd229, %fd228, 0d3F50624DD2F1A9FC, %fd172;
	cvta.to.global.u64 	%rd158, %rd169;
	add.s64 	%rd159, %rd158, %rd21;
	st.global.f64 	[%rd159], %fd229;
	mov.f64 	%fd230, 0d3FF0000000000000;
	sub.f64 	%fd231, %fd230, %fd113;
	sub.f64 	%fd232, %fd231, %fd171;
	sub.f64 	%fd236, %fd232, %fd229;
	cvta.to.global.u64 	%rd160, %rd166;
	add.s64 	%rd161, %rd160, %rd21;
	st.global.f64 	[%rd161], %fd236;
	setp.eq.s16 	%p17, %rs1, 0;
	@%p17 bra 	$L__BB4_10;
	bra.uni 	$L__BB4_9;
$L__BB4_8:
	setp.eq.s16 	%p6, %rs1, 0;
	mov.f64 	%fd236, 0d0000000000000000;
	@%p6 bra 	$L__BB4_10;
$L__BB4_9:
	cvta.to.global.u64 	%rd162, %rd14;
	atom.global.add.f64 	%fd233, [%rd162], %fd236;
$L__BB4_10:
	ret;

}
	// .globl	_Z17update_DBA_kernelILi4ELi4ELi4EEvPiPdS1_S1_S1_S1_S1_S1_S1_S1_S1_S1_S0_iiiib
.visible .entry _Z17update_DBA_kernelILi4ELi4ELi4EEvPiPdS1_S1_S1_S1_S1_S1_S1_S1_S1_S1_S0_iiiib(
	.param .u64 .ptr .align 1 _Z17update_DBA_kernelILi4ELi4ELi4EEvPiPdS1_S1_S1_S1_S1_S1_S1_S1_S1_S1_S0_iiiib_param_0,
	.param .u64 .ptr .align 1 _Z17update_DBA_kernelILi4ELi4ELi4EEvPiPdS1_S1_S1_S1_S1_S1_S1_S1_S1_S1_S0_iiiib_param_1,
	.param .u64 .ptr .align 1 _Z17update_DBA_kernelILi4ELi4ELi4EEvPiPdS1_S1_S1_S1_S1_S1_S1_S1_S1_S1_S0_iiiib_param_2,
	.param .u64 .ptr .align 1 _Z17update_DBA_kernelILi4ELi4ELi4EEvPiPdS1_S1_S1_S1_S1_S1_S1_S1_S1_S1_S0_iiiib_param_3,
	.param .u64 .ptr .align 1 _Z17update_DBA_kernelILi4ELi4ELi4EEvPiPdS1_S1_S1_S1_S1_S1_S1_S1_S1_S1_S0_iiiib_param_4,
	.param .u64 .ptr .align 1 _Z17update_DBA_kernelILi4ELi4ELi4EEvPiPdS1_S1_S1_S1_S1_S1_S1_S1_S1_S1_S0_iiiib_param_5,
	.param .u64 .ptr .align 1 _Z17update_DBA_kernelILi4ELi4ELi4EEvPiPdS1_S1_S1_S1_S1_S1_S1_S1_S1_S1_S0_iiiib_param_6,
	.param .u64 .ptr .align 1 _Z17update_DBA_kernelILi4ELi4ELi4EEvPiPdS1_S1_S1_S1_S1_S1_S1_S1_S1_S1_S0_iiiib_param_7,
	.param .u64 .ptr .align 1 _Z17update_DBA_kernelILi4ELi4ELi4EEvPiPdS1_S1_S1_S1_S1_S1_S1_S1_S1_S1_S0_iiiib_param_8,
	.param .u64 .ptr .align 1 _Z17update_DBA_kernelILi4ELi4ELi4EEvPiPdS1_S1_S1_S1_S1_S1_S1_S1_S1_S1_S0_iiiib_param_9,
	.param .u64 .ptr .align 1 _Z17update_DBA_kernelILi4ELi4ELi4EEvPiPdS1_S1_S1_S1_S1_S1_S1_S1_S1_S1_S0_iiiib_param_10,
	.param .u64 .ptr .align 1 _Z17update_DBA_kernelILi4ELi4ELi4EEvPiPdS1_S1_S1_S1_S1_S1_S1_S1_S1_S1_S0_iiiib_param_11,
	.param .u64 .ptr .align 1 _Z17update_DBA_kernelILi4ELi4ELi4EEvPiPdS1_S1_S1_S1_S1_S1_S1_S1_S1_S1_S0_iiiib_param_12,
	.param .u32 _Z17update_DBA_kernelILi4ELi4ELi4EEvPiPdS1_S1_S1_S1_S1_S1_S1_S1_S1_S1_S0_iiiib_param_13,
	.param .u32 _Z17update_DBA_kernelILi4ELi4ELi4EEvPiPdS1_S1_S1_S1_S1_S1_S1_S1_S1_S1_S0_iiiib_param_14,
	.param .u32 _Z17update_DBA_kernelILi4ELi4ELi4EEvPiPdS1_S1_S1_S1_S1_S1_S1_S1_S1_S1_S0_iiiib_param_15,
	.param .u32 _Z17update_DBA_kernelILi4ELi4ELi4EEvPiPdS1_S1_S1_S1_S1_S1_S1_S1_S1_S1_S0_iiiib_param_16,
	.param .u8 _Z17update_DBA_kernelILi4ELi4ELi4EEvPiPdS1_S1_S1_S1_S1_S1_S1_S1_S1_S1_S0_iiiib_param_17
)
{
	.reg .pred 	%p<22>;
	.reg .b16 	%rs<2>;
	.reg .b32 	%r<107>;
	.reg .b32 	%f<5>;
	.reg .b64 	%rd<178>;
	.reg .b64 	%fd<237>;
	// demoted variable
	.shared .align 4 .u32 _ZZ17update_DBA_kernelILi4ELi4ELi4EEvPiPdS1_S1_S1_S1_S1_S1_S1_S1_S1_S1_S0_iiiibE9wake_up_s;
	ld.param.u64 	%rd4, [_Z17update_DBA_kernelILi4ELi4ELi4EEvPiPdS1_S1_S1_S1_S1_S1_S1_S1_S1_S1_S0_iiiib_param_0];
	ld.param.u64 	%rd14, [_Z17update_DBA_kernelILi4ELi4ELi4EEvPiPdS1_S1_S1_S1_S1_S1_S1_S1_S1_S1_S0_iiiib_param_8];
	ld.param.u64 	%rd15, [_Z17update_DBA_kernelILi4ELi4ELi4EEvPiPdS1_S1_S1_S1_S1_S1_S1_S1_S1_S1_S0_iiiib_param_9];
	ld.param.u64 	%rd16, [_Z17update_DBA_kernelILi4ELi4ELi4EEvPiPdS1_S1_S1_S1_S1_S1_S1_S1_S1_S1_S0_iiiib_param_10];
	ld.param.u32 	%r24, [_Z17update_DBA_kernelILi4ELi4ELi4EEvPiPdS1_S1_S1_S1_S1_S1_S1_S1_S1_S1_S0_iiiib_param_13];
	ld.param.u32 	%r20, [_Z17update_DBA_kernelILi4ELi4ELi4EEvPiPdS1_S1_S1_S1_S1_S1_S1_S1_S1_S1_S0_iiiib_param_14];
	ld.param.u32 	%r21, [_Z17update_DBA_kernelILi4ELi4ELi4EEvPiPdS1_S1_S1_S1_S1_S1_S1_S1_S1_S1_S0_iiiib_param_15];
	ld.param.u32 	%r22, [_Z17update_DBA_kernelILi4ELi4ELi4EEvPiPdS1_S1_S1_S1_S1_S1_S1_S1_S1_S1_S0_iiiib_param_16];
	ld.param.s8 	%rs1, [_Z17update_DBA_kernelILi4ELi4ELi4EEvPiPdS1_S1_S1_S1_S1_S1_S1_S1_S1_S1_S0_iiiib_param_17];
	cvta.to.global.u64 	%rd1, %rd16;
	cvta.to.global.u64 	%rd2, %rd15;
	cvta.to.global.u64 	%rd3, %rd14;
	mov.u32 	%r1, %ctaid.y;
	mov.u32 	%r25, %ntid.y;
	mov.u32 	%r26, %tid.y;
	mad.lo.s32 	%r27, %r1, %r25, %r26;
	add.s32 	%r2, %r27, %r24;
	mov.u32 	%r3, %ctaid.x;
	mov.u32 	%r28, %ntid.x;
	mov.u32 	%r29, %tid.x;
	mad.lo.s32 	%r4, %r3, %r28, %r29;
	mov.u32 	%r5, %ctaid.z;
	mov.u32 	%r30, %ntid.z;
	mov.u32 	%r31, %tid.z;
	mad.lo.s32 	%r6, %r5, %r30, %r31;
	or.b32  	%r32, %r29, %r26;
	or.b32  	%r33, %r32, %r31;
	setp.ne.s32 	%p1, %r33, 0;
	mov.b32 	%r106, 0;
	@%p1 bra 	$L__BB5_2;
	cvta.to.global.u64 	%rd17, %rd4;
	mov.u32 	%r34, %nctaid.x;
	mov.u32 	%r35, %nctaid.z;
	mad.lo.s32 	%r36, %r1, %r34, %r3;
	mad.lo.s32 	%r37, %r36, %r35, %r5;
	mul.wide.s32 	%rd18, %r37, 4;
	add.s64 	%rd19, %rd17, %rd18;
	ld.global.nc.u32 	%r38, [%rd19];
	st.shared.u32 	[_ZZ17update_DBA_kernelILi4ELi4ELi4EEvPiPdS1_S1_S1_S1_S1_S1_S1_S1_S1_S1_S0_iiiibE9wake_up_s], %r38;
	setp.eq.s16 	%p2, %rs1, 0;
	selp.b32 	%r106, 0, %r38, %p2;
$L__BB5_2:
	bar.sync 	0;
	ld.shared.u32 	%r39, [_ZZ17update_DBA_kernelILi4ELi4ELi4EEvPiPdS1_S1_S1_S1_S1_S1_S1_S1_S1_S1_S0_iiiibE9wake_up_s];
	setp.eq.s32 	%p3, %r39, 0;
	setp.ge.s32 	%p4, %r2, %r20;
	setp.ge.s32 	%p5, %r4, %r21;
	or.pred  	%p6, %p4, %p5;
	or.pred  	%p7, %p6, %p3;
	setp.ge.s32 	%p8, %r6, %r22;
	or.pred  	%p9, %p7, %p8;
	@%p9 bra 	$L__BB5_10;
	mul.lo.s32 	%r9, %r21, %r2;
	mul.lo.s32 	%r10, %r9, %r22;
	mul.lo.s32 	%r11, %r22, %r4;
	add.s32 	%r12, %r10, %r11;
	add.s32 	%r13, %r12, %r6;
	mul.wide.u32 	%rd20, %r13, 8;
	add.s64 	%rd21, %rd3, %rd20;
	ld.global.nc.f64 	%fd14, [%rd21];
	add.s64 	%rd22, %rd2, %rd20;
	ld.global.nc.f64 	%fd15, [%rd22];
	add.f64 	%fd1, %fd14, %fd15;
	fma.rn.f64 	%fd16, %fd1, 0d3FF71547652B82FE, 0d4338000000000000;
	{
	.reg .b32 %temp; 
	mov.b64 	{%r14, %temp}, %fd16;
	}
	mov.f64 	%fd17, 0dC338000000000000;
	add.rn.f64 	%fd18, %fd16, %fd17;
	fma.rn.f64 	%fd19, %fd18, 0dBFE62E42FEFA39EF, %fd1;
	fma.rn.f64 	%fd20, %fd18, 0dBC7ABC9E3B39803F, %fd19;
	fma.rn.f64 	%fd21, %fd20, 0d3E5ADE1569CE2BDF, 0d3E928AF3FCA213EA;
	fma.rn.f64 	%fd22, %fd21, %fd20, 0d3EC71DEE62401315;
	fma.rn.f64 	%fd23, %fd22, %fd20, 0d3EFA01997C89EB71;
	fma.rn.f64 	%fd24, %fd23, %fd20, 0d3F2A01A014761F65;
	fma.rn.f64 	%fd25, %fd24, %fd20, 0d3F56C16C1852B7AF;
	fma.rn.f64 	%fd26, %fd25, %fd20, 0d3F81111111122322;
	fma.rn.f64 	%fd27, %fd26, %fd20, 0d3FA55555555502A1;
	fma.rn.f64 	%fd28, %fd27, %fd20, 0d3FC5555555555511;
	fma.rn.f64 	%fd29, %fd28, %fd20, 0d3FE000000000000B;
	fma.rn.f64 	%fd30, %fd29, %fd20, 0d3FF0000000000000;
	fma.rn.f64 	%fd31, %fd30, %fd20, 0d3FF0000000000000;
	{
	.reg .b32 %temp; 
	mov.b64 	{%r15, %temp}, %fd31;
	}
	{
	.reg .b32 %temp; 
	mov.b64 	{%temp, %r16}, %fd31;
	}
	shl.b32 	%r40, %r14, 20;
	add.s32 	%r41, %r40, %r16;
	mov.b64 	%fd234, {%r15, %r41};
	{
	.reg .b32 %temp; 
	mov.b64 	{%temp, %r42}, %fd1;
	}
	mov.b32 	%f3, %r42;
	abs.f32 	%f1, %f3;
	setp.lt.f32 	%p11, %f1, 0f4086232B;
	@%p11 bra 	$L__BB5_6;
	setp.lt.f64 	%p12, %fd1, 0d0000000000000000;
	add.f64 	%fd32, %fd1, 0d7FF0000000000000;
	selp.f64 	%fd234, 0d0000000000000000, %fd32, %p12;
	setp.geu.f32 	%p13, %f1, 0f40874800;
	@%p13 bra 	$L__BB5_6;
	shr.u32 	%r43, %r14, 31;
	add.s32 	%r44, %r14, %r43;
	shr.s32 	%r45, %r44, 1;
	shl.b32 	%r46, %r45, 20;
	add.s32 	%r47, %r16, %r46;
	mov.b64 	%fd33, {%r15, %r47};
	sub.s32 	%r48, %r14, %r45;
	shl.b32 	%r49, %r48, 20;
	add.s32 	%r50, %r49, 1072693248;
	mov.b32 	%r51, 0;
	mov.b64 	%fd34, {%r51, %r50};
	mul.f64 	%fd234, %fd34, %fd33;
$L__BB5_6:
	add.s64 	%rd24, %rd1, %rd20;
	ld.global.nc.f64 	%fd35, [%rd24];
	add.f64 	%fd6, %fd35, %fd35;
	fma.rn.f64 	%fd36, %fd6, 0d3FF71547652B82FE, 0d4338000000000000;
	{
	.reg .b32 %temp; 
	mov.b64 	{%r17, %temp}, %fd36;
	}
	mov.f64 	%fd37, 0dC338000000000000;
	add.rn.f64 	%fd38, %fd36, %fd37;
	fma.rn.f64 	%fd39, %fd38, 0dBFE62E42FEFA39EF, %fd6;
	fma.rn.f64 	%fd40, %fd38, 0dBC7ABC9E3B39803F, %fd39;
	fma.rn.f64 	%fd41, %fd40, 0d3E5ADE1569CE2BDF, 0d3E928AF3FCA213EA;
	fma.rn.f64 	%fd42, %fd41, %fd40, 0d3EC71DEE62401315;
	fma.rn.f64 	%fd43, %fd42, %fd40, 0d3EFA01997C89EB71;
	fma.rn.f64 	%fd44, %fd43, %fd40, 0d3F2A01A014761F65;
	fma.rn.f64 	%fd45, %fd44, %fd40, 0d3F56C16C1852B7AF;
	fma.rn.f64 	%fd46, %fd45, %fd40, 0d3F81111111122322;
	fma.rn.f64 	%fd47, %fd46, %fd40, 0d3FA55555555502A1;
	fma.rn.f64 	%fd48, %fd47, %fd40, 0d3FC5555555555511;
	fma.rn.f64 	%fd49, %fd48, %fd40, 0d3FE000000000000B;
	fma.rn.f64 	%fd50, %fd49, %fd40, 0d3FF0000000000000;
	fma.rn.f64 	%fd51, %fd50, %fd40, 0d3FF0000000000000;
	{
	.reg .b32 %temp; 
	mov.b64 	{%r18, %temp}, %fd51;
	}
	{
	.reg .b32 %temp; 
	mov.b64 	{%temp, %r19}, %fd51;
	}
	shl.b32 	%r52, %r17, 20;
	add.s32 	%r53, %r52, %r19;
	mov.b64 	%fd235, {%r18, %r53};
	{
	.reg .b32 %temp; 
	mov.b64 	{%temp, %r54}, %fd6;
	}
	mov.b32 	%f4, %r54;
	abs.f32 	%f2, %f4;
	setp.lt.f32 	%p14, %f2, 0f4086232B;
	@%p14 bra 	$L__BB5_9;
	setp.lt.f64 	%p15, %fd6, 0d0000000000000000;
	add.f64 	%fd52, %fd6, 0d7FF0000000000000;
	selp.f64 	%fd235, 0d0000000000000000, %fd52, %p15;
	setp.geu.f32 	%p16, %f2, 0f40874800;
	@%p16 bra 	$L__BB5_9;
	shr.u32 	%r55, %r17, 31;
	add.s32 	%r56, %r17, %r55;
	shr.s32 	%r57, %r56, 1;
	shl.b32 	%r58, %r57, 20;
	add.s32 	%r59, %r19, %r58;
	mov.b64 	%fd53, {%r18, %r59};
	sub.s32 	%r60, %r17, %r57;
	shl.b32 	%r61, %r60, 20;
	add.s32 	%r62, %r61, 1072693248;
	mov.b32 	%r63, 0;
	mov.b64 	%fd54, {%r63, %r62};
	mul.f64 	%fd235, %fd54, %fd53;
$L__BB5_9:
	ld.param.u64 	%rd175, [_Z17update_DBA_kernelILi4ELi4ELi4EEvPiPdS1_S1_S1_S1_S1_S1_S1_S1_S1_S1_S0_iiiib_param_7];
	ld.param.u64 	%rd174, [_Z17update_DBA_kernelILi4ELi4ELi4EEvPiPdS1_S1_S1_S1_S1_S1_S1_S1_S1_S1_S0_iiiib_param_6];
	ld.param.u64 	%rd173, [_Z17update_DBA_kernelILi4ELi4ELi4EEvPiPdS1_S1_S1_S1_S1_S1_S1_S1_S1_S1_S0_iiiib_param_5];
	ld.param.u64 	%rd172, [_Z17update_DBA_kernelILi4ELi4ELi4EEvPiPdS1_S1_S1_S1_S1_S1_S1_S1_S1_S1_S0_iiiib_param_4];
	ld.param.u64 	%rd171, [_Z17update_DBA_kernelILi4ELi4ELi4EEvPiPdS1_S1_S1_S1_S1_S1_S1_S1_S1_S1_S0_iiiib_param_3];
	ld.param.u64 	%rd170, [_Z17update_DBA_kernelILi4ELi4ELi4EEvPiPdS1_S1_S1_S1_S1_S1_S1_S1_S1_S1_S0_iiiib_param_2];
	ld.param.u64 	%rd169, [_Z17update_DBA_kernelILi4ELi4ELi4EEvPiPdS1_S1_S1_S1_S1_S1_S1_S1_S1_S1_S0_iiiib_param_1];
	sub.f64 	%fd55, %fd234, %fd235;
	cvta.to.global.u64 	%rd25, %rd169;
	mul.wide.u32 	%rd26, %r13, 8;
	add.s64 	%rd27, %rd25, %rd26;
	ld.global.nc.f64 	%fd56, [%rd27];
	add.s32 	%r64, %r4, 1;
	add.s32 	%r65, %r6, 1;
	add.s32 	%r66, %r21, -1;
	setp.lt.s32 	%p17, %r4, %r66;
	selp.b32 	%r67, %r64, 0, %p17;
	setp.lt.s32 	%p18, %r4, 1;
	selp.b32 	%r68, %r21, %r4, %p18;
	add.s32 	%r69, %r68, -1;
	add.s32 	%r70, %r22, -1;
	setp.lt.u32 	%p19, %r6, %r70;
	selp.b32 	%r71, %r65, 0, %p19;
	setp.eq.s32 	%p20, %r6, 0;
	selp.b32 	%r72, %r22, %r6, %p20;
	mul.wide.s32 	%rd28, %r13, 8;
	add.s64 	%rd29, %rd3, %rd28;
	ld.global.nc.f64 	%fd57, [%rd29];
	mul.f64 	%fd58, %fd57, 0d4011111111111111;
	mul.lo.s32 	%r73, %r67, %r22;
	add.s32 	%r74, %r73, %r10;
	add.s32 	%r75, %r74, %r6;
	mul.wide.s32 	%rd30, %r75, 8;
	add.s64 	%rd31, %rd3, %rd30;
	ld.global.nc.f64 	%fd59, [%rd31];
	mul.lo.s32 	%r76, %r69, %r22;
	add.s32 	%r77, %r76, %r10;
	add.s32 	%r78, %r77, %r6;
	mul.wide.s32 	%rd32, %r78, 8;
	add.s64 	%rd33, %rd3, %rd32;
	ld.global.nc.f64 	%fd60, [%rd33];
	add.f64 	%fd61, %fd59, %fd60;
	add.s32 	%r79, %r9, %r21;
	mul.lo.s32 	%r80, %r79, %r22;
	add.s32 	%r81, %r80, %r11;
	add.s32 	%r82, %r81, %r6;
	mul.wide.s32 	%rd34, %r82, 8;
	add.s64 	%rd35, %rd3, %rd34;
	ld.global.nc.f64 	%fd62, [%rd35];
	add.f64 	%fd63, %fd61, %fd62;
	shl.b32 	%r83, %r21, 1;
	sub.s32 	%r84, %r79, %r83;
	mul.lo.s32 	%r85, %r84, %r22;
	add.s32 	%r86, %r85, %r11;
	add.s32 	%r87, %r86, %r6;
	mul.wide.s32 	%rd36, %r87, 8;
	add.s64 	%rd37, %rd3, %rd36;
	ld.global.nc.f64 	%fd64, [%rd37];
	add.f64 	%fd65, %fd63, %fd64;
	add.s32 	%r88, %r71, %r12;
	mul.wide.s32 	%rd38, %r88, 8;
	add.s64 	%rd39, %rd3, %rd38;
	ld.global.nc.f64 	%fd66, [%rd39];
	add.f64 	%fd67, %fd65, %fd66;
	cvt.s64.s32 	%rd40, %r12;
	cvt.s64.s32 	%rd41, %r72;
	add.s64 	%rd42, %rd40, %rd41;
	shl.b64 	%rd43, %rd42, 3;
	add.s64 	%rd44, %rd3, %rd43;
	ld.global.nc.f64 	%fd68, [%rd44+-8];
	add.f64 	%fd69, %fd67, %fd68;
	mul.f64 	%fd70, %fd69, 0d3FDDDDDDDDDDDDDE;
	sub.f64 	%fd71, %fd70, %fd58;
	add.s32 	%r89, %r73, %r80;
	add.s32 	%r90, %r89, %r6;
	mul.wide.s32 	%rd45, %r90, 8;
	add.s64 	%rd46, %rd3, %rd45;
	ld.global.nc.f64 	%fd72, [%rd46];
	add.s32 	%r91, %r73, %r85;
	add.s32 	%r92, %r91, %r6;
	mul.wide.s32 	%rd47, %r92, 8;
	add.s64 	%rd48, %rd3, %rd47;
	ld.global.nc.f64 	%fd73, [%rd48];
	add.f64 	%fd74, %fd72, %fd73;
	add.s32 	%r93, %r76, %r80;
	add.s32 	%r94, %r93, %r6;
	mul.wide.s32 	%rd49, %r94, 8;
	add.s64 	%rd50, %rd3, %rd49;
	ld.global.nc.f64 	%fd75, [%rd50];
	add.f64 	%fd76, %fd74, %fd75;
	add.s32 	%r95, %r76, %r85;
	add.s32 	%r96, %r95, %r6;
	mul.wide.s32 	%rd51, %r96, 8;
	add.s64 	%rd52, %rd3, %rd51;
	ld.global.nc.f64 	%fd77, [%rd52];
	add.f64 	%fd78, %fd76, %fd77;
	add.s32 	%r97, %r74, %r71;
	mul.wide.s32 	%rd53, %r97, 8;
	add.s64 	%rd54, %rd3, %rd53;
	ld.global.nc.f64 	%fd79, [%rd54];
	add.f64 	%fd80, %fd78, %fd79;
	add.s32 	%r98, %r71, %r81;
	mul.wide.s32 	%rd55, %r98, 8;
	add.s64 	%rd56, %rd3, %rd55;
	ld.global.nc.f64 	%fd81, [%rd56];
	add.f64 	%fd82, %fd80, %fd81;
	add.s32 	%r99, %r71, %r86;
	mul.wide.s32 	%rd57, %r99, 8;
	add.s64 	%rd58, %rd3, %rd57;
	ld.global.nc.f64 	%fd83, [%rd58];
	add.f64 	%fd84, %fd82, %fd83;
	add.s32 	%r100, %r77, %r71;
	mul.wide.s32 	%rd59, %r100, 8;
	add.s64 	%rd60, %rd3, %rd59;
	ld.global.nc.f64 	%fd85, [%rd60];
	add.f64 	%fd86, %fd84, %fd85;
	cvt.s64.s32 	%rd61, %r74;
	add.s64 	%rd62, %rd61, %rd41;
	shl.b64 	%rd63, %rd62, 3;
	add.s64 	%rd64, %rd3, %rd63;
	ld.global.nc.f64 	%fd87, [%rd64+-8];
	add.f64 	%fd88, %fd86, %fd87;
	cvt.s64.s32 	%rd65, %r81;
	add.s64 	%rd66, %rd65, %rd41;
	shl.b64 	%rd67, %rd66, 3;
	add.s64 	%rd68, %rd3, %rd67;
	ld.global.nc.f64 	%fd89, [%rd68+-8];
	add.f64 	%fd90, %fd88, %fd89;
	cvt.s64.s32 	%rd69, %r86;
	add.s64 	%rd70, %rd69, %rd41;
	shl.b64 	%rd71, %rd70, 3;
	add.s64 	%rd72, %rd3, %rd71;
	ld.global.nc.f64 	%fd91, [%rd72+-8];
	add.f64 	%fd92, %fd90, %fd91;
	cvt.s64.s32 	%rd73, %r77;
	add.s64 	%rd74, %rd73, %rd41;
	shl.b64 	%rd75, %rd74, 3;
	add.s64 	%rd76, %rd3, %rd75;
	ld.global.nc.f64 	%fd93, [%rd76+-8];
	add.f64 	%fd94, %fd92, %fd93;
	fma.rn.f64 	%fd95, %fd94, 0d3FB999999999999A, %fd71;
	add.s32 	%r101, %r89, %r71;
	mul.wide.s32 	%rd77, %r101, 8;
	add.s64 	%rd78, %rd3, %rd77;
	ld.global.nc.f64 	%fd96, [%rd78];
	add.s32 	%r102, %r93, %r71;
	mul.wide.s32 	%rd79, %r102, 8;
	add.s64 	%rd80, %rd3, %rd79;
	ld.global.nc.f64 	%fd97, [%rd80];
	add.f64 	%fd98, %fd96, %fd97;
	add.s32 	%r103, %r95, %r71;
	mul.wide.s32 	%rd81, %r103, 8;
	add.s64 	%rd82, %rd3, %rd81;
	ld.global.nc.f64 	%fd99, [%rd82];
	add.f64 	%fd100, %fd98, %fd99;
	add.s32 	%r104, %r91, %r71;
	mul.wide.s32 	%rd83, %r104, 8;
	add.s64 	%rd84, %rd3, %rd83;
	ld.global.nc.f64 	%fd101, [%rd84];
	add.f64 	%fd102, %fd100, %fd101;
	cvt.s64.s32 	%rd85, %r89;
	add.s64 	%rd86, %rd85, %rd41;
	shl.b64 	%rd87, %rd86, 3;
	add.s64 	%rd88, %rd3, %rd87;
	ld.global.nc.f64 	%fd103, [%rd88+-8];
	add.f64 	%fd104, %fd102, %fd103;
	cvt.s64.s32 	%rd89, %r93;
	add.s64 	%rd90, %rd89, %rd41;
	shl.b64 	%rd91, %rd90, 3;
	add.s64 	%rd92, %rd3, %rd91;
	ld.global.nc.f64 	%fd105, [%rd92+-8];
	add.f64 	%fd106, %fd104, %fd105;
	cvt.s64.s32 	%rd93, %r95;
	add.s64 	%rd94, %rd93, %rd41;
	shl.b64 	%rd95, %rd94, 3;
	add.s64 	%rd96, %rd3, %rd95;
	ld.global.nc.f64 	%fd107, [%rd96+-8];
	add.f64 	%fd108, %fd106, %fd107;
	cvt.s64.s32 	%rd97, %r91;
	add.s64 	%rd98, %rd97, %rd41;
	shl.b64 	%rd99, %rd98, 3;
	add.s64 	%rd100, %rd3, %rd99;
	ld.global.nc.f64 	%fd109, [%rd100+-8];
	add.f64 	%fd110, %fd108, %fd109;
	fma.rn.f64 	%fd111, %fd110, 0d3FA1111111111111, %fd95;
	sub.f64 	%fd112, %fd111, %fd55;
	fma.rn.f64 	%fd113, %fd112, 0d3F40624DD2F1A9FC, %fd56;
	cvta.to.global.u64 	%rd101, %rd173;
	add.s64 	%rd102, %rd101, %rd26;
	st.global.f64 	[%rd102], %fd113;
	cvta.to.global.u64 	%rd103, %rd170;
	add.s64 	%rd104, %rd103, %rd26;
	ld.global.nc.f64 	%fd114, [%rd104];
	add.s64 	%rd105, %rd2, %rd28;
	ld.global.nc.f64 	%fd115, [%rd105];
	mul.f64 	%fd116, %fd115, 0d4011111111111111;
	add.s64 	%rd106, %rd2, %rd30;
	ld.global.nc.f64 	%fd117, [%rd106];
	add.s64 	%rd107, %rd2, %rd32;
	ld.global.nc.f64 	%fd118, [%rd107];
	add.f64 	%fd119, %fd117, %fd118;
	add.s64 	%rd108, %rd2, %rd34;
	ld.global.nc.f64 	%fd120, [%rd108];
	add.f64 	%fd121, %fd119, %fd120;
	add.s64 	%rd109, %rd2, %rd36;
	ld.global.nc.f64 	%fd122, [%rd109];
	add.f64 	%fd123, %fd121, %fd122;
	add.s64 	%rd110, %rd2, %rd38;
	ld.global.nc.f64 	%fd124, [%rd110];
	add.f64 	%fd125, %fd123, %fd124;
	add.s64 	%rd111, %rd2, %rd43;
	ld.global.nc.f64 	%fd126, [%rd111+-8];
	add.f64 	%fd127, %fd125, %fd126;
	mul.f64 	%fd128, %fd127, 0d3FDDDDDDDDDDDDDE;
	sub.f64 	%fd129, %fd128, %fd116;
	add.s64 	%rd112, %rd2, %rd45;
	ld.global.nc.f64 	%fd130, [%rd112];
	add.s64 	%rd113, %rd2, %rd47;
	ld.global.nc.f64 	%fd131, [%rd113];
	add.f64 	%fd132, %fd130, %fd131;
	add.s64 	%rd114, %rd2, %rd49;
	ld.global.nc.f64 	%fd133, [%rd114];
	add.f64 	%fd134, %fd132, %fd133;
	add.s64 	%rd115, %rd2, %rd51;
	ld.global.nc.f64 	%fd135, [%rd115];
	add.f64 	%fd136, %fd134, %fd135;
	add.s64 	%rd116, %rd2, %rd53;
	ld.global.nc.f64 	%fd137, [%rd116];
	add.f64 	%fd138, %fd136, %fd137;
	add.s64 	%rd117, %rd2, %rd55;
	ld.global.nc.f64 	%fd139, [%rd117];
	add.f64 	%fd140, %fd138, %fd139;
	add.s64 	%rd118, %rd2, %rd57;
	ld.global.nc.f64 	%fd141, [%rd118];
	add.f64 	%fd142, %fd140, %fd141;
	add.s64 	%rd119, %rd2, %rd59;
	ld.global.nc.f64 	%fd143, [%rd119];
	add.f64 	%fd144, %fd142, %fd143;
	add.s64 	%rd120, %rd2, %rd63;
	ld.global.nc.f64 	%fd145, [%rd120+-8];
	add.f64 	%fd146, %fd144, %fd145;
	add.s64 	%rd121, %rd2, %rd67;
	ld.global.nc.f64 	%fd147, [%rd121+-8];
	add.f64 	%fd148, %fd146, %fd147;
	add.s64 	%rd122, %rd2, %rd71;
	ld.global.nc.f64 	%fd149, [%rd122+-8];
	add.f64 	%fd150, %fd148, %fd149;
	add.s64 	%rd123, %rd2, %rd75;
	ld.global.nc.f64 	%fd151, [%rd123+-8];
	add.f64 	%fd152, %fd150, %fd151;
	fma.rn.f64 	%fd153, %fd152, 0d3FB999999999999A, %fd129;
	add.s64 	%rd124, %rd2, %rd77;
	ld.global.nc.f64 	%fd154, [%rd124];
	add.s64 	%rd125, %rd2, %rd79;
	ld.global.nc.f64 	%fd155, [%rd125];
	add.f64 	%fd156, %fd154, %fd155;
	add.s64 	%rd126, %rd2, %rd81;
	ld.global.nc.f64 	%fd157, [%rd126];
	add.f64 	%fd158, %fd156, %fd157;
	add.s64 	%rd127, %rd2, %rd83;
	ld.global.nc.f64 	%fd159, [%rd127];
	add.f64 	%fd160, %fd158, %fd159;
	add.s64 	%rd128, %rd2, %rd87;
	ld.global.nc.f64 	%fd161, [%rd128+-8];
	add.f64 	%fd162, %fd160, %fd161;
	add.s64 	%rd129, %rd2, %rd91;
	ld.global.nc.f64 	%fd163, [%rd129+-8];
	add.f64 	%fd164, %fd162, %fd163;
	add.s64 	%rd130, %rd2, %rd95;
	ld.global.nc.f64 	%fd165, [%rd130+-8];
	add.f64 	%fd166, %fd164, %fd165;
	add.s64 	%rd131, %rd2, %rd99;
	ld.global.nc.f64 	%fd167, [%rd131+-8];
	add.f64 	%fd168, %fd166, %fd167;
	fma.rn.f64 	%fd169, %fd168, 0d3FA1111111111111, %fd153;
	sub.f64 	%fd170, %fd169, %fd55;
	fma.rn.f64 	%fd171, %fd170, 0d3F40624DD2F1A9FC, %fd114;
	cvta.to.global.u64 	%rd132, %rd174;
	add.s64 	%rd133, %rd132, %rd26;
	st.global.f64 	[%rd133], %fd171;
	cvta.to.global.u64 	%rd134, %rd171;
	add.s64 	%rd135, %rd134, %rd26;
	ld.global.nc.f64 	%fd172, [%rd135];
	add.s64 	%rd136, %rd1, %rd28;
	ld.global.nc.f64 	%fd173, [%rd136];
	mul.f64 	%fd174, %fd173, 0d4011111111111111;
	add.s64 	%rd137, %rd1, %rd30;
	ld.global.nc.f64 	%fd175, [%rd137];
	add.s64 	%rd138, %rd1, %rd32;
	ld.global.nc.f64 	%fd176, [%rd138];
	add.f64 	%fd177, %fd175, %fd176;
	add.s64 	%rd139, %rd1, %rd34;
	ld.global.nc.f64 	%fd178, [%rd139];
	add.f64 	%fd179, %fd177, %fd178;
	add.s64 	%rd140, %rd1, %rd36;
	ld.global.nc.f64 	%fd180, [%rd140];
	add.f64 	%fd181, %fd179, %fd180;
	add.s64 	%rd141, %rd1, %rd38;
	ld.global.nc.f64 	%fd182, [%rd141];
	add.f64 	%fd183, %fd181, %fd182;
	add.s64 	%rd142, %rd1, %rd43;
	ld.global.nc.f64 	%fd184, [%rd142+-8];
	add.f64 	%fd185, %fd183, %fd184;
	mul.f64 	%fd186, %fd185, 0d3FDDDDDDDDDDDDDE;
	sub.f64 	%fd187, %fd186, %fd174;
	add.s64 	%rd143, %rd1, %rd45;
	ld.global.nc.f64 	%fd188, [%rd143];
	add.s64 	%rd144, %rd1, %rd47;
	ld.global.nc.f64 	%fd189, [%rd144];
	add.f64 	%fd190, %fd188, %fd189;
	add.s64 	%rd145, %rd1, %rd49;
	ld.global.nc.f64 	%fd191, [%rd145];
	add.f64 	%fd192, %fd190, %fd191;
	add.s64 	%rd146, %rd1, %rd51;
	ld.global.nc.f64 	%fd193, [%rd146];
	add.f64 	%fd194, %fd192, %fd193;
	add.s64 	%rd147, %rd1, %rd53;
	ld.global.nc.f64 	%fd195, [%rd147];
	add.f64 	%fd196, %fd194, %fd195;
	add.s64 	%rd148, %rd1, %rd55;
	ld.global.nc.f64 	%fd197, [%rd148];
	add.f64 	%fd198, %fd196, %fd197;
	add.s64 	%rd149, %rd1, %rd57;
	ld.global.nc.f64 	%fd199, [%rd149];
	add.f64 	%fd200, %fd198, %fd199;
	add.s64 	%rd150, %rd1, %rd59;
	ld.global.nc.f64 	%fd201, [%rd150];
	add.f64 	%fd202, %fd200, %fd201;
	add.s64 	%rd151, %rd1, %rd63;
	ld.global.nc.f64 	%fd203, [%rd151+-8];
	add.f64 	%fd204, %fd202, %fd203;
	add.s64 	%rd152, %rd1, %rd67;
	ld.global.nc.f64 	%fd205, [%rd152+-8];
	add.f64 	%fd206, %fd204, %fd205;
	add.s64 	%rd153, %rd1, %rd71;
	ld.global.nc.f64 	%fd207, [%rd153+-8];
	add.f64 	%fd208, %fd206, %fd207;
	add.s64 	%rd154, %rd1, %rd75;
	ld.global.nc.f64 	%fd209, [%rd154+-8];
	add.f64 	%fd210, %fd208, %fd209;
	fma.rn.f64 	%fd211, %fd210, 0d3FB999999999999A, %fd187;
	add.s64 	%rd155, %rd1, %rd77;
	ld.global.nc.f64 	%fd212, [%rd155];
	add.s64 	%rd156, %rd1, %rd79;
	ld.global.nc.f64 	%fd213, [%rd156];
	add.f64 	%fd214, %fd212, %fd213;
	add.s64 	%rd157, %rd1, %rd81;
	ld.global.nc.f64 	%fd215, [%rd157];
	add.f64 	%fd216, %fd214, %fd215;
	add.s64 	%rd158, %rd1, %rd83;
	ld.global.nc.f64 	%fd217, [%rd158];
	add.f64 	%fd218, %fd216, %fd217;
	add.s64 	%rd159, %rd1, %rd87;
	ld.global.nc.f64 	%fd219, [%rd159+-8];
	add.f64 	%fd220, %fd218, %fd219;
	add.s64 	%rd160, %rd1, %rd91;
	ld.global.nc.f64 	%fd221, [%rd160+-8];
	add.f64 	%fd222, %fd220, %fd221;
	add.s64 	%rd161, %rd1, %rd95;
	ld.global.nc.f64 	%fd223, [%rd161+-8];
	add.f64 	%fd224, %fd222, %fd223;
	add.s64 	%rd162, %rd1, %rd99;
	ld.global.nc.f64 	%fd225, [%rd162+-8];
	add.f64 	%fd226, %fd224, %fd225;
	fma.rn.f64 	%fd227, %fd226, 0d3FA1111111111111, %fd211;
	add.f64 	%fd228, %fd55, %fd227;
	fma.rn.f64 	%fd229, %fd228, 0d3F50624DD2F1A9FC, %fd172;
	cvta.to.global.u64 	%rd163, %rd175;
	add.s64 	%rd164, %rd163, %rd26;
	st.global.f64 	[%rd164], %fd229;
	mov.f64 	%fd230, 0d3FF0000000000000;
	sub.f64 	%fd231, %fd230, %fd113;
	sub.f64 	%fd232, %fd231, %fd171;
	sub.f64 	%fd236, %fd232, %fd229;
	cvta.to.global.u64 	%rd165, %rd172;
	add.s64 	%rd166, %rd165, %rd26;
	st.global.f64 	[%rd166], %fd236;
	setp.eq.s16 	%p21, %rs1, 0;
	@%p21 bra 	$L__BB5_12;
	bra.uni 	$L__BB5_11;
$L__BB5_10:
	setp.eq.s16 	%p10, %rs1, 0;
	mov.f64 	%fd236, 0d0000000000000000;
	@%p10 bra 	$L__BB5_12;
$L__BB5_11:
	ld.param.u64 	%rd177, [_Z17update_DBA_kernelILi4ELi4ELi4EEvPiPdS1_S1_S1_S1_S1_S1_S1_S1_S1_S1_S0_iiiib_param_12];
	ld.param.u64 	%rd176, [_Z17update_DBA_kernelILi4ELi4ELi4EEvPiPdS1_S1_S1_S1_S1_S1_S1_S1_S1_S1_S0_iiiib_param_11];
	cvta.to.global.u64 	%rd167, %rd176;
	atom.global.add.f64 	%fd233, [%rd167], %fd236;
	cvta.to.global.u64 	%rd168, %rd177;
	atom.global.add.u32 	%r105, [%rd168], %r106;
$L__BB5_12:
	ret;

}
	// .globl	_Z18wakeup_next_kernelILi4ELi4ELi4EEvPiS0_Pdiii
.visible .entry _Z18wakeup_next_kernelILi4ELi4ELi4EEvPiS0_Pdiii(
	.param .u64 .ptr .align 1 _Z18wakeup_next_kernelILi4ELi4ELi4EEvPiS0_Pdiii_param_0,
	.param .u64 .ptr .align 1 _Z18wakeup_next_kernelILi4ELi4ELi4EEvPiS0_Pdiii_param_1,
	.param .u64 .ptr .align 1 _Z18wakeup_next_kernelILi4ELi4ELi4EEvPiS0_Pdiii_param_2,
	.param .u32 _Z18wakeup_next_kernelILi4ELi4ELi4EEvPiS0_Pdiii_param_3,
	.param .u32 _Z18wakeup_next_kernelILi4ELi4ELi4EEvPiS0_Pdiii_param_4,
	.param .u32 _Z18wakeup_next_kernelILi4ELi4ELi4EEvPiS0_Pdiii_param_5
)
{
	.reg .pred 	%p<11>;
	.reg .b32 	%r<33>;
	.reg .b64 	%rd<13>;
	.reg .b64 	%fd<2>;
	// demoted variable
	.shared .align 4 .u32 _ZZ18wakeup_next_kernelILi4ELi4ELi4EEvPiS0_PdiiiE9wake_up_s;
	// demoted variable
	.shared .align 4 .u32 _ZZ18wakeup_next_kernelILi4ELi4ELi4EEvPiS0_PdiiiE14wake_up_s_next;
	ld.param.u64 	%rd1, [_Z18wakeup_next_kernelILi4ELi4ELi4EEvPiS0_Pdiii_param_0];
	ld.param.u64 	%rd2, [_Z18wakeup_next_kernelILi4ELi4ELi4EEvPiS0_Pdiii_param_1];
	ld.param.u64 	%rd3, [_Z18wakeup_next_kernelILi4ELi4ELi4EEvPiS0_Pdiii_param_2];
	ld.param.u32 	%r8, [_Z18wakeup_next_kernelILi4ELi4ELi4EEvPiS0_Pdiii_param_3];
	ld.param.u32 	%r9, [_Z18wakeup_next_kernelILi4ELi4ELi4EEvPiS0_Pdiii_param_4];
	ld.param.u32 	%r10, [_Z18wakeup_next_kernelILi4ELi4ELi4EEvPiS0_Pdiii_param_5];
	mov.u32 	%r1, %ctaid.y;
	mov.u32 	%r11, %ntid.y;
	mov.u32 	%r12, %tid.y;
	mad.lo.s32 	%r2, %r1, %r11, %r12;
	mov.u32 	%r3, %ctaid.x;
	mov.u32 	%r13, %ntid.x;
	mov.u32 	%r14, %tid.x;
	mad.lo.s32 	%r4, %r3, %r13, %r14;
	mov.u32 	%r5, %ctaid.z;
	mov.u32 	%r15, %ntid.z;
	mov.u32 	%r16, %tid.z;
	mad.lo.s32 	%r6, %r5, %r15, %r16;
	or.b32  	%r17, %r14, %r12;
	or.b32  	%r7, %r17, %r16;
	setp.ne.s32 	%p1, %r7, 0;
	@%p1 bra 	$L__BB6_2;
	cvta.to.global.u64 	%rd4, %rd1;
	mov.u32 	%r18, %nctaid.x;
	mov.u32 	%r19, %nctaid.z;
	mad.lo.s32 	%r20, %r1, %r18, %r3;
	mad.lo.s32 	%r21, %r20, %r19, %r5;
	mul.wide.s32 	%rd5, %r21, 4;
	add.s64 	%rd6, %rd4, %rd5;
	ld.global.u32 	%r22, [%rd6];
	st.shared.u32 	[_ZZ18wakeup_next_kernelILi4ELi4ELi4EEvPiS0_PdiiiE9wake_up_s], %r22;
	mov.b32 	%r23, 0;
	st.global.u32 	[%rd6], %r23;
	st.shared.u32 	[_ZZ18wakeup_next_kernelILi4ELi4ELi4EEvPiS0_PdiiiE14wake_up_s_next], %r23;
$L__BB6_2:
	bar.sync 	0;
	ld.shared.u32 	%r24, [_ZZ18wakeup_next_kernelILi4ELi4ELi4EEvPiS0_PdiiiE9wake_up_s];
	setp.eq.s32 	%p2, %r24, 0;
	setp.ge.s32 	%p3, %r2, %r9;
	setp.ge.s32 	%p4, %r4, %r8;
	or.pred  	%p5, %p3, %p4;
	or.pred  	%p6, %p5, %p2;
	setp.ge.s32 	%p7, %r6, %r10;
	or.pred  	%p8, %p6, %p7;
	@%p8 bra 	$L__BB6_7;
	mad.lo.s32 	%r25, %r8, %r2, %r4;
	mad.lo.s32 	%r26, %r25, %r10, %r6;
	cvta.to.global.u64 	%rd7, %rd3;
	mul.wide.u32 	%rd8, %r26, 8;
	add.s64 	%rd9, %rd7, %rd8;
	ld.global.nc.f64 	%fd1, [%rd9];
	setp.leu.f64 	%p9, %fd1, 0d3DDB7CDFD9D7BDBB;
	@%p9 bra 	$L__BB6_5;
	mov.b32 	%r27, 1;
	st.shared.u32 	[_ZZ18wakeup_next_kernelILi4ELi4ELi4EEvPiS0_PdiiiE14wake_up_s_next], %r27;
$L__BB6_5:
	setp.ne.s32 	%p10, %r7, 0;
	bar.sync 	0;
	@%p10 bra 	$L__BB6_7;
	mov.u32 	%r28, %nctaid.x;
	mov.u32 	%r29, %nctaid.z;
	mad.lo.s32 	%r30, %r1, %r28, %r3;
	mad.lo.s32 	%r31, %r30, %r29, %r5;
	ld.shared.u32 	%r32, [_ZZ18wakeup_next_kernelILi4ELi4ELi4EEvPiS0_PdiiiE14wake_up_s_next];
	cvta.to.global.u64 	%rd10, %rd2;
	mul.wide.s32 	%rd11, %r31, 4;
	add.s64 	%rd12, %rd10, %rd11;
	st.global.u32 	[%rd12], %r32;
$L__BB6_7:
	ret;

}
	// .globl	_Z22wakeup_neighbor_kernelILi4ELi4ELi4EEvPiS0_
.visible .entry _Z22wakeup_neighbor_kernelILi4ELi4ELi4EEvPiS0_(
	.param .u64 .ptr .align 1 _Z22wakeup_neighbor_kernelILi4ELi4ELi4EEvPiS0__param_0,
	.param .u64 .ptr .align 1 _Z22wakeup_neighbor_kernelILi4ELi4ELi4EEvPiS0__param_1
)
{
	.reg .pred 	%p<7>;
	.reg .b32 	%r<36>;
	.reg .b64 	%rd<21>;

	ld.param.u64 	%rd1, [_Z22wakeup_neighbor_kernelILi4ELi4ELi4EEvPiS0__param_0];
	ld.param.u64 	%rd2, [_Z22wakeup_neighbor_kernelILi4ELi4ELi4EEvPiS0__param_1];
	cvta.to.global.u64 	%rd3, %rd2;
	mov.u32 	%r1, %ctaid.x;
	mov.u32 	%r2, %ctaid.y;
	mov.u32 	%r3, %ctaid.z;
	mov.u32 	%r4, %nctaid.x;
	mul.lo.s32 	%r10, %r2, %r4;
	mov.u32 	%r5, %nctaid.z;
	mul.lo.s32 	%r6, %r10, %r5;
	mul.lo.s32 	%r7, %r1, %r5;
	add.s32 	%r8, %r6, %r7;
	add.s32 	%r9, %r8, %r3;
	mul.wide.s32 	%rd4, %r9, 4;
	add.s64 	%rd5, %rd3, %rd4;
	ld.global.nc.u32 	%r11, [%rd5];
	setp.eq.s32 	%p1, %r11, 0;
	@%p1 bra 	$L__BB7_2;
	cvta.to.global.u64 	%rd6, %rd1;
	setp.eq.s32 	%p2, %r1, 0;
	selp.b32 	%r12, %r4, %r1, %p2;
	add.s32 	%r13, %r12, -1;
	setp.eq.s32 	%p3, %r3, 0;
	selp.b32 	%r14, %r5, %r3, %p3;
	add.s32 	%r15, %r14, %r8;
	add.s32 	%r16, %r1, 1;
	setp.lt.u32 	%p4, %r16, %r4;
	selp.b32 	%r17, %r16, 0, %p4;
	add.s32 	%r18, %r3, 1;
	setp.lt.u32 	%p5, %r18, %r5;
	selp.b32 	%r19, %r18, 0, %p5;
	max.u32 	%r20, %r2, 1;
	add.s32 	%r21, %r20, -1;
	add.s32 	%r22, %r2, 1;
	mov.u32 	%r23, %nctaid.y;
	setp.lt.u32 	%p6, %r22, %r23;
	selp.u32 	%r24, 1, 0, %p6;
	add.s32 	%r25, %r2, %r24;
	add.s32 	%r26, %r6, %r3;
	mad.lo.s32 	%r27, %r13, %r5, %r26;
	mad.lo.s32 	%r28, %r17, %r5, %r26;
	mul.lo.s32 	%r29, %r5, %r4;
	add.s32 	%r30, %r7, %r3;
	mad.lo.s32 	%r31, %r29, %r21, %r30;
	mad.lo.s32 	%r32, %r29, %r25, %r30;
	add.s32 	%r33, %r15, -1;
	add.s32 	%r34, %r8, %r19;
	add.s64 	%rd8, %rd6, %rd4;
	mov.b32 	%r35, 1;
	st.global.u32 	[%rd8], %r35;
	mul.wide.s32 	%rd9, %r27, 4;
	add.s64 	%rd10, %rd6, %rd9;
	st.global.u32 	[%rd10], %r35;
	mul.wide.s32 	%rd11, %r28, 4;
	add.s64 	%rd12, %rd6, %rd11;
	st.global.u32 	[%rd12], %r35;
	mul.wide.s32 	%rd13, %r31, 4;
	add.s64 	%rd14, %rd6, %rd13;
	st.global.u32 	[%rd14], %r35;
	mul.wide.s32 	%rd15, %r32, 4;
	add.s64 	%rd16, %rd6, %rd15;
	st.global.u32 	[%rd16], %r35;
	mul.wide.s32 	%rd17, %r33, 4;
	add.s64 	%rd18, %rd6, %rd17;
	st.global.u32 	[%rd18], %r35;
	mul.wide.s32 	%rd19, %r34, 4;
	add.s64 	%rd20, %rd6, %rd19;
	st.global.u32 	[%rd20], %r35;
$L__BB7_2:
	ret;

}


// ===== COMPILED SASS (sm_100) =====

	.target	sm_100

	.elftype	@"ET_EXEC"


//--------------------- .note.nv.tkinfo           --------------------------
	.section	.note.nv.tkinfo,"",@"SHT_NOTE"
	.sectionflags	@"SHF_NOTE_NV_TKINFO"
	.tkinfo
        /*0018*/ 	.word	0x00000002
        /*0030*/ 	.string	""
        /*0030*/ 	.string	"ptxas"
        /*0030*/ 	.string	"Cuda compilation tools, release 13.0, V13.0.88"
        /*0030*/ 	.string	"Build cuda_13.0.r13.0/compiler.36424714_0"
        /*0030*/ 	.string	"-arch sm_100 -m 64 "



//--------------------- .note.nv.cuinfo           --------------------------
	.section	.note.nv.cuinfo,"",@"SHT_NOTE"
	.sectionflags	@"SHF_NOTE_NV_CUINFO"
        /*0018*/ 	.short	0x0002
        /*001a*/ 	.short	0x0064
        /*001c*/ 	.short	0x0082
	.zero		2


//--------------------- .nv.info                  --------------------------
	.section	.nv.info,"",@"SHT_CUDA_INFO"
	.align	4


	//----- nvinfo : EIATTR_REGCOUNT
	.align		4
        /*0000*/ 	.byte	0x04, 0x2f
        /*0002*/ 	.short	(.L_1 - .L_0)
	.align		4
.L_0:
        /*0004*/ 	.word	index@(_Z17initialize_deviceILi4ELi4ELi4EEvPdS0_S0_S0_dddiiiii)
        /*0008*/ 	.word	0x00000014


	//----- nvinfo : EIATTR_FRAME_SIZE
	.align		4
.L_1:
        /*000c*/ 	.byte	0x04, 0x11
        /*000e*/ 	.short	(.L_3 - .L_2)
	.align		4
.L_2:
        /*0010*/ 	.word	index@(_Z17initialize_deviceILi4ELi4ELi4EEvPdS0_S0_S0_dddiiiii)
        /*0014*/ 	.word	0x00000000


	//----- nvinfo : EIATTR_REGCOUNT
	.align		4
.L_3:
        /*0018*/ 	.byte	0x04, 0x2f
        /*001a*/ 	.short	(.L_5 - .L_4)
	.align		4
.L_4:
        /*001c*/ 	.word	index@(_Z21initialize_DBA_deviceILi4ELi4ELi4EEvPiS0_PdS1_S1_S1_dddiiiii)
        /*0020*/ 	.word	0x00000014


	//----- nvinfo : EIATTR_FRAME_SIZE
	.align		4
.L_5:
        /*0024*/ 	.byte	0x04, 0x11
        /*0026*/ 	.short	(.L_7 - .L_6)
	.align		4
.L_6:
        /*0028*/ 	.word	index@(_Z21initialize_DBA_deviceILi4ELi4ELi4EEvPiS0_PdS1_S1_S1_dddiiiii)
        /*002c*/ 	.word	0x00000000


	//----- nvinfo : EIATTR_REGCOUNT
	.align		4
.L_7:
        /*0030*/ 	.byte	0x04, 0x2f
        /*0032*/ 	.short	(.L_9 - .L_8)
	.align		4
.L_8:
        /*0034*/ 	.word	index@(_Z9mu_kernelILi4ELi4ELi4EEvPdS0_S0_S0_S0_S0_S0_iiii)
        /*0038*/ 	.word	0x0000004c


	//----- nvinfo : EIATTR_FRAME_SIZE
	.align		4
.L_9:
        /*003c*/ 	.byte	0x04, 0x11
        /*003e*/ 	.short	(.L_11 - .L_10)
	.align		4
.L_10:
        /*0040*/ 	.word	index@(_Z9mu_kernelILi4ELi4ELi4EEvPdS0_S0_S0_S0_S0_S0_iiii)
        /*0044*/ 	.word	0x00000000


	//----- nvinfo : EIATTR_REGCOUNT
	.align		4
.L_11:
        /*0048*/ 	.byte	0x04, 0x2f
        /*004a*/ 	.short	(.L_13 - .L_12)
	.align		4
.L_12:
        /*004c*/ 	.word	index@(_Z13mu_DBA_kernelILi4ELi4ELi4EEvPiPdS1_S1_S1_S1_S1_S1_S1_iiii)
        /*0050*/ 	.word	0x00000048


	//----- nvinfo : EIATTR_FRAME_SIZE
	.align		4
.L_13:
        /*0054*/ 	.byte	0x04, 0x11
        /*0056*/ 	.short	(.L_15 - .L_14)
	.align		4
.L_14:
        /*0058*/ 	.word	index@(_Z13mu_DBA_kernelILi4ELi4ELi4EEvPiPdS1_S1_S1_S1_S1_S1_S1_iiii)
        /*005c*/ 	.word	0x00000000


	//----- nvinfo : EIATTR_REGCOUNT
	.align		4
.L_15:
        /*0060*/ 	.byte	0x04, 0x2f
        /*0062*/ 	.short	(.L_17 - .L_16)
	.align		4
.L_16:
        /*0064*/ 	.word	index@(_Z13update_kernelILi4ELi4ELi4EEvPdS0_S0_S0_S0_S0_S0_S0_S0_S0_S0_iiiib)
        /*0068*/ 	.word	0x00000040


	//----- nvinfo : EIATTR_FRAME_SIZE
	.align		4
.L_17:
        /*006c*/ 	.byte	0x04, 0x11
        /*006e*/ 	.short	(.L_19 - .L_18)
	.align		4
.L_18:
        /*0070*/ 	.word	index@(_Z13update_kernelILi4ELi4ELi4EEvPdS0_S0_S0_S0_S0_S0_S0_S0_S0_S0_iiiib)
        /*0074*/ 	.word	0x00000000


	//----- nvinfo : EIATTR_REGCOUNT
	.align		4
.L_19:
        /*0078*/ 	.byte	0x04, 0x2f
        /*007a*/ 	.short	(.L_21 - .L_20)
	.align		4
.L_20:
        /*007c*/ 	.word	index@(_Z17update_DBA_kernelILi4ELi4ELi4EEvPiPdS1_S1_S1_S1_S1_S1_S1_S1_S1_S1_S0_iiiib)
        /*0080*/ 	.word	0x00000040


	//----- nvinfo : EIATTR_FRAME_SIZE
	.align		4
.L_21:
        /*0084*/ 	.byte	0x04, 0x11
        /*0086*/ 	.short	(.L_23 - .L_22)
	.align		4
.L_22:
        /*0088*/ 	.word	index@(_Z17update_DBA_kernelILi4ELi4ELi4EEvPiPdS1_S1_S1_S1_S1_S1_S1_S1_S1_S1_S0_iiiib)
        /*008c*/ 	.word	0x00000000


	//----- nvinfo : EIATTR_REGCOUNT
	.align		4
.L_23:
        /*0090*/ 	.byte	0x04, 0x2f
        /*0092*/ 	.short	(.L_25 - .L_24)
	.align		4
.L_24:
        /*0094*/ 	.word	index@(_Z18wakeup_next_kernelILi4ELi4ELi4EEvPiS0_Pdiii)
        /*0098*/ 	.word	0x00000011


	//----- nvinfo : EIATTR_FRAME_SIZE
	.align		4
.L_25:
        /*009c*/ 	.byte	0x04, 0x11
        /*009e*/ 	.short	(.L_27 - .L_26)
	.align		4
.L_26:
        /*00a0*/ 	.word	index@(_Z18wakeup_next_kernelILi4ELi4ELi4EEvPiS0_Pdiii)
        /*00a4*/ 	.word	0x00000000


	//----- nvinfo : EIATTR_REGCOUNT
	.align		4
.L_27:
        /*00a8*/ 	.byte	0x04, 0x2f
        /*00aa*/ 	.short	(.L_29 - .L_28)
	.align		4
.L_28:
        /*00ac*/ 	.word	index@(_Z22wakeup_neighbor_kernelILi4ELi4ELi4EEvPiS0_)
        /*00b0*/ 	.word	0x00000016


	//----- nvinfo : EIATTR_FRAME_SIZE
	.align		4
.L_29:
        /*00b4*/ 	.byte	0x04, 0x11
        /*00b6*/ 	.short	(.L_31 - .L_30)
	.align		4
.L_30:
        /*00b8*/ 	.word	index@(_Z22wakeup_neighbor_kernelILi4ELi4ELi4EEvPiS0_)
        /*00bc*/ 	.word	0x00000000


	//----- nvinfo : EIATTR_MIN_STACK_SIZE
	.align		4
.L_31:
        /*00c0*/ 	.byte	0x04, 0x12
        /*00c2*/ 	.short	(.L_33 - .L_32)
	.align		4
.L_32:
        /*00c4*/ 	.word	index@(_Z22wakeup_neighbor_kernelILi4ELi4ELi4EEvPiS0_)
        /*00c8*/ 	.word	0x00000000


	//----- nvinfo : EIATTR_MIN_STACK_SIZE
	.align		4
.L_33:
        /*00cc*/ 	.byte	0x04, 0x12
        /*00ce*/ 	.short	(.L_35 - .L_34)
	.align		4
.L_34:
        /*00d0*/ 	.word	index@(_Z18wakeup_next_kernelILi4ELi4ELi4EEvPiS0_Pdiii)
        /*00d4*/ 	.word	0x00000000


	//----- nvinfo : EIATTR_MIN_STACK_SIZE
	.align		4
.L_35:
        /*00d8*/ 	.byte	0x04, 0x12
        /*00da*/ 	.short	(.L_37 - .L_36)
	.align		4
.L_36:
        /*00dc*/ 	.word	index@(_Z17update_DBA_kernelILi4ELi4ELi4EEvPiPdS1_S1_S1_S1_S1_S1_S1_S1_S1_S1_S0_iiiib)
        /*00e0*/ 	.word	0x00000000


	//----- nvinfo : EIATTR_MIN_STACK_SIZE
	.align		4
.L_37:
        /*00e4*/ 	.byte	0x04, 0x12
        /*00e6*/ 	.short	(.L_39 - .L_38)
	.align		4
.L_38:
        /*00e8*/ 	.word	index@(_Z13update_kernelILi4ELi4ELi4EEvPdS0_S0_S0_S0_S0_S0_S0_S0_S0_S0_iiiib)
        /*00ec*/ 	.word	0x00000000


	//----- nvinfo : EIATTR_MIN_STACK_SIZE
	.align		4
.L_39:
        /*00f0*/ 	.byte	0x04, 0x12
        /*00f2*/ 	.short	(.L_41 - .L_40)
	.align		4
.L_40:
        /*00f4*/ 	.word	index@(_Z13mu_DBA_kernelILi4ELi4ELi4EEvPiPdS1_S1_S1_S1_S1_S1_S1_iiii)
        /*00f8*/ 	.word	0x00000000


	//----- nvinfo : EIATTR_MIN_STACK_SIZE
	.align		4
.L_41:
        /*00fc*/ 	.byte	0x04, 0x12
        /*00fe*/ 	.short	(.L_43 - .L_42)
	.align		4
.L_42:
        /*0100*/ 	.word	index@(_Z9mu_kernelILi4ELi4ELi4EEvPdS0_S0_S0_S0_S0_S0_iiii)
        /*0104*/ 	.word	0x00000000


	//----- nvinfo : EIATTR_MIN_STACK_SIZE
	.align		4
.L_43:
        /*0108*/ 	.byte	0x04, 0x12
        /*010a*/ 	.short	(.L_45 - .L_44)
	.align		4
.L_44:
        /*010c*/ 	.word	index@(_Z21initialize_DBA_deviceILi4ELi4ELi4EEvPiS0_PdS1_S1_S1_dddiiiii)
        /*0110*/ 	.word	0x00000000


	//----- nvinfo : EIATTR_MIN_STACK_SIZE
	.align		4
.L_45:
        /*0114*/ 	.byte	0x04, 0x12
        /*0116*/ 	.short	(.L_47 - .L_46)
	.align		4
.L_46:
        /*0118*/ 	.word	index@(_Z17initialize_deviceILi4ELi4ELi4EEvPdS0_S0_S0_dddiiiii)
        /*011c*/ 	.word	0x00000000
.L_47:


//--------------------- .nv.compat                --------------------------
	.section	.nv.compat,"",@"SHT_CUDA_COMPAT_INFO"
	.align	4
        /*0000*/ 	.byte	0x02, 0x09, 0x00, 0x00, 0x02, 0x02, 0x01, 0x00, 0x02, 0x05, 0x05, 0x00, 0x03, 0x07, 0x01, 0x01
        /*0010*/ 	.byte	0x02, 0x03, 0x00, 0x00, 0x02, 0x06, 0x01, 0x00, 0x04, 0x0b, 0x08, 0x00, 0x01, 0x00, 0x00, 0x00
        /*0020*/ 	.byte	0x00, 0x00, 0x00, 0x00


//--------------------- .nv.info._Z22wakeup_neighbor_kernelILi4ELi4ELi4EEvPiS0_ --------------------------
	.section	.nv.info._Z22wakeup_neighbor_kernelILi4ELi4ELi4EEvPiS0_,"",@"SHT_CUDA_INFO"
	.sectionflags	@""
	.align	4


	//----- nvinfo : EIATTR_CUDA_API_VERSION
	.align		4
        /*0000*/ 	.byte	0x04, 0x37
        /*0002*/ 	.short	(.L_49 - .L_48)
.L_48:
        /*0004*/ 	.word	0x00000082


	//----- nvinfo : EIATTR_KPARAM_INFO
	.align		4
.L_49:
        /*0008*/ 	.byte	0x04, 0x17
        /*000a*/ 	.short	(.L_51 - .L_50)
.L_50:
        /*000c*/ 	.word	0x00000000
        /*0010*/ 	.short	0x0001
        /*0012*/ 	.short	0x0008
        /*0014*/ 	.byte	0x00, 0xf5, 0x21, 0x00


	//----- nvinfo : EIATTR_KPARAM_INFO
	.align		4
.L_51:
        /*0018*/ 	.byte	0x04, 0x17
        /*001a*/ 	.short	(.L_53 - .L_52)
.L_52:
        /*001c*/ 	.word	0x00000000
        /*0020*/ 	.short	0x0000
        /*0022*/ 	.short	0x0000
        /*0024*/ 	.byte	0x00, 0xf5, 0x21, 0x00


	//----- nvinfo : EIATTR_SPARSE_MMA_MASK
	.align		4
.L_53:
        /*0028*/ 	.byte	0x03, 0x50
        /*002a*/ 	.short	0x0000


	//----- nvinfo : EIATTR_MAXREG_COUNT
	.align		4
        /*002c*/ 	.byte	0x03, 0x1b
        /*002e*/ 	.short	0x00ff


	//----- nvinfo : EIATTR_MERCURY_ISA_VERSION
	.align		4
        /*0030*/ 	.byte	0x03, 0x5f
        /*0032*/ 	.short	0x0101


	//----- nvinfo : EIATTR_VRC_CTA_INIT_COUNT
	.align		4
        /*0034*/ 	.byte	0x02, 0x4a
	.zero		1
	.zero		1


	//----- nvinfo : EIATTR_EXIT_INSTR_OFFSETS
	.align		4
        /*0038*/ 	.byte	0x04, 0x1c
        /*003a*/ 	.short	(.L_55 - .L_54)


	//   ....[0]....
.L_54:
        /*003c*/ 	.word	0x000000e0


	//   ....[1]....
        /*0040*/ 	.word	0x000003e0


	//----- nvinfo : EIATTR_CBANK_PARAM_SIZE
	.align		4
.L_55:
        /*0044*/ 	.byte	0x03, 0x19
        /*0046*/ 	.short	0x0010


	//----- nvinfo : EIATTR_PARAM_CBANK
	.align		4
        /*0048*/ 	.byte	0x04, 0x0a
        /*004a*/ 	.short	(.L_57 - .L_56)
	.align		4
.L_56:
        /*004c*/ 	.word	index@(.nv.constant0._Z22wakeup_neighbor_kernelILi4ELi4ELi4EEvPiS0_)
        /*0050*/ 	.short	0x0380
        /*0052*/ 	.short	0x0010


	//----- nvinfo : EIATTR_SW_WAR
	.align		4
.L_57:
        /*0054*/ 	.byte	0x04, 0x36
        /*0056*/ 	.short	(.L_59 - .L_58)
.L_58:
        /*0058*/ 	.word	0x00000008
.L_59:


//--------------------- .nv.info._Z18wakeup_next_kernelILi4ELi4ELi4EEvPiS0_Pdiii --------------------------
	.section	.nv.info._Z18wakeup_next_kernelILi4ELi4ELi4EEvPiS0_Pdiii,"",@"SHT_CUDA_INFO"
	.sectionflags	@""
	.align	4


	//----- nvinfo : EIATTR_CUDA_API_VERSION
	.align		4
        /*0000*/ 	.byte	0x04, 0x37
        /*0002*/ 	.short	(.L_61 - .L_60)
.L_60:
        /*0004*/ 	.word	0x00000082


	//----- nvinfo : EIATTR_KPARAM_INFO
	.align		4
.L_61:
        /*0008*/ 	.byte	0x04, 0x17
        /*000a*/ 	.short	(.L_63 - .L_62)
.L_62:
        /*000c*/ 	.word	0x00000000
        /*0010*/ 	.short	0x0005
        /*0012*/ 	.short	0x0020
        /*0014*/ 	.byte	0x00, 0xf0, 0x11, 0x00


	//----- nvinfo : EIATTR_KPARAM_INFO
	.align		4
.L_63:
        /*0018*/ 	.byte	0x04, 0x17
        /*001a*/ 	.short	(.L_65 - .L_64)
.L_64:
        /*001c*/ 	.word	0x00000000
        /*0020*/ 	.short	0x0004
        /*0022*/ 	.short	0x001c
        /*0024*/ 	.byte	0x00, 0xf0, 0x11, 0x00


	//----- nvinfo : EIATTR_KPARAM_INFO
	.align		4
.L_65:
        /*0028*/ 	.byte	0x04, 0x17
        /*002a*/ 	.short	(.L_67 - .L_66)
.L_66:
        /*002c*/ 	.word	0x00000000
        /*0030*/ 	.short	0x0003
        /*0032*/ 	.short	0x0018
        /*0034*/ 	.byte	0x00, 0xf0, 0x11, 0x00


	//----- nvinfo : EIATTR_KPARAM_INFO
	.align		4
.L_67:
        /*0038*/ 	.byte	0x04, 0x17
        /*003a*/ 	.short	(.L_69 - .L_68)
.L_68:
        /*003c*/ 	.word	0x00000000
        /*0040*/ 	.short	0x0002
        /*0042*/ 	.short	0x0010
        /*0044*/ 	.byte	0x00, 0xf5, 0x21, 0x00


	//----- nvinfo : EIATTR_KPARAM_INFO
	.align		4
.L_69:
        /*0048*/ 	.byte	0x04, 0x17
        /*004a*/ 	.short	(.L_71 - .L_70)
.L_70:
        /*004c*/ 	.word	0x00000000
        /*0050*/ 	.short	0x0001
        /*0052*/ 	.short	0x0008
        /*0054*/ 	.byte	0x00, 0xf5, 0x21, 0x00


	//----- nvinfo : EIATTR_KPARAM_INFO
	.align		4
.L_71:
        /*0058*/ 	.byte	0x04, 0x17
        /*005a*/ 	.short	(.L_73 - .L_72)
.L_72:
        /*005c*/ 	.word	0x00000000
        /*0060*/ 	.short	0x0000
        /*0062*/ 	.short	0x0000
        /*0064*/ 	.byte	0x00, 0xf5, 0x21, 0x00


	//----- nvinfo : EIATTR_SPARSE_MMA_MASK
	.align		4
.L_73:
        /*0068*/ 	.byte	0x03, 0x50
        /*006a*/ 	.short	0x0000


	//----- nvinfo : EIATTR_MAXREG_COUNT
	.align		4
        /*006c*/ 	.byte	0x03, 0x1b
        /*006e*/ 	.short	0x00ff


	//----- nvinfo : EIATTR_NUM_BARRIERS
	.align		4
        /*0070*/ 	.byte	0x02, 0x4c
        /*0072*/ 	.byte	0x01
	.zero		1


	//----- nvinfo : EIATTR_MERCURY_ISA_VERSION
	.align		4
        /*0074*/ 	.byte	0x03, 0x5f
        /*0076*/ 	.short	0x0101


	//----- nvinfo : EIATTR_VRC_CTA_INIT_COUNT
	.align		4
        /*0078*/ 	.byte	0x02, 0x4a
	.zero		1
	.zero		1


	//----- nvinfo : EIATTR_EXIT_INSTR_OFFSETS
	.align		4
        /*007c*/ 	.byte	0x04, 0x1c
        /*007e*/ 	.short	(.L_75 - .L_74)


	//   ....[0]....
.L_74:
        /*0080*/ 	.word	0x00000250


	//   ....[1]....
        /*0084*/ 	.word	0x00000320


	//   ....[2]....
        /*0088*/ 	.word	0x000003b0


	//----- nvinfo : EIATTR_CBANK_PARAM_SIZE
	.align		4
.L_75:
        /*008c*/ 	.byte	0x03, 0x19
        /*008e*/ 	.short	0x0024


	//----- nvinfo : EIATTR_PARAM_CBANK
	.align		4
        /*0090*/ 	.byte	0x04, 0x0a
        /*0092*/ 	.short	(.L_77 - .L_76)
	.align		4
.L_76:
        /*0094*/ 	.word	index@(.nv.constant0._Z18wakeup_next_kernelILi4ELi4ELi4EEvPiS0_Pdiii)
        /*0098*/ 	.short	0x0380
        /*009a*/ 	.short	0x0024


	//----- nvinfo : EIATTR_SW_WAR
	.align		4
.L_77:
        /*009c*/ 	.byte	0x04, 0x36
        /*009e*/ 	.short	(.L_79 - .L_78)
.L_78:
        /*00a0*/ 	.word	0x00000008
.L_79:


//--------------------- .nv.info._Z17update_DBA_kernelILi4ELi4ELi4EEvPiPdS1_S1_S1_S1_S1_S1_S1_S1_S1_S1_S0_iiiib --------------------------
	.section	.nv.info._Z17update_DBA_kernelILi4ELi4ELi4EEvPiPdS1_S1_S1_S1_S1_S1_S1_S1_S1_S1_S0_iiiib,"",@"SHT_CUDA_INFO"
	.sectionflags	@""
	.align	4


	//----- nvinfo : EIATTR_CUDA_API_VERSION
	.align		4
        /*0000*/ 	.byte	0x04, 0x37
        /*0002*/ 	.short	(.L_81 - .L_80)
.L_80:
        /*0004*/ 	.word	0x00000082


	//----- nvinfo : EIATTR_KPARAM_INFO
	.align		4
.L_81:
        /*0008*/ 	.byte	0x04, 0x17
        /*000a*/ 	.short	(.L_83 - .L_82)
.L_82:
        /*000c*/ 	.word	0x00000000
        /*0010*/ 	.short	0x0011
        /*0012*/ 	.short	0x0078
        /*0014*/ 	.byte	0x00, 0xf0, 0x05, 0x00


	//----- nvinfo : EIATTR_KPARAM_INFO
	.align		4
.L_83:
        /*0018*/ 	.byte	0x04, 0x17
        /*001a*/ 	.short	(.L_85 - .L_84)
.L_84:
        /*001c*/ 	.word	0x00000000
        /*0020*/ 	.short	0x0010
        /*0022*/ 	.short	0x0074
        /*0024*/ 	.byte	0x00, 0xf0, 0x11, 0x00


	//----- nvinfo : EIATTR_KPARAM_INFO
	.align		4
.L_85:
        /*0028*/ 	.byte	0x04, 0x17
        /*002a*/ 	.short	(.L_87 - .L_86)
.L_86:
        /*002c*/ 	.word	0x00000000
        /*0030*/ 	.short	0x000f
        /*0032*/ 	.short	0x0070
        /*0034*/ 	.byte	0x00, 0xf0, 0x11, 0x00


	//----- nvinfo : EIATTR_KPARAM_INFO
	.align		4
.L_87:
        /*0038*/ 	.byte	0x04, 0x17
        /*003a*/ 	.short	(.L_89 - .L_88)
.L_88:
        /*003c*/ 	.word	0x00000000
        /*0040*/ 	.short	0x000e
        /*0042*/ 	.short	0x006c
        /*0044*/ 	.byte	0x00, 0xf0, 0x11, 0x00


	//----- nvinfo : EIATTR_KPARAM_INFO
	.align		4
.L_89:
        /*0048*/ 	.byte	0x04, 0x17
        /*004a*/ 	.short	(.L_91 - .L_90)
.L_90:
        /*004c*/ 	.word	0x00000000
        /*0050*/ 	.short	0x000d
        /*0052*/ 	.short	0x0068
        /*0054*/ 	.byte	0x00, 0xf0, 0x11, 0x00


	//----- nvinfo : EIATTR_KPARAM_INFO
	.align		4
.L_91:
        /*0058*/ 	.byte	0x04, 0x17
        /*005a*/ 	.short	(.L_93 - .L_92)
.L_92:
        /*005c*/ 	.word	0x00000000
        /*0060*/ 	.short	0x000c
        /*0062*/ 	.short	0x0060
        /*0064*/ 	.byte	0x00, 0xf5, 0x21, 0x00


	//----- nvinfo : EIATTR_KPARAM_INFO
	.align		4
.L_93:
        /*0068*/ 	.byte	0x04, 0x17
        /*006a*/ 	.short	(.L_95 - .L_94)
.L_94:
        /*006c*/ 	.word	0x00000000
        /*0070*/ 	.short	0x000b
        /*0072*/ 	.short	0x0058
        /*0074*/ 	.byte	0x00, 0xf5, 0x21, 0x00


	//----- nvinfo : EIATTR_KPARAM_INFO
	.align		4
.L_95:
        /*0078*/ 	.byte	0x04, 0x17
        /*007a*/ 	.short	(.L_97 - .L_96)
.L_96:
        /*007c*/ 	.word	0x00000000
        /*0080*/ 	.short	0x000a
        /*0082*/ 	.short	0x0050
        /*0084*/ 	.byte	0x00, 0xf5, 0x21, 0x00


	//----- nvinfo : EIATTR_KPARAM_INFO
	.align		4
.L_97:
        /*0088*/ 	.byte	0x04, 0x17
        /*008a*/ 	.short	(.L_99 - .L_98)
.L_98:
        /*008c*/ 	.word	0x00000000
        /*0090*/ 	.short	0x0009
        /*0092*/ 	.short	0x0048
        /*0094*/ 	.byte	0x00, 0xf5, 0x21, 0x00


	//----- nvinfo : EIATTR_KPARAM_INFO
	.align		4
.L_99:
        /*0098*/ 	.byte	0x04, 0x17
        /*009a*/ 	.short	(.L_101 - .L_100)
.L_100:
        /*009c*/ 	.word	0x00000000
        /*00a0*/ 	.short	0x0008
        /*00a2*/ 	.short	0x0040
        /*00a4*/ 	.byte	0x00, 0xf5, 0x21, 0x00


	//----- nvinfo : EIATTR_KPARAM_INFO
	.align		4
.L_101:
        /*00a8*/ 	.byte	0x04, 0x17
        /*00aa*/ 	.short	(.L_103 - .L_102)
.L_102:
        /*00ac*/ 	.word	0x00000000
        /*00b0*/ 	.short	0x0007
        /*00b2*/ 	.short	0x0038
        /*00b4*/ 	.byte	0x00, 0xf5, 0x21, 0x00


	//----- nvinfo : EIATTR_KPARAM_INFO
	.align		4
.L_103:
        /*00b8*/ 	.byte	0x04, 0x17
        /*00ba*/ 	.short	(.L_105 - .L_104)
.L_104:
        /*00bc*/ 	.word	0x00000000
        /*00c0*/ 	.short	0x0006
        /*00c2*/ 	.short	0x0030
        /*00c4*/ 	.byte	0x00, 0xf5, 0x21, 0x00


	//----- nvinfo : EIATTR_KPARAM_INFO
	.align		4
.L_105:
        /*00c8*/ 	.byte	0x04, 0x17
        /*00ca*/ 	.short	(.L_107 - .L_106)
.L_106:
        /*00cc*/ 	.word	0x00000000
        /*00d0*/ 	.short	0x0005
        /*00d2*/ 	.short	0x0028
        /*00d4*/ 	.byte	0x00, 0xf5, 0x21, 0x00


	//----- nvinfo : EIATTR_KPARAM_INFO
	.align		4
.L_107:
        /*00d8*/ 	.byte	0x04, 0x17
        /*00da*/ 	.short	(.L_109 - .L_108)
.L_108:
        /*00dc*/ 	.word	0x00000000
        /*00e0*/ 	.short	0x0004
        /*00e2*/ 	.short	0x0020
        /*00e4*/ 	.byte	0x00, 0xf5, 0x21, 0x00


	//----- nvinfo : EIATTR_KPARAM_INFO
	.align		4
.L_109:
        /*00e8*/ 	.byte	0x04, 0x17
        /*00ea*/ 	.short	(.L_111 - .L_110)
.L_110:
        /*00ec*/ 	.word	0x00000000
        /*00f0*/ 	.short	0x0003
        /*00f2*/ 	.short	0x0018
        /*00f4*/ 	.byte	0x00, 0xf5, 0x21, 0x00


	//----- nvinfo : EIATTR_KPARAM_INFO
	.align		4
.L_111:
        /*00f8*/ 	.byte	0x04, 0x17
        /*00fa*/ 	.short	(.L_113 - .L_112)
.L_112:
        /*00fc*/ 	.word	0x00000000
        /*0100*/ 	.short	0x0002
        /*0102*/ 	.short	0x0010
        /*0104*/ 	.byte	0x00, 0xf5, 0x21, 0x00


	//----- nvinfo : EIATTR_KPARAM_INFO
	.align		4
.L_113:
        /*0108*/ 	.byte	0x04, 0x17
        /*010a*/ 	.short	(.L_115 - .L_114)
.L_114:
        /*010c*/ 	.word	0x00000000
        /*0110*/ 	.short	0x0001
        /*0112*/ 	.short	0x0008
        /*0114*/ 	.byte	0x00, 0xf5, 0x21, 0x00


	//----- nvinfo : EIATTR_KPARAM_INFO
	.align		4
.L_115:
        /*0118*/ 	.byte	0x04, 0x17
        /*011a*/ 	.short	(.L_117 - .L_116)
.L_116:
        /*011c*/ 	.word	0x00000000
        /*0120*/ 	.short	0x0000
        /*0122*/ 	.short	0x0000
        /*0124*/ 	.byte	0x00, 0xf5, 0x21, 0x00


	//----- nvinfo : EIATTR_SPARSE_MMA_MASK
	.align		4
.L_117:
        /*0128*/ 	.byte	0x03, 0x50
        /*012a*/ 	.short	0x0000


	//----- nvinfo : EIATTR_MAXREG_COUNT
	.align		4
        /*012c*/ 	.byte	0x03, 0x1b
        /*012e*/ 	.short	0x00ff


	//----- nvinfo : EIATTR_NUM_BARRIERS
	.align		4
        /*0130*/ 	.byte	0x02, 0x4c
        /*0132*/ 	.byte	0x01
	.zero		1


	//----- nvinfo : EIATTR_MERCURY_ISA_VERSION
	.align		4
        /*0134*/ 	.byte	0x03, 0x5f
        /*0136*/ 	.short	0x0101


	//----- nvinfo : EIATTR_INT_WARP_WIDE_INSTR_OFFSETS
	.align		4
        /*0138*/ 	.byte	0x04, 0x31
        /*013a*/ 	.short	(.L_119 - .L_118)


	//   ....[0]....
.L_118:
        /*013c*/ 	.word	0x00002410


	//   ....[1]....
        /*0140*/ 	.word	0x00002430


	//----- nvinfo : EIATTR_VRC_CTA_INIT_COUNT
	.align		4
.L_119:
        /*0144*/ 	.byte	0x02, 0x4a
	.zero		1
	.zero		1


	//----- nvinfo : EIATTR_EXIT_INSTR_OFFSETS
	.align		4
        /*0148*/ 	.byte	0x04, 0x1c
        /*014a*/ 	.short	(.L_121 - .L_120)


	//   ....[0]....
.L_120:
        /*014c*/ 	.word	0x00002380


	//   ....[1]....
        /*0150*/ 	.word	0x000023d0


	//   ....[2]....
        /*0154*/ 	.word	0x000024a0


	//----- nvinfo : EIATTR_CRS_STACK_SIZE
	.align		4
.L_121:
        /*0158*/ 	.byte	0x04, 0x1e
        /*015a*/ 	.short	(.L_123 - .L_122)
.L_122:
        /*015c*/ 	.word	0x00000000


	//----- nvinfo : EIATTR_CBANK_PARAM_SIZE
	.align		4
.L_123:
        /*0160*/ 	.byte	0x03, 0x19
        /*0162*/ 	.short	0x0079


	//----- nvinfo : EIATTR_PARAM_CBANK
	.align		4
        /*0164*/ 	.byte	0x04, 0x0a
        /*0166*/ 	.short	(.L_125 - .L_124)
	.align		4
.L_124:
        /*0168*/ 	.word	index@(.nv.constant0._Z17update_DBA_kernelILi4ELi4ELi4EEvPiPdS1_S1_S1_S1_S1_S1_S1_S1_S1_S1_S0_iiiib)
        /*016c*/ 	.short	0x0380
        /*016e*/ 	.short	0x0079


	//----- nvinfo : EIATTR_SW_WAR
	.align		4
.L_125:
        /*0170*/ 	.byte	0x04, 0x36
        /*0172*/ 	.short	(.L_127 - .L_126)
.L_126:
        /*0174*/ 	.word	0x00000008
.L_127:


//--------------------- .nv.info._Z13update_kernelILi4ELi4ELi4EEvPdS0_S0_S0_S0_S0_S0_S0_S0_S0_S0_iiiib --------------------------
	.section	.nv.info._Z13update_kernelILi4ELi4ELi4EEvPdS0_S0_S0_S0_S0_S0_S0_S0_S0_S0_iiiib,"",@"SHT_CUDA_INFO"
	.sectionflags	@""
	.align	4


	//----- nvinfo : EIATTR_CUDA_API_VERSION
	.align		4
        /*0000*/ 	.byte	0x04, 0x37
        /*0002*/ 	.short	(.L_129 - .L_128)
.L_128:
        /*0004*/ 	.word	0x00000082


	//----- nvinfo : EIATTR_KPARAM_INFO
	.align		4
.L_129:
        /*0008*/ 	.byte	0x04, 0x17
        /*000a*/ 	.short	(.L_131 - .L_130)
.L_130:
        /*000c*/ 	.word	0x00000000
        /*0010*/ 	.short	0x000f
        /*0012*/ 	.short	0x0068
        /*0014*/ 	.byte	0x00, 0xf0, 0x05, 0x00


	//----- nvinfo : EIATTR_KPARAM_INFO
	.align		4
.L_131:
        /*0018*/ 	.byte	0x04, 0x17
        /*001a*/ 	.short	(.L_133 - .L_132)
.L_132:
        /*001c*/ 	.word	0x00000000
        /*0020*/ 	.short	0x000e
        /*0022*/ 	.short	0x0064
        /*0024*/ 	.byte	0x00, 0xf0, 0x11, 0x00


	//----- nvinfo : EIATTR_KPARAM_INFO
	.align		4
.L_133:
        /*0028*/ 	.byte	0x04, 0x17
        /*002a*/ 	.short	(.L_135 - .L_134)
.L_134:
        /*002c*/ 	.word	0x00000000
        /*0030*/ 	.short	0x000d
        /*0032*/ 	.short	0x0060
        /*0034*/ 	.byte	0x00, 0xf0, 0x11, 0x00


	//----- nvinfo : EIATTR_KPARAM_INFO
	.align		4
.L_135:
        /*0038*/ 	.byte	0x04, 0x17
        /*003a*/ 	.short	(.L_137 - .L_136)
.L_136:
        /*003c*/ 	.word	0x00000000
        /*0040*/ 	.short	0x000c
        /*0042*/ 	.short	0x005c
        /*0044*/ 	.byte	0x00, 0xf0, 0x11, 0x00


	//----- nvinfo : EIATTR_KPARAM_INFO
	.align		4
.L_137:
        /*0048*/ 	.byte	0x04, 0x17
        /*004a*/ 	.short	(.L_139 - .L_138)
.L_138:
        /*004c*/ 	.word	0x00000000
        /*0050*/ 	.short	0x000b
        /*0052*/ 	.short	0x0058
        /*0054*/ 	.byte	0x00, 0xf0, 0x11, 0x00


	//----- nvinfo : EIATTR_KPARAM_INFO
	.align		4
.L_139:
        /*0058*/ 	.byte	0x04, 0x17
        /*005a*/ 	.short	(.L_141 - .L_140)
.L_140:
        /*005c*/ 	.word	0x00000000
        /*0060*/ 	.short	0x000a
        /*0062*/ 	.short	0x0050
        /*0064*/ 	.byte	0x00, 0xf5, 0x21, 0x00


	//----- nvinfo : EIATTR_KPARAM_INFO
	.align		4
.L_141:
        /*0068*/ 	.byte	0x04, 0x17
        /*006a*/ 	.short	(.L_143 - .L_142)
.L_142:
        /*006c*/ 	.word	0x00000000
        /*0070*/ 	.short	0x0009
        /*0072*/ 	.short	0x0048
        /*0074*/ 	.byte	0x00, 0xf5, 0x21, 0x00


	//----- nvinfo : EIATTR_KPARAM_INFO
	.align		4
.L_143:
        /*0078*/ 	.byte	0x04, 0x17
        /*007a*/ 	.short	(.L_145 - .L_144)
.L_144:
        /*007c*/ 	.word	0x00000000
        /*0080*/ 	.short	0x0008
        /*0082*/ 	.short	0x0040
        /*0084*/ 	.byte	0x00, 0xf5, 0x21, 0x00


	//----- nvinfo : EIATTR_KPARAM_INFO
	.align		4
.L_145:
        /*0088*/ 	.byte	0x04, 0x17
        /*008a*/ 	.short	(.L_147 - .L_146)
.L_146:
        /*008c*/ 	.word	0x00000000
        /*0090*/ 	.short	0x0007
        /*0092*/ 	.short	0x0038
        /*0094*/ 	.byte	0x00, 0xf5, 0x21, 0x00


	//----- nvinfo : EIATTR_KPARAM_INFO
	.align		4
.L_147:
        /*0098*/ 	.byte	0x04, 0x17
        /*009a*/ 	.short	(.L_149 - .L_148)
.L_148:
        /*009c*/ 	.word	0x00000000
        /*00a0*/ 	.short	0x0006
        /*00a2*/ 	.short	0x0030
        /*00a4*/ 	.byte	0x00, 0xf5, 0x21, 0x00


	//----- nvinfo : EIATTR_KPARAM_INFO
	.align		4
.L_149:
        /*00a8*/ 	.byte	0x04, 0x17
        /*00aa*/ 	.short	(.L_151 - .L_150)
.L_150:
        /*00ac*/ 	.word	0x00000000
        /*00b0*/ 	.short	0x0005
        /*00b2*/ 	.short	0x0028
        /*00b4*/ 	.byte	0x00, 0xf5, 0x21, 0x00


	//----- nvinfo : EIATTR_KPARAM_INFO
	.align		4
.L_151:
        /*00b8*/ 	.byte	0x04, 0x17
        /*00ba*/ 	.short	(.L_153 - .L_152)
.L_152:
        /*00bc*/ 	.word	0x00000000
        /*00c0*/ 	.short	0x0004
        /*00c2*/ 	.short	0x0020
        /*00c4*/ 	.byte	0x00, 0xf5, 0x21, 0x00


	//----- nvinfo : EIATTR_KPARAM_INFO
	.align		4
.L_153:
        /*00c8*/ 	.byte	0x04, 0x17
        /*00ca*/ 	.short	(.L_155 - .L_154)
.L_154:
        /*00cc*/ 	.word	0x00000000
        /*00d0*/ 	.short	0x0003
        /*00d2*/ 	.short	0x0018
        /*00d4*/ 	.byte	0x00, 0xf5, 0x21, 0x00


	//----- nvinfo : EIATTR_KPARAM_INFO
	.align		4
.L_155:
        /*00d8*/ 	.byte	0x04, 0x17
        /*00da*/ 	.short	(.L_157 - .L_156)
.L_156:
        /*00dc*/ 	.word	0x00000000
        /*00e0*/ 	.short	0x0002
        /*00e2*/ 	.short	0x0010
        /*00e4*/ 	.byte	0x00, 0xf5, 0x21, 0x00


	//----- nvinfo : EIATTR_KPARAM_INFO
	.align		4
.L_157:
        /*00e8*/ 	.byte	0x04, 0x17
        /*00ea*/ 	.short	(.L_159 - .L_158)
.L_158:
        /*00ec*/ 	.word	0x00000000
        /*00f0*/ 	.short	0x0001
        /*00f2*/ 	.short	0x0008
        /*00f4*/ 	.byte	0x00, 0xf5, 0x21, 0x00


	//----- nvinfo : EIATTR_KPARAM_INFO
	.align		4
.L_159:
        /*00f8*/ 	.byte	0x04, 0x17
        /*00fa*/ 	.short	(.L_161 - .L_160)
.L_160:
        /*00fc*/ 	.word	0x00000000
        /*0100*/ 	.short	0x0000
        /*0102*/ 	.short	0x0000
        /*0104*/ 	.byte	0x00, 0xf5, 0x21, 0x00


	//----- nvinfo : EIATTR_SPARSE_MMA_MASK
	.align		4
.L_161:
        /*0108*/ 	.byte	0x03, 0x50
        /*010a*/ 	.short	0x0000


	//----- nvinfo : EIATTR_MAXREG_COUNT
	.align		4
        /*010c*/ 	.byte	0x03, 0x1b
        /*010e*/ 	.short	0x00ff


	//----- nvinfo : EIATTR_MERCURY_ISA_VERSION
	.align		4
        /*0110*/ 	.byte	0x03, 0x5f
        /*0112*/ 	.short	0x0101


	//----- nvinfo : EIATTR_VRC_CTA_INIT_COUNT
	.align		4
        /*0114*/ 	.byte	0x02, 0x4a
	.zero		1
	.zero		1


	//----- nvinfo : EIATTR_EXIT_INSTR_OFFSETS
	.align		4
        /*0118*/ 	.byte	0x04, 0x1c
        /*011a*/ 	.short	(.L_163 - .L_162)


	//   ....[0]....
.L_162:
        /*011c*/ 	.word	0x00002220


	//   ....[1]....
        /*0120*/ 	.word	0x00002270


	//   ....[2]....
        /*0124*/ 	.word	0x000022c0


	//----- nvinfo : EIATTR_CRS_STACK_SIZE
	.align		4
.L_163:
        /*0128*/ 	.byte	0x04, 0x1e
        /*012a*/ 	.short	(.L_165 - .L_164)
.L_164:
        /*012c*/ 	.word	0x00000000


	//----- nvinfo : EIATTR_CBANK_PARAM_SIZE
	.align		4
.L_165:
        /*0130*/ 	.byte	0x03, 0x19
        /*0132*/ 	.short	0x0069


	//----- nvinfo : EIATTR_PARAM_CBANK
	.align		4
        /*0134*/ 	.byte	0x04, 0x0a
        /*0136*/ 	.short	(.L_167 - .L_166)
	.align		4
.L_166:
        /*0138*/ 	.word	index@(.nv.constant0._Z13update_kernelILi4ELi4ELi4EEvPdS0_S0_S0_S0_S0_S0_S0_S0_S0_S0_iiiib)
        /*013c*/ 	.short	0x0380
        /*013e*/ 	.short	0x0069


	//----- nvinfo : EIATTR_SW_WAR
	.align		4
.L_167:
        /*0140*/ 	.byte	0x04, 0x36
        /*0142*/ 	.short	(.L_169 - .L_168)
.L_168:
        /*0144*/ 	.word	0x00000008
.L_169:


//--------------------- .nv.info._Z13mu_DBA_kernelILi4ELi4ELi4EEvPiPdS1_S1_S1_S1_S1_S1_S1_iiii --------------------------
	.section	.nv.info._Z13mu_DBA_kernelILi4ELi4ELi4EEvPiPdS1_S1_S1_S1_S1_S1_S1_iiii,"",@"SHT_CUDA_INFO"
	.sectionflags	@""
	.align	4


	//----- nvinfo : EIATTR_CUDA_API_VERSION
	.align		4
        /*0000*/ 	.byte	0x04, 0x37
        /*0002*/ 	.short	(.L_171 - .L_170)
.L_170:
        /*0004*/ 	.word	0x00000082


	//----- nvinfo : EIATTR_KPARAM_INFO
	.align		4
.L_171:
        /*0008*/ 	.byte	0x04, 0x17
        /*000a*/ 	.short	(.L_173 - .L_172)
.L_172:
        /*000c*/ 	.word	0x00000000
        /*0010*/ 	.short	0x000c
        /*0012*/ 	.short	0x0054
        /*0014*/ 	.byte	0x00, 0xf0, 0x11, 0x00


	//----- nvinfo : EIATTR_KPARAM_INFO
	.align		4
.L_173:
        /*0018*/ 	.byte	0x04, 0x17
        /*001a*/ 	.short	(.L_175 - .L_174)
.L_174:
        /*001c*/ 	.word	0x00000000
        /*0020*/ 	.short	0x000b
        /*0022*/ 	.short	0x0050
        /*0024*/ 	.byte	0x00, 0xf0, 0x11, 0x00


	//----- nvinfo : EIATTR_KPARAM_INFO
	.align		4
.L_175:
        /*0028*/ 	.byte	0x04, 0x17
        /*002a*/ 	.short	(.L_177 - .L_176)
.L_176:
        /*002c*/ 	.word	0x00000000
        /*0030*/ 	.short	0x000a
        /*0032*/ 	.short	0x004c
        /*0034*/ 	.byte	0x00, 0xf0, 0x11, 0x00


	//----- nvinfo : EIATTR_KPARAM_INFO
	.align		4
.L_177:
        /*0038*/ 	.byte	0x04, 0x17
        /*003a*/ 	.short	(.L_179 - .L_178)
.L_178:
        /*003c*/ 	.word	0x00000000
        /*0040*/ 	.short	0x0009
        /*0042*/ 	.short	0x0048
        /*0044*/ 	.byte	0x00, 0xf0, 0x11, 0x00


	//----- nvinfo : EIATTR_KPARAM_INFO
	.align		4
.L_179:
        /*0048*/ 	.byte	0x04, 0x17
        /*004a*/ 	.short	(.L_181 - .L_180)
.L_180:
        /*004c*/ 	.word	0x00000000
        /*0050*/ 	.short	0x0008
        /*0052*/ 	.short	0x0040
        /*0054*/ 	.byte	0x00, 0xf5, 0x21, 0x00


	//----- nvinfo : EIATTR_KPARAM_INFO
	.align		4
.L_181:
        /*0058*/ 	.byte	0x04, 0x17
        /*005a*/ 	.short	(.L_183 - .L_182)
.L_182:
        /*005c*/ 	.word	0x00000000
        /*0060*/ 	.short	0x0007
        /*0062*/ 	.short	0x0038
        /*0064*/ 	.byte	0x00, 0xf5, 0x21, 0x00


	//----- nvinfo : EIATTR_KPARAM_INFO
	.align		4
.L_183:
        /*0068*/ 	.byte	0x04, 0x17
        /*006a*/ 	.short	(.L_185 - .L_184)
.L_184:
        /*006c*/ 	.word	0x00000000
        /*0070*/ 	.short	0x0006
        /*0072*/ 	.short	0x0030
        /*0074*/ 	.byte	0x00, 0xf5, 0x21, 0x00


	//----- nvinfo : EIATTR_KPARAM_INFO
	.align		4
.L_185:
        /*0078*/ 	.byte	0x04, 0x17
        /*007a*/ 	.short	(.L_187 - .L_186)
.L_186:
        /*007c*/ 	.word	0x00000000
        /*0080*/ 	.short	0x0005
        /*0082*/ 	.short	0x0028
        /*0084*/ 	.byte	0x00, 0xf5, 0x21, 0x00


	//----- nvinfo : EIATTR_KPARAM_INFO
	.align		4
.L_187:
        /*0088*/ 	.byte	0x04, 0x17
        /*008a*/ 	.short	(.L_189 - .L_188)
.L_188:
        /*008c*/ 	.word	0x00000000
        /*0090*/ 	.short	0x0004
        /*0092*/ 	.short	0x0020
        /*0094*/ 	.byte	0x00, 0xf5, 0x21, 0x00


	//----- nvinfo : EIATTR_KPARAM_INFO
	.align		4
.L_189:
        /*0098*/ 	.byte	0x04, 0x17
        /*009a*/ 	.short	(.L_191 - .L_190)
.L_190:
        /*009c*/ 	.word	0x00000000
        /*00a0*/ 	.short	0x0003
        /*00a2*/ 	.short	0x0018
        /*00a4*/ 	.byte	0x00, 0xf5, 0x21, 0x00


	//----- nvinfo : EIATTR_KPARAM_INFO
	.align		4
.L_191:
        /*00a8*/ 	.byte	0x04, 0x17
        /*00aa*/ 	.short	(.L_193 - .L_192)
.L_192:
        /*00ac*/ 	.word	0x00000000
        /*00b0*/ 	.short	0x0002
        /*00b2*/ 	.short	0x0010
        /*00b4*/ 	.byte	0x00, 0xf5, 0x21, 0x00


	//----- nvinfo : EIATTR_KPARAM_INFO
	.align		4
.L_193:
        /*00b8*/ 	.byte	0x04, 0x17
        /*00ba*/ 	.short	(.L_195 - .L_194)
.L_194:
        /*00bc*/ 	.word	0x00000000
        /*00c0*/ 	.short	0x0001
        /*00c2*/ 	.short	0x0008
        /*00c4*/ 	.byte	0x00, 0xf5, 0x21, 0x00


	//----- nvinfo : EIATTR_KPARAM_INFO
	.align		4
.L_195:
        /*00c8*/ 	.byte	0x04, 0x17
        /*00ca*/ 	.short	(.L_197 - .L_196)
.L_196:
        /*00cc*/ 	.word	0x00000000
        /*00d0*/ 	.short	0x0000
        /*00d2*/ 	.short	0x0000
        /*00d4*/ 	.byte	0x00, 0xf5, 0x21, 0x00


	//----- nvinfo : EIATTR_SPARSE_MMA_MASK
	.align		4
.L_197:
        /*00d8*/ 	.byte	0x03, 0x50
        /*00da*/ 	.short	0x0000


	//----- nvinfo : EIATTR_MAXREG_COUNT
	.align		4
        /*00dc*/ 	.byte	0x03, 0x1b
        /*00de*/ 	.short	0x00ff


	//----- nvinfo : EIATTR_NUM_BARRIERS
	.align		4
        /*00e0*/ 	.byte	0x02, 0x4c
        /*00e2*/ 	.byte	0x01
	.zero		1


	//----- nvinfo : EIATTR_MERCURY_ISA_VERSION
	.align		4
        /*00e4*/ 	.byte	0x03, 0x5f
        /*00e6*/ 	.short	0x0101


	//----- nvinfo : EIATTR_VRC_CTA_INIT_COUNT
	.align		4
        /*00e8*/ 	.byte	0x02, 0x4a
	.zero		1
	.zero		1


	//----- nvinfo : EIATTR_EXIT_INSTR_OFFSETS
	.align		4
        /*00ec*/ 	.byte	0x04, 0x1c
        /*00ee*/ 	.short	(.L_199 - .L_198)


	//   ....[0]....
.L_198:
        /*00f0*/ 	.word	0x00000240


	//   ....[1]....
        /*00f4*/ 	.word	0x00004000


	//----- nvinfo : EIATTR_CRS_STACK_SIZE
	.align		4
.L_199:
        /*00f8*/ 	.byte	0x04, 0x1e
        /*00fa*/ 	.short	(.L_201 - .L_200)
.L_200:
        /*00fc*/ 	.word	0x00000000


	//----- nvinfo : EIATTR_CBANK_PARAM_SIZE
	.align		4
.L_201:
        /*0100*/ 	.byte	0x03, 0x19
        /*0102*/ 	.short	0x0058


	//----- nvinfo : EIATTR_PARAM_CBANK
	.align		4
        /*0104*/ 	.byte	0x04, 0x0a
        /*0106*/ 	.short	(.L_203 - .L_202)
	.align		4
.L_202:
        /*0108*/ 	.word	index@(.nv.constant0._Z13mu_DBA_kernelILi4ELi4ELi4EEvPiPdS1_S1_S1_S1_S1_S1_S1_iiii)
        /*010c*/ 	.short	0x0380
        /*010e*/ 	.short	0x0058


	//----- nvinfo : EIATTR_SW_WAR
	.align		4
.L_203:
        /*0110*/ 	.byte	0x04, 0x36
        /*0112*/ 	.short	(.L_205 - .L_204)
.L_204:
        /*0114*/ 	.word	0x00000008
.L_205:


//--------------------- .nv.info._Z9mu_kernelILi4ELi4ELi4EEvPdS0_S0_S0_S0_S0_S0_iiii --------------------------
	.section	.nv.info._Z9mu_kernelILi4ELi4ELi4EEvPdS0_S0_S0_S0_S0_S0_iiii,"",@"SHT_CUDA_INFO"
	.sectionflags	@""
	.align	4


	//----- nvinfo : EIATTR_CUDA_API_VERSION
	.align		4
        /*0000*/ 	.byte	0x04, 0x37
        /*0002*/ 	.short	(.L_207 - .L_206)
.L_206:
        /*0004*/ 	.word	0x00000082


	//----- nvinfo : EIATTR_KPARAM_INFO
	.align		4
.L_207:
        /*0008*/ 	.byte	0x04, 0x17
        /*000a*/ 	.short	(.L_209 - .L_208)
.L_208:
        /*000c*/ 	.word	0x00000000
        /*0010*/ 	.short	0x000a
        /*0012*/ 	.short	0x0044
        /*0014*/ 	.byte	0x00, 0xf0, 0x11, 0x00


	//----- nvinfo : EIATTR_KPARAM_INFO
	.align		4
.L_209:
        /*0018*/ 	.byte	0x04, 0x17
        /*001a*/ 	.short	(.L_211 - .L_210)
.L_210:
        /*001c*/ 	.word	0x00000000
        /*0020*/ 	.short	0x0009
        /*0022*/ 	.short	0x0040
        /*0024*/ 	.byte	0x00, 0xf0, 0x11, 0x00


	//----- nvinfo : EIATTR_KPARAM_INFO
	.align		4
.L_211:
        /*0028*/ 	.byte	0x04, 0x17
        /*002a*/ 	.short	(.L_213 - .L_212)
.L_212:
        /*002c*/ 	.word	0x00000000
        /*0030*/ 	.short	0x0008
        /*0032*/ 	.short	0x003c
        /*0034*/ 	.byte	0x00, 0xf0, 0x11, 0x00


	//----- nvinfo : EIATTR_KPARAM_INFO
	.align		4
.L_213:
        /*0038*/ 	.byte	0x04, 0x17
        /*003a*/ 	.short	(.L_215 - .L_214)
.L_214:
        /*003c*/ 	.word	0x00000000
        /*0040*/ 	.short	0x0007
        /*0042*/ 	.short	0x0038
        /*0044*/ 	.byte	0x00, 0xf0, 0x11, 0x00


	//----- nvinfo : EIATTR_KPARAM_INFO
	.align		4
.L_215:
        /*0048*/ 	.byte	0x04, 0x17
        /*004a*/ 	.short	(.L_217 - .L_216)
.L_216:
        /*004c*/ 	.word	0x00000000
        /*0050*/ 	.short	0x0006
        /*0052*/ 	.short	0x0030
        /*0054*/ 	.byte	0x00, 0xf5, 0x21, 0x00


	//----- nvinfo : EIATTR_KPARAM_INFO
	.align		4
.L_217:
        /*0058*/ 	.byte	0x04, 0x17
        /*005a*/ 	.short	(.L_219 - .L_218)
.L_218:
        /*005c*/ 	.word	0x00000000
        /*0060*/ 	.short	0x0005
        /*0062*/ 	.short	0x0028
        /*0064*/ 	.byte	0x00, 0xf5, 0x21, 0x00


	//----- nvinfo : EIATTR_KPARAM_INFO
	.align		4
.L_219:
        /*0068*/ 	.byte	0x04, 0x17
        /*006a*/ 	.short	(.L_221 - .L_220)
.L_220:
        /*006c*/ 	.word	0x00000000
        /*0070*/ 	.short	0x0004
        /*0072*/ 	.short	0x0020
        /*0074*/ 	.byte	0x00, 0xf5, 0x21, 0x00


	//----- nvinfo : EIATTR_KPARAM_INFO
	.align		4
.L_221:
        /*0078*/ 	.byte	0x04, 0x17
        /*007a*/ 	.short	(.L_223 - .L_222)
.L_222:
        /*007c*/ 	.word	0x00000000
        /*0080*/ 	.short	0x0003
        /*0082*/ 	.short	0x0018
        /*0084*/ 	.byte	0x00, 0xf5, 0x21, 0x00


	//----- nvinfo : EIATTR_KPARAM_INFO
	.align		4
.L_223:
        /*0088*/ 	.byte	0x04, 0x17
        /*008a*/ 	.short	(.L_225 - .L_224)
.L_224:
        /*008c*/ 	.word	0x00000000
        /*0090*/ 	.short	0x0002
        /*0092*/ 	.short	0x0010
        /*0094*/ 	.byte	0x00, 0xf5, 0x21, 0x00


	//----- nvinfo : EIATTR_KPARAM_INFO
	.align		4
.L_225:
        /*0098*/ 	.byte	0x04, 0x17
        /*009a*/ 	.short	(.L_227 - .L_226)
.L_226:
        /*009c*/ 	.word	0x00000000
        /*00a0*/ 	.short	0x0001
        /*00a2*/ 	.short	0x0008
        /*00a4*/ 	.byte	0x00, 0xf5, 0x21, 0x00


	//----- nvinfo : EIATTR_KPARAM_INFO
	.align		4
.L_227:
        /*00a8*/ 	.byte	0x04, 0x17
        /*00aa*/ 	.short	(.L_229 - .L_228)
.L_228:
        /*00ac*/ 	.word	0x00000000
        /*00b0*/ 	.short	0x0000
        /*00b2*/ 	.short	0x0000
        /*00b4*/ 	.byte	0x00, 0xf5, 0x21, 0x00


	//----- nvinfo : EIATTR_SPARSE_MMA_MASK
	.align		4
.L_229:
        /*00b8*/ 	.byte	0x03, 0x50
        /*00ba*/ 	.short	0x0000


	//----- nvinfo : EIATTR_MAXREG_COUNT
	.align		4
        /*00bc*/ 	.byte	0x03, 0x1b
        /*00be*/ 	.short	0x00ff


	//----- nvinfo : EIATTR_MERCURY_ISA_VERSION
	.align		4
        /*00c0*/ 	.byte	0x03, 0x5f
        /*00c2*/ 	.short	0x0101


	//----- nvinfo : EIATTR_VRC_CTA_INIT_COUNT
	.align		4
        /*00c4*/ 	.byte	0x02, 0x4a
	.zero		1
	.zero		1


	//----- nvinfo : EIATTR_EXIT_INSTR_OFFSETS
	.align		4
        /*00c8*/ 	.byte	0x04, 0x1c
        /*00ca*/ 	.short	(.L_231 - .L_230)


	//   ....[0]....
.L_230:
        /*00cc*/ 	.word	0x00000130


	//   ....[1]....
        /*00d0*/ 	.word	0x00003e70


	//----- nvinfo : EIATTR_CRS_STACK_SIZE
	.align		4
.L_231:
        /*00d4*/ 	.byte	0x04, 0x1e
        /*00d6*/ 	.short	(.L_233 - .L_232)
.L_232:
        /*00d8*/ 	.word	0x00000000


	//----- nvinfo : EIATTR_CBANK_PARAM_SIZE
	.align		4
.L_233:
        /*00dc*/ 	.byte	0x03, 0x19
        /*00de*/ 	.short	0x0048


	//----- nvinfo : EIATTR_PARAM_CBANK
	.align		4
        /*00e0*/ 	.byte	0x04, 0x0a
        /*00e2*/ 	.short	(.L_235 - .L_234)
	.align		4
.L_234:
        /*00e4*/ 	.word	index@(.nv.constant0._Z9mu_kernelILi4ELi4ELi4EEvPdS0_S0_S0_S0_S0_S0_iiii)
        /*00e8*/ 	.short	0x0380
        /*00ea*/ 	.short	0x0048


	//----- nvinfo : EIATTR_SW_WAR
	.align		4
.L_235:
        /*00ec*/ 	.byte	0x04, 0x36
        /*00ee*/ 	.short	(.L_237 - .L_236)
.L_236:
        /*00f0*/ 	.word	0x00000008
.L_237:


//--------------------- .nv.info._Z21initialize_DBA_deviceILi4ELi4ELi4EEvPiS0_PdS1_S1_S1_dddiiiii --------------------------
	.section	.nv.info._Z21initialize_DBA_deviceILi4ELi4ELi4EEvPiS0_PdS1_S1_S1_dddiiiii,"",@"SHT_CUDA_INFO"
	.sectionflags	@""
	.align	4


	//----- nvinfo : EIATTR_CUDA_API_VERSION
	.align		4
        /*0000*/ 	.byte	0x04, 0x37
        /*0002*/ 	.short	(.L_239 - .L_238)
.L_238:
        /*0004*/ 	.word	0x00000082


	//----- nvinfo : EIATTR_KPARAM_INFO
	.align		4
.L_239:
        /*0008*/ 	.byte	0x04, 0x17
        /*000a*/ 	.short	(.L_241 - .L_240)
.L_240:
        /*000c*/ 	.word	0x00000000
        /*0010*/ 	.short	0x000d
        /*0012*/ 	.short	0x0058
        /*0014*/ 	.byte	0x00, 0xf0, 0x11, 0x00


	//----- nvinfo : EIATTR_KPARAM_INFO
	.align		4
.L_241:
        /*0018*/ 	.byte	0x04, 0x17
        /*001a*/ 	.short	(.L_243 - .L_242)
.L_242:
        /*001c*/ 	.word	0x00000000
        /*0020*/ 	.short	0x000c
        /*0022*/ 	.short	0x0054
        /*0024*/ 	.byte	0x00, 0xf0, 0x11, 0x00


	//----- nvinfo : EIATTR_KPARAM_INFO
	.align		4
.L_243:
        /*0028*/ 	.byte	0x04, 0x17
        /*002a*/ 	.short	(.L_245 - .L_244)
.L_244:
        /*002c*/ 	.word	0x00000000
        /*0030*/ 	.short	0x000b
        /*0032*/ 	.short	0x0050
        /*0034*/ 	.byte	0x00, 0xf0, 0x11, 0x00


	//----- nvinfo : EIATTR_KPARAM_INFO
	.align		4
.L_245:
        /*0038*/ 	.byte	0x04, 0x17
        /*003a*/ 	.short	(.L_247 - .L_246)
.L_246:
        /*003c*/ 	.word	0x00000000
        /*0040*/ 	.short	0x000a
        /*0042*/ 	.short	0x004c
        /*0044*/ 	.byte	0x00, 0xf0, 0x11, 0x00


	//----- nvinfo : EIATTR_KPARAM_INFO
	.align		4
.L_247:
        /*0048*/ 	.byte	0x04, 0x17
        /*004a*/ 	.short	(.L_249 - .L_248)
.L_248:
        /*004c*/ 	.word	0x00000000
        /*0050*/ 	.short	0x0009
        /*0052*/ 	.short	0x0048
        /*0054*/ 	.byte	0x00, 0xf0, 0x11, 0x00


	//----- nvinfo : EIATTR_KPARAM_INFO
	.align		4
.L_249:
        /*0058*/ 	.byte	0x04, 0x17
        /*005a*/ 	.short	(.L_251 - .L_250)
.L_250:
        /*005c*/ 	.word	0x00000000
        /*0060*/ 	.short	0x0008
        /*0062*/ 	.short	0x0040
        /*0064*/ 	.byte	0x00, 0xf0, 0x21, 0x00


	//----- nvinfo : EIATTR_KPARAM_INFO
	.align		4
.L_251:
        /*0068*/ 	.byte	0x04, 0x17
        /*006a*/ 	.short	(.L_253 - .L_252)
.L_252:
        /*006c*/ 	.word	0x00000000
        /*0070*/ 	.short	0x0007
        /*0072*/ 	.short	0x0038
        /*0074*/ 	.byte	0x00, 0xf0, 0x21, 0x00


	//----- nvinfo : EIATTR_KPARAM_INFO
	.align		4
.L_253:
        /*0078*/ 	.byte	0x04, 0x17
        /*007a*/ 	.short	(.L_255 - .L_254)
.L_254:
        /*007c*/ 	.word	0x00000000
        /*0080*/ 	.short	0x0006
        /*0082*/ 	.short	0x0030
        /*0084*/ 	.byte	0x00, 0xf0, 0x21, 0x00


	//----- nvinfo : EIATTR_KPARAM_INFO
	.align		4
.L_255:
        /*0088*/ 	.byte	0x04, 0x17
        /*008a*/ 	.short	(.L_257 - .L_256)
.L_256:
        /*008c*/ 	.word	0x00000000
        /*0090*/ 	.short	0x0005
        /*0092*/ 	.short	0x0028
        /*0094*/ 	.byte	0x00, 0xf5, 0x21, 0x00


	//----- nvinfo : EIATTR_KPARAM_INFO
	.align		4
.L_257:
        /*0098*/ 	.byte	0x04, 0x17
        /*009a*/ 	.short	(.L_259 - .L_258)
.L_258:
        /*009c*/ 	.word	0x00000000
        /*00a0*/ 	.short	0x0004
        /*00a2*/ 	.short	0x0020
        /*00a4*/ 	.byte	0x00, 0xf5, 0x21, 0x00


	//----- nvinfo : EIATTR_KPARAM_INFO
	.align		4
.L_259:
        /*00a8*/ 	.byte	0x04, 0x17
        /*00aa*/ 	.short	(.L_261 - .L_260)
.L_260:
        /*00ac*/ 	.word	0x00000000
        /*00b0*/ 	.short	0x0003
        /*00b2*/ 	.short	0x0018
        /*00b4*/ 	.byte	0x00, 0xf5, 0x21, 0x00


	//----- nvinfo : EIATTR_KPARAM_INFO
	.align		4
.L_261:
        /*00b8*/ 	.byte	0x04, 0x17
        /*00ba*/ 	.short	(.L_263 - .L_262)
.L_262:
        /*00bc*/ 	.word	0x00000000
        /*00c0*/ 	.short	0x0002
        /*00c2*/ 	.short	0x0010
        /*00c4*/ 	.byte	0x00, 0xf5, 0x21, 0x00


	//----- nvinfo : EIATTR_KPARAM_INFO
	.align		4
.L_263:
        /*00c8*/ 	.byte	0x04, 0x17
        /*00ca*/ 	.short	(.L_265 - .L_264)
.L_264:
        /*00cc*/ 	.word	0x00000000
        /*00d0*/ 	.short	0x0001
        /*00d2*/ 	.short	0x0008
        /*00d4*/ 	.byte	0x00, 0xf5, 0x21, 0x00


	//----- nvinfo : EIATTR_KPARAM_INFO
	.align		4
.L_265:
        /*00d8*/ 	.byte	0x04, 0x17
        /*00da*/ 	.short	(.L_267 - .L_266)
.L_266:
        /*00dc*/ 	.word	0x00000000
        /*00e0*/ 	.short	0x0000
        /*00e2*/ 	.short	0x0000
        /*00e4*/ 	.byte	0x00, 0xf5, 0x21, 0x00


	//----- nvinfo : EIATTR_SPARSE_MMA_MASK
	.align		4
.L_267:
        /*00e8*/ 	.byte	0x03, 0x50
        /*00ea*/ 	.short	0x0000


	//----- nvinfo : EIATTR_MAXREG_COUNT
	.align		4
        /*00ec*/ 	.byte	0x03, 0x1b
        /*00ee*/ 	.short	0x00ff


	//----- nvinfo : EIATTR_MERCURY_ISA_VERSION
	.align		4
        /*00f0*/ 	.byte	0x03, 0x5f
        /*00f2*/ 	.short	0x0101


	//----- nvinfo : EIATTR_VRC_CTA_INIT_COUNT
	.align		4
        /*00f4*/ 	.byte	0x02, 0x4a
	.zero		1
	.zero		1


	//----- nvinfo : EIATTR_EXIT_INSTR_OFFSETS
	.align		4
        /*00f8*/ 	.byte	0x04, 0x1c
        /*00fa*/ 	.short	(.L_269 - .L_268)


	//   ....[0]....
.L_268:
        /*00fc*/ 	.word	0x00000260


	//   ....[1]....
        /*0100*/ 	.word	0x00000470


	//----- nvinfo : EIATTR_CRS_STACK_SIZE
	.align		4
.L_269:
        /*0104*/ 	.byte	0x04, 0x1e
        /*0106*/ 	.short	(.L_271 - .L_270)
.L_270:
        /*0108*/ 	.word	0x00000000


	//----- nvinfo : EIATTR_CBANK_PARAM_SIZE
	.align		4
.L_271:
        /*010c*/ 	.byte	0x03, 0x19
        /*010e*/ 	.short	0x005c


	//----- nvinfo : EIATTR_PARAM_CBANK
	.align		4
        /*0110*/ 	.byte	0x04, 0x0a
        /*0112*/ 	.short	(.L_273 - .L_272)
	.align		4
.L_272:
        /*0114*/ 	.word	index@(.nv.constant0._Z21initialize_DBA_deviceILi4ELi4ELi4EEvPiS0_PdS1_S1_S1_dddiiiii)
        /*0118*/ 	.short	0x0380
        /*011a*/ 	.short	0x005c


	//----- nvinfo : EIATTR_SW_WAR
	.align		4
.L_273:
        /*011c*/ 	.byte	0x04, 0x36
        /*011e*/ 	.short	(.L_275 - .L_274)
.L_274:
        /*0120*/ 	.word	0x00000008
.L_275:


//--------------------- .nv.info._Z17initialize_deviceILi4ELi4ELi4EEvPdS0_S0_S0_dddiiiii --------------------------
	.section	.nv.info._Z17initialize_deviceILi4ELi4ELi4EEvPdS0_S0_S0_dddiiiii,"",@"SHT_CUDA_INFO"
	.sectionflags	@""
	.align	4


	//----- nvinfo : EIATTR_CUDA_API_VERSION
	.align		4
        /*0000*/ 	.byte	0x04, 0x37
        /*0002*/ 	.short	(.L_277 - .L_276)
.L_276:
        /*0004*/ 	.word	0x00000082


	//----- nvinfo : EIATTR_KPARAM_INFO
	.align		4
.L_277:
        /*0008*/ 	.byte	0x04, 0x17
        /*000a*/ 	.short	(.L_279 - .L_278)
.L_278:
        /*000c*/ 	.word	0x00000000
        /*0010*/ 	.short	0x000b
        /*0012*/ 	.short	0x0048
        /*0014*/ 	.byte	0x00, 0xf0, 0x11, 0x00


	//----- nvinfo : EIATTR_KPARAM_INFO
	.align		4
.L_279:
        /*0018*/ 	.byte	0x04, 0x17
        /*001a*/ 	.short	(.L_281 - .L_280)
.L_280:
        /*001c*/ 	.word	0x00000000
        /*0020*/ 	.short	0x000a
        /*0022*/ 	.short	0x0044
        /*0024*/ 	.byte	0x00, 0xf0, 0x11, 0x00


	//----- nvinfo : EIATTR_KPARAM_INFO
	.align		4
.L_281:
        /*0028*/ 	.byte	0x04, 0x17
        /*002a*/ 	.short	(.L_283 - .L_282)
.L_282:
        /*002c*/ 	.word	0x00000000
        /*0030*/ 	.short	0x0009
        /*0032*/ 	.short	0x0040
        /*0034*/ 	.byte	0x00, 0xf0, 0x11, 0x00


	//----- nvinfo : EIATTR_KPARAM_INFO
	.align		4
.L_283:
        /*0038*/ 	.byte	0x04, 0x17
        /*003a*/ 	.short	(.L_285 - .L_284)
.L_284:
        /*003c*/ 	.word	0x00000000
        /*0040*/ 	.short	0x0008
        /*0042*/ 	.short	0x003c
        /*0044*/ 	.byte	0x00, 0xf0, 0x11, 0x00


	//----- nvinfo : EIATTR_KPARAM_INFO
	.align		4
.L_285:
        /*0048*/ 	.byte	0x04, 0x17
        /*004a*/ 	.short	(.L_287 - .L_286)
.L_286:
        /*004c*/ 	.word	0x00000000
        /*0050*/ 	.short	0x0007
        /*0052*/ 	.short	0x0038
        /*0054*/ 	.byte	0x00, 0xf0, 0x11, 0x00


	//----- nvinfo : EIATTR_KPARAM_INFO
	.align		4
.L_287:
        /*0058*/ 	.byte	0x04, 0x17
        /*005a*/ 	.short	(.L_289 - .L_288)
.L_288:
        /*005c*/ 	.word	0x00000000
        /*0060*/ 	.short	0x0006
        /*0062*/ 	.short	0x0030
        /*0064*/ 	.byte	0x00, 0xf0, 0x21, 0x00


	//----- nvinfo : EIATTR_KPARAM_INFO
	.align		4
.L_289:
        /*0068*/ 	.byte	0x04, 0x17
        /*006a*/ 	.short	(.L_291 - .L_290)
.L_290:
        /*006c*/ 	.word	0x00000000
        /*0070*/ 	.short	0x0005
        /*0072*/ 	.short	0x0028
        /*0074*/ 	.byte	0x00, 0xf0, 0x21, 0x00


	//----- nvinfo : EIATTR_KPARAM_INFO
	.align		4
.L_291:
        /*0078*/ 	.byte	0x04, 0x17
        /*007a*/ 	.short	(.L_293 - .L_292)
.L_292:
        /*007c*/ 	.word	0x00000000
        /*0080*/ 	.short	0x0004
        /*0082*/ 	.short	0x0020
        /*0084*/ 	.byte	0x00, 0xf0, 0x21, 0x00


	//----- nvinfo : EIATTR_KPARAM_INFO
	.align		4
.L_293:
        /*0088*/ 	.byte	0x04, 0x17
        /*008a*/ 	.short	(.L_295 - .L_294)
.L_294:
        /*008c*/ 	.word	0x00000000
        /*0090*/ 	.short	0x0003
        /*0092*/ 	.short	0x0018
        /*0094*/ 	.byte	0x00, 0xf5, 0x21, 0x00


	//----- nvinfo : EIATTR_KPARAM_INFO
	.align		4
.L_295:
        /*0098*/ 	.byte	0x04, 0x17
        /*009a*/ 	.short	(.L_297 - .L_296)
.L_296:
        /*009c*/ 	.word	0x00000000
        /*00a0*/ 	.short	0x0002
        /*00a2*/ 	.short	0x0010
        /*00a4*/ 	.byte	0x00, 0xf5, 0x21, 0x00


	//----- nvinfo : EIATTR_KPARAM_INFO
	.align		4
.L_297:
        /*00a8*/ 	.byte	0x04, 0x17
        /*00aa*/ 	.short	(.L_299 - .L_298)
.L_298:
        /*00ac*/ 	.word	0x00000000
        /*00b0*/ 	.short	0x0001
        /*00b2*/ 	.short	0x0008
        /*00b4*/ 	.byte	0x00, 0xf5, 0x21, 0x00


	//----- nvinfo : EIATTR_KPARAM_INFO
	.align		4
.L_299:
        /*00b8*/ 	.byte	0x04, 0x17
        /*00ba*/ 	.short	(.L_301 - .L_300)
.L_300:
        /*00bc*/ 	.word	0x00000000
        /*00c0*/ 	.short	0x0000
        /*00c2*/ 	.short	0x0000
        /*00c4*/ 	.byte	0x00, 0xf5, 0x21, 0x00


	//----- nvinfo : EIATTR_SPARSE_MMA_MASK
	.align		4
.L_301:
        /*00c8*/ 	.byte	0x03, 0x50
        /*00ca*/ 	.short	0x0000


	//----- nvinfo : EIATTR_MAXREG_COUNT
	.align		4
        /*00cc*/ 	.byte	0x03, 0x1b
        /*00ce*/ 	.short	0x00ff


	//----- nvinfo : EIATTR_MERCURY_ISA_VERSION
	.align		4
        /*00d0*/ 	.byte	0x03, 0x5f
        /*00d2*/ 	.short	0x0101


	//----- nvinfo : EIATTR_VRC_CTA_INIT_COUNT
	.align		4
        /*00d4*/ 	.byte	0x02, 0x4a
	.zero		1
	.zero		1


	//----- nvinfo : EIATTR_EXIT_INSTR_OFFSETS
	.align		4
        /*00d8*/ 	.byte	0x04, 0x1c
        /*00da*/ 	.short	(.L_303 - .L_302)


	//   ....[0]....
.L_302:
        /*00dc*/ 	.word	0x00000130


	//   ....[1]....
        /*00e0*/ 	.word	0x00000350


	//----- nvinfo : EIATTR_CBANK_PARAM_SIZE
	.align		4
.L_303:
        /*00e4*/ 	.byte	0x03, 0x19
        /*00e6*/ 	.short	0x004c


	//----- nvinfo : EIATTR_PARAM_CBANK
	.align		4
        /*00e8*/ 	.byte	0x04, 0x0a
        /*00ea*/ 	.short	(.L_305 - .L_304)
	.align		4
.L_304:
        /*00ec*/ 	.word	index@(.nv.constant0._Z17initialize_deviceILi4ELi4ELi4EEvPdS0_S0_S0_dddiiiii)
        /*00f0*/ 	.short	0x0380
        /*00f2*/ 	.short	0x004c


	//----- nvinfo : EIATTR_SW_WAR
	.align		4
.L_305:
        /*00f4*/ 	.byte	0x04, 0x36
        /*00f6*/ 	.short	(.L_307 - .L_306)
.L_306:
        /*00f8*/ 	.word	0x00000008
.L_307:


//--------------------- .nv.callgraph             --------------------------
	.section	.nv.callgraph,"",@"SHT_CUDA_CALLGRAPH"
	.align	4
	.sectionentsize	8
	.align		4
        /*0000*/ 	.word	0x00000000
	.align		4
        /*0004*/ 	.word	0xffffffff
	.align		4
        /*0008*/ 	.word	0x00000000
	.align		4
        /*000c*/ 	.word	0xfffffffe
	.align		4
        /*0010*/ 	.word	0x00000000
	.align		4
        /*0014*/ 	.word	0xfffffffd
	.align		4
        /*0018*/ 	.word	0x00000000
	.align		4
        /*001c*/ 	.word	0xfffffffc


//--------------------- .text._Z22wakeup_neighbor_kernelILi4ELi4ELi4EEvPiS0_ --------------------------
	.section	.text._Z22wakeup_neighbor_kernelILi4ELi4ELi4EEvPiS0_,"ax",@progbits
	.align	128
        .global         _Z22wakeup_neighbor_kernelILi4ELi4ELi4EEvPiS0_
        .type           _Z22wakeup_neighbor_kernelILi4ELi4ELi4EEvPiS0_,@function
        .size           _Z22wakeup_neighbor_kernelILi4ELi4ELi4EEvPiS0_,(.L_x_60 - _Z22wakeup_neighbor_kernelILi4ELi4ELi4EEvPiS0_)
        .other          _Z22wakeup_neighbor_kernelILi4ELi4ELi4EEvPiS0_,@"STO_CUDA_ENTRY STV_DEFAULT"
_Z22wakeup_neighbor_kernelILi4ELi4ELi4EEvPiS0_:
.text._Z22wakeup_neighbor_kernelILi4ELi4ELi4EEvPiS0_:
[----:B------:R-:W-:Y:S08]  /*0000*/  LDC R1, c[0x0][0x37c] ;  /* 0x0000df00ff017b82 */ /* 0x000ff00000000800 */
[----:B------:R-:W-:Y:S01]  /*0010*/  S2UR UR4, SR_CTAID.X ;  /* 0x00000000000479c3 */ /* 0x000fe20000002500 */
[----:B------:R-:W0:Y:S01]  /*0020*/  S2R R9, SR_CTAID.Z ;  /* 0x0000000000097919 */ /* 0x000e220000002700 */
[----:B------:R-:W1:Y:S01]  /*0030*/  LDCU UR11, c[0x0][0x370] ;  /* 0x00006e00ff0b77ac */ /* 0x000e620008000800 */
[----:B------:R-:W2:Y:S05]  /*0040*/  LDCU.64 UR8, c[0x0][0x358] ;  /* 0x00006b00ff0877ac */ /* 0x000eaa0008000a00 */
[----:B------:R-:W1:Y:S08]  /*0050*/  S2UR UR10, SR_CTAID.Y ;  /* 0x00000000000a79c3 */ /* 0x000e700000002600 */
[----:B------:R-:W3:Y:S08]  /*0060*/  LDC R13, c[0x0][0x378] ;  /* 0x0000de00ff0d7b82 */ /* 0x000ef00000000800 */
[----:B------:R-:W4:Y:S01]  /*0070*/  LDC.64 R2, c[0x0][0x388] ;  /* 0x0000e200ff027b82 */ /* 0x000f220000000a00 */
[----:B-1----:R-:W-:-:S06]  /*0080*/  UIMAD UR5, UR10, UR11, UR4 ;  /* 0x0000000b0a0572a4 */ /* 0x002fcc000f8e0204 */
[----:B---3--:R-:W-:-:S05]  /*0090*/  IMAD R5, R13, UR5, RZ ;  /* 0x000000050d057c24 */ /* 0x008fca000f8e02ff */
[----:B0-----:R-:W-:-:S05]  /*00a0*/  IADD3 R7, PT, PT, R5, R9, RZ ;  /* 0x0000000905077210 */ /* 0x001fca0007ffe0ff */
[----:B----4-:R-:W-:-:S06]  /*00b0*/  IMAD.WIDE R2, R7, 0x4, R2 ;  /* 0x0000000407027825 */ /* 0x010fcc00078e0202 */
[----:B--2---:R-:W2:Y:S02]  /*00c0*/  LDG.E.CONSTANT R2, desc[UR8][R2.64] ;  /* 0x0000000802027981 */ /* 0x004ea4000c1e9900 */
[----:B--2---:R-:W-:-:S13]  /*00d0*/  ISETP.NE.AND P0, PT, R2, RZ, PT ;  /* 0x000000ff0200720c */ /* 0x004fda0003f05270 */
[----:B------:R-:W-:Y:S05]  /*00e0*/  @!P0 EXIT ;  /* 0x000000000000894d */ /* 0x000fea0003800000 */
[----:B------:R-:W0:Y:S01]  /*00f0*/  LDC R0, c[0x0][0x374] ;  /* 0x0000dd00ff007b82 */ /* 0x000e220000000800 */
[----:B------:R-:W-:Y:S01]  /*0100*/  UIADD3 UR7, UPT, UPT, UR10, 0x1, URZ ;  /* 0x000000010a077890 */ /* 0x000fe2000fffe0ff */
[----:B------:R-:W-:Y:S01]  /*0110*/  IADD3 R6, PT, PT, R9, 0x1, RZ ;  /* 0x0000000109067810 */ /* 0x000fe20007ffe0ff */
[----:B------:R-:W-:Y:S01]  /*0120*/  UIMAD UR6, UR10, UR11, URZ ;  /* 0x0000000b0a0672a4 */ /* 0x000fe2000f8e02ff */
[----:B------:R-:W-:Y:S01]  /*0130*/  IMAD R4, R13, UR4, RZ ;  /* 0x000000040d047c24 */ /* 0x000fe2000f8e02ff */
[----:B------:R-:W-:Y:S01]  /*0140*/  UISETP.NE.AND UP1, UPT, UR4, URZ, UPT ;  /* 0x000000ff0400728c */ /* 0x000fe2000bf25270 */
[C---:B------:R-:W-:Y:S01]  /*0150*/  ISETP.GE.U32.AND P1, PT, R6.reuse, R13, PT ;  /* 0x0000000d0600720c */ /* 0x040fe20003f26070 */
[----:B------:R-:W-:Y:S01]  /*0160*/  UIADD3 UR5, UPT, UPT, UR4, 0x1, URZ ;  /* 0x0000000104057890 */ /* 0x000fe2000fffe0ff */
[----:B------:R-:W1:Y:S01]  /*0170*/  LDC.64 R2, c[0x0][0x380] ;  /* 0x0000e000ff027b82 */ /* 0x000e620000000a00 */
[----:B------:R-:W-:Y:S01]  /*0180*/  UISETP.LT.U32.AND UP0, UPT, UR10, 0x1, UPT ;  /* 0x000000010a00788c */ /* 0x000fe2000bf01070 */
[----:B------:R-:W-:Y:S01]  /*0190*/  ISETP.NE.AND P0, PT, R9, RZ, PT ;  /* 0x000000ff0900720c */ /* 0x000fe20003f05270 */
[----:B------:R-:W-:Y:S01]  /*01a0*/  USEL UR4, UR11, UR4, !UP1 ;  /* 0x000000040b047287 */ /* 0x000fe2000c800000 */
[----:B------:R-:W-:Y:S01]  /*01b0*/  SEL R6, R6, RZ, !P1 ;  /* 0x000000ff06067207 */ /* 0x000fe20004800000 */
[----:B------:R-:W-:Y:S01]  /*01c0*/  UISETP.GE.U32.AND UP1, UPT, UR5, UR11, UPT ;  /* 0x0000000b0500728c */ /* 0x000fe2000bf26070 */
[-C--:B------:R-:W-:Y:S01]  /*01d0*/  IADD3 R11, PT, PT, R4, R9.reuse, RZ ;  /* 0x00000009040b7210 */ /* 0x080fe20007ffe0ff */
[----:B------:R-:W-:Y:S01]  /*01e0*/  UIADD3 UR4, UPT, UPT, UR4, -0x1, URZ ;  /* 0xffffffff04047890 */ /* 0x000fe2000fffe0ff */
[----:B------:R-:W-:Y:S01]  /*01f0*/  SEL R4, R13, R9, !P0 ;  /* 0x000000090d047207 */ /* 0x000fe20004000000 */
[----:B------:R-:W-:Y:S01]  /*0200*/  USEL UR5, UR5, URZ, !UP1 ;  /* 0x000000ff05057287 */ /* 0x000fe2000c800000 */
[----:B------:R-:W-:Y:S01]  /*0210*/  MOV R8, UR7 ;  /* 0x0000000700087c02 */ /* 0x000fe20008000f00 */
[----:B------:R-:W-:Y:S01]  /*0220*/  HFMA2 R19, -RZ, RZ, 0, 5.9604644775390625e-08 ;  /* 0x00000001ff137431 */ /* 0x000fe200000001ff */
[----:B------:R-:W-:Y:S01]  /*0230*/  IADD3 R17, PT, PT, R5, R6, RZ ;  /* 0x0000000605117210 */ /* 0x000fe20007ffe0ff */
[----:B------:R-:W-:Y:S01]  /*0240*/  IMAD R6, R13, UR11, RZ ;  /* 0x0000000b0d067c24 */ /* 0x000fe2000f8e02ff */
[----:B------:R-:W-:-:S02]  /*0250*/  IADD3 R15, PT, PT, R4, -0x1, R5 ;  /* 0xffffffff040f7810 */ /* 0x000fc40007ffe005 */
[----:B0-----:R-:W-:Y:S01]  /*0260*/  ISETP.LE.U32.AND P2, PT, R0, UR7, PT ;  /* 0x0000000700007c0c */ /* 0x001fe2000bf43070 */
[----:B------:R-:W-:Y:S01]  /*0270*/  IMAD R0, R13, UR6, RZ ;  /* 0x000000060d007c24 */ /* 0x000fe2000f8e02ff */
[----:B------:R-:W-:-:S04]  /*0280*/  USEL UR6, UR10, 0x1, !UP0 ;  /* 0x000000010a067887 */ /* 0x000fc8000c000000 */
[----:B------:R-:W-:Y:S01]  /*0290*/  IADD3 R0, PT, PT, R0, R9, RZ ;  /* 0x0000000900007210 */ /* 0x000fe20007ffe0ff */
[----:B------:R-:W-:Y:S01]  /*02a0*/  UIADD3 UR6, UPT, UPT, UR6, -0x1, URZ ;  /* 0xffffffff06067890 */ /* 0x000fe2000fffe0ff */
[----:B-1----:R-:W-:-:S04]  /*02b0*/  IMAD.WIDE R4, R7, 0x4, R2 ;  /* 0x0000000407047825 */ /* 0x002fc800078e0202 */
[C-C-:B------:R-:W-:Y:S01]  /*02c0*/  IMAD R7, R13.reuse, UR4, R0.reuse ;  /* 0x000000040d077c24 */ /* 0x140fe2000f8e0200 */
[----:B------:R-:W-:Y:S01]  /*02d0*/  @P2 IADD3 R8, PT, PT, RZ, UR10, RZ ;  /* 0x0000000aff082c10 */ /* 0x000fe2000fffe0ff */
[----:B------:R-:W-:Y:S01]  /*02e0*/  IMAD R9, R13, UR5, R0 ;  /* 0x000000050d097c24 */ /* 0x000fe2000f8e0200 */
[----:B------:R-:W-:Y:S01]  /*02f0*/  STG.E desc[UR8][R4.64], R19 ;  /* 0x0000001304007986 */ /* 0x000fe2000c101908 */
[----:B------:R-:W-:-:S04]  /*0300*/  IMAD.WIDE R14, R15, 0x4, R2 ;  /* 0x000000040f0e7825 */ /* 0x000fc800078e0202 */
[C-C-:B------:R-:W-:Y:S02]  /*0310*/  IMAD R13, R6.reuse, R8, R11.reuse ;  /* 0x00000008060d7224 */ /* 0x140fe400078e020b */
[----:B------:R-:W-:Y:S02]  /*0320*/  IMAD R11, R6, UR6, R11 ;  /* 0x00000006060b7c24 */ /* 0x000fe4000f8e020b */
[----:B------:R-:W-:-:S04]  /*0330*/  IMAD.WIDE R6, R7, 0x4, R2 ;  /* 0x0000000407067825 */ /* 0x000fc800078e0202 */
[--C-:B------:R-:W-:Y:S01]  /*0340*/  IMAD.WIDE R8, R9, 0x4, R2.reuse ;  /* 0x0000000409087825 */ /* 0x100fe200078e0202 */
[----:B------:R-:W-:Y:S03]  /*0350*/  STG.E desc[UR8][R6.64], R19 ;  /* 0x0000001306007986 */ /* 0x000fe6000c101908 */
[--C-:B------:R-:W-:Y:S01]  /*0360*/  IMAD.WIDE R10, R11, 0x4, R2.reuse ;  /* 0x000000040b0a7825 */ /* 0x100fe200078e0202 */
[----:B------:R-:W-:Y:S03]  /*0370*/  STG.E desc[UR8][R8.64], R19 ;  /* 0x0000001308007986 */ /* 0x000fe6000c101908 */
[--C-:B------:R-:W-:Y:S01]  /*0380*/  IMAD.WIDE R12, R13, 0x4, R2.reuse ;  /* 0x000000040d0c7825 */ /* 0x100fe200078e0202 */
[----:B------:R-:W-:Y:S03]  /*0390*/  STG.E desc[UR8][R10.64], R19 ;  /* 0x000000130a007986 */ /* 0x000fe6000c101908 */
[----:B------:R-:W-:Y:S01]  /*03a0*/  IMAD.WIDE R2, R17, 0x4, R2 ;  /* 0x0000000411027825 */ /* 0x000fe200078e0202 */
[----:B------:R-:W-:Y:S04]  /*03b0*/  STG.E desc[UR8][R12.64], R19 ;  /* 0x000000130c007986 */ /* 0x000fe8000c101908 */
[----:B------:R-:W-:Y:S04]  /*03c0*/  STG.E desc[UR8][R14.64], R19 ;  /* 0x000000130e007986 */ /* 0x000fe8000c101908 */
[----:B------:R-:W-:Y:S01]  /*03d0*/  STG.E desc[UR8][R2.64], R19 ;  /* 0x0000001302007986 */ /* 0x000fe2000c101908 */
[----:B------:R-:W-:Y:S05]  /*03e0*/  EXIT ;  /* 0x000000000000794d */ /* 0x000fea0003800000 */
.L_x_0:
[----:B------:R-:W-:-:S00]  /*03f0*/  BRA `(.L_x_0) ;  /* 0xfffffffc00fc7947 */ /* 0x000fc0000383ffff */
[----:B------:R-:W-:-:S00]  /*0400*/  NOP ;  /* 0x0000000000007918 */ /* 0x000fc00000000000 */
[----:B------:R-:W-:-:S00]  /*0410*/  NOP ;  /* 0x0000000000007918 */ /* 0x000fc00000000000 */
[----:B------:R-:W-:-:S00]  /*0420*/  NOP ;  /* 0x0000000000007918 */ /* 0x000fc00000000000 */
[----:B------:R-:W-:-:S00]  /*0430*/  NOP ;  /* 0x0000000000007918 */ /* 0x000fc00000000000 */
[----:B------:R-:W-:-:S00]  /*0440*/  NOP ;  /* 0x0000000000007918 */ /* 0x000fc00000000000 */
[----:B------:R-:W-:-:S00]  /*0450*/  NOP ;  /* 0x0000000000007918 */ /* 0x000fc00000000000 */
[----:B------:R-:W-:-:S00]  /*0460*/  NOP ;  /* 0x0000000000007918 */ /* 0x000fc00000000000 */
[----:B------:R-:W-:-:S00]  /*0470*/  NOP ;  /* 0x0000000000007918 */ /* 0x000fc00000000000 */
.L_x_60:


//--------------------- .text._Z18wakeup_next_kernelILi4ELi4ELi4EEvPiS0_Pdiii --------------------------
	.section	.text._Z18wakeup_next_kernelILi4ELi4ELi4EEvPiS0_Pdiii,"ax",@progbits
	.align	128
        .global         _Z18wakeup_next_kernelILi4ELi4ELi4EEvPiS0_Pdiii
        .type           _Z18wakeup_next_kernelILi4ELi4ELi4EEvPiS0_Pdiii,@function
        .size           _Z18wakeup_next_kernelILi4ELi4ELi4EEvPiS0_Pdiii,(.L_x_61 - _Z18wakeup_next_kernelILi4ELi4ELi4EEvPiS0_Pdiii)
        .other          _Z18wakeup_next_kernelILi4ELi4ELi4EEvPiS0_Pdiii,@"STO_CUDA_ENTRY STV_DEFAULT"
_Z18wakeup_next_kernelILi4ELi4ELi4EEvPiS0_Pdiii:
.text._Z18wakeup_next_kernelILi4ELi4ELi4EEvPiS0_Pdiii:
[----:B------:R-:W-:Y:S01]  /*0000*/  LDC R1, c[0x0][0x37c] ;  /* 0x0000df00ff017b82 */ /* 0x000fe20000000800 */
[----:B------:R-:W0:Y:S07]  /*0010*/  S2R R12, SR_TID.Y ;  /* 0x00000000000c7919 */ /* 0x000e2e0000002200 */
[----:B------:R-:W1:Y:S01]  /*0020*/  LDC R7, c[0x0][0x364] ;  /* 0x0000d900ff077b82 */ /* 0x000e620000000800 */
[----:B------:R-:W2:Y:S01]  /*0030*/  LDCU UR9, c[0x0][0x360] ;  /* 0x00006c00ff0977ac */ /* 0x000ea20008000800 */
[----:B------:R-:W0:Y:S01]  /*0040*/  S2R R11, SR_TID.X ;  /* 0x00000000000b7919 */ /* 0x000e220000002100 */
[----:B------:R-:W3:Y:S01]  /*0050*/  LDCU.64 UR6, c[0x0][0x358] ;  /* 0x00006b00ff0677ac */ /* 0x000ee20008000a00 */
[----:B------:R-:W4:Y:S04]  /*0060*/  S2R R14, SR_TID.Z ;  /* 0x00000000000e7919 */ /* 0x000f280000002300 */
[----:B------:R-:W5:Y:S01]  /*0070*/  LDC R13, c[0x0][0x368] ;  /* 0x0000da00ff0d7b82 */ /* 0x000f620000000800 */
[----:B------:R-:W2:Y:S07]  /*0080*/  S2R R0, SR_CTAID.X ;  /* 0x0000000000007919 */ /* 0x000eae0000002500 */
[----:B------:R-:W2:Y:S08]  /*0090*/  S2UR UR8, SR_CTAID.Y ;  /* 0x00000000000879c3 */ /* 0x000eb00000002600 */
[----:B------:R-:W3:Y:S08]  /*00a0*/  S2UR UR10, SR_CTAID.Z ;  /* 0x00000000000a79c3 */ /* 0x000ef00000002700 */
[----:B------:R-:W1:Y:S01]  /*00b0*/  S2UR UR5, SR_CgaCtaId ;  /* 0x00000000000579c3 */ /* 0x000e620000008800 */
[----:B------:R-:W-:Y:S01]  /*00c0*/  UMOV UR4, 0x400 ;  /* 0x0000040000047882 */ /* 0x000fe20000000000 */
[----:B------:R-:W-:Y:S01]  /*00d0*/  HFMA2 R9, -RZ, RZ, 0, 0 ;  /* 0x00000000ff097431 */ /* 0x000fe200000001ff */
[----:B0-----:R-:W-:Y:S01]  /*00e0*/  LOP3.LUT R2, R11, R12, RZ, 0xfc, !PT ;  /* 0x0000000c0b027212 */ /* 0x001fe200078efcff */
[----:B------:R-:W0:Y:S03]  /*00f0*/  LDCU.64 UR12, c[0x0][0x398] ;  /* 0x00007300ff0c77ac */ /* 0x000e260008000a00 */
[----:B----4-:R-:W-:-:S13]  /*0100*/  LOP3.LUT P0, R2, R2, RZ, R14, 0xfa, !PT ;  /* 0x000000ff02027212 */ /* 0x010fda000780fa0e */
[----:B------:R-:W2:Y:S08]  /*0110*/  @!P0 LDC R3, c[0x0][0x370] ;  /* 0x0000dc00ff038b82 */ /* 0x000eb00000000800 */
[----:B------:R-:W3:Y:S08]  /*0120*/  @!P0 LDC R6, c[0x0][0x378] ;  /* 0x0000de00ff068b82 */ /* 0x000ef00000000800 */
[----:B------:R-:W4:Y:S01]  /*0130*/  @!P0 LDC.64 R4, c[0x0][0x380] ;  /* 0x0000e000ff048b82 */ /* 0x000f220000000a00 */
[----:B--2---:R-:W-:-:S04]  /*0140*/  @!P0 IMAD R3, R3, UR8, R0 ;  /* 0x0000000803038c24 */ /* 0x004fc8000f8e0200 */
[----:B---3--:R-:W-:-:S04]  /*0150*/  @!P0 IMAD R3, R3, R6, UR10 ;  /* 0x0000000a03038e24 */ /* 0x008fc8000f8e0206 */
[----:B----4-:R-:W-:-:S05]  /*0160*/  @!P0 IMAD.WIDE R4, R3, 0x4, R4 ;  /* 0x0000000403048825 */ /* 0x010fca00078e0204 */
[----:B------:R-:W2:Y:S01]  /*0170*/  @!P0 LDG.E R8, desc[UR6][R4.64] ;  /* 0x0000000604088981 */ /* 0x000ea2000c1e1900 */
[----:B-1----:R-:W-:Y:S01]  /*0180*/  ULEA UR4, UR5, UR4, 0x18 ;  /* 0x0000000405047291 */ /* 0x002fe2000f8ec0ff */
[----:B------:R-:W-:Y:S01]  /*0190*/  IMAD R6, R0, UR9, R11 ;  /* 0x0000000900067c24 */ /* 0x000fe2000f8e020b */
[----:B------:R-:W1:Y:S01]  /*01a0*/  LDCU UR5, c[0x0][0x3a0] ;  /* 0x00007400ff0577ac */ /* 0x000e620008000800 */
[----:B------:R-:W-:Y:S01]  /*01b0*/  @!P0 STG.E desc[UR6][R4.64], RZ ;  /* 0x000000ff04008986 */ /* 0x000fe2000c101906 */
[----:B------:R-:W-:Y:S02]  /*01c0*/  IMAD R3, R7, UR8, R12 ;  /* 0x0000000807037c24 */ /* 0x000fe4000f8e020c */
[----:B-----5:R-:W-:-:S03]  /*01d0*/  IMAD R7, R13, UR10, R14 ;  /* 0x0000000a0d077c24 */ /* 0x020fc6000f8e020e */
[----:B--2---:R-:W-:Y:S01]  /*01e0*/  @!P0 STS.64 [UR4], R8 ;  /* 0x00000008ff008988 */ /* 0x004fe20008000a04 */
[----:B------:R-:W-:Y:S01]  /*01f0*/  BAR.SYNC.DEFER_BLOCKING 0x0 ;  /* 0x0000000000007b1d */ /* 0x000fe20000010000 */
[----:B0-----:R-:W-:-:S04]  /*0200*/  ISETP.GE.AND P0, PT, R6, UR12, PT ;  /* 0x0000000c06007c0c */ /* 0x001fc8000bf06270 */
[----:B------:R-:W-:Y:S01]  /*0210*/  ISETP.GE.OR P0, PT, R3, UR13, P0 ;  /* 0x0000000d03007c0c */ /* 0x000fe20008706670 */
[----:B------:R-:W0:Y:S03]  /*0220*/  LDS R10, [UR4] ;  /* 0x00000004ff0a7984 */ /* 0x000e260008000800 */
[----:B0-----:R-:W-:-:S04]  /*0230*/  ISETP.EQ.OR P0, PT, R10, RZ, P0 ;  /* 0x000000ff0a00720c */ /* 0x001fc80000702670 */
[----:B-1----:R-:W-:-:S13]  /*0240*/  ISETP.GE.OR P0, PT, R7, UR5, P0 ;  /* 0x0000000507007c0c */ /* 0x002fda0008706670 */
[----:B------:R-:W-:Y:S05]  /*0250*/  @P0 EXIT ;  /* 0x000000000000094d */ /* 0x000fea0003800000 */
[----:B------:R-:W0:Y:S01]  /*0260*/  LDC.64 R4, c[0x0][0x390] ;  /* 0x0000e400ff047b82 */ /* 0x000e220000000a00 */
[----:B------:R-:W-:-:S04]  /*0270*/  IMAD R6, R3, UR12, R6 ;  /* 0x0000000c03067c24 */ /* 0x000fc8000f8e0206 */
[----:B------:R-:W-:-:S04]  /*0280*/  IMAD R7, R6, UR5, R7 ;  /* 0x0000000506077c24 */ /* 0x000fc8000f8e0207 */
[----:B0-----:R-:W-:-:S06]  /*0290*/  IMAD.WIDE.U32 R4, R7, 0x8, R4 ;  /* 0x0000000807047825 */ /* 0x001fcc00078e0004 */
[----:B------:R-:W2:Y:S01]  /*02a0*/  LDG.E.64.CONSTANT R4, desc[UR6][R4.64] ;  /* 0x0000000604047981 */ /* 0x000ea2000c1e9b00 */
[----:B------:R-:W-:Y:S01]  /*02b0*/  UMOV UR14, 0xd9d7bdbb ;  /* 0xd9d7bdbb000e7882 */ /* 0x000fe20000000000 */
[----:B------:R-:W-:Y:S01]  /*02c0*/  UMOV UR15, 0x3ddb7cdf ;  /* 0x3ddb7cdf000f7882 */ /* 0x000fe20000000000 */
[----:B------:R-:W-:Y:S01]  /*02d0*/  ISETP.NE.AND P1, PT, R2, RZ, PT ;  /* 0x000000ff0200720c */ /* 0x000fe20003f25270 */
[----:B--2---:R-:W-:-:S14]  /*02e0*/  DSETP.GT.AND P0, PT, R4, UR14, PT ;  /* 0x0000000e04007e2a */ /* 0x004fdc000bf04000 */
[----:B------:R-:W-:-:S05]  /*02f0*/  @P0 MOV R3, 0x1 ;  /* 0x0000000100030802 */ /* 0x000fca0000000f00 */
[----:B------:R0:W-:Y:S01]  /*0300*/  @P0 STS [UR4+0x4], R3 ;  /* 0x00000403ff000988 */ /* 0x0001e20008000804 */
[----:B------:R-:W-:Y:S06]  /*0310*/  BAR.SYNC.DEFER_BLOCKING 0x0 ;  /* 0x0000000000007b1d */ /* 0x000fec0000010000 */
[----:B------:R-:W-:Y:S05]  /*0320*/  @P1 EXIT ;  /* 0x000000000000194d */ /* 0x000fea0003800000 */
[----:B------:R-:W1:Y:S01]  /*0330*/  LDS R7, [UR4+0x4] ;  /* 0x00000404ff077984 */ /* 0x000e620008000800 */
[----:B------:R-:W2:Y:S08]  /*0340*/  LDC R5, c[0x0][0x370] ;  /* 0x0000dc00ff057b82 */ /* 0x000eb00000000800 */
[----:B------:R-:W3:Y:S08]  /*0350*/  LDC R9, c[0x0][0x378] ;  /* 0x0000de00ff097b82 */ /* 0x000ef00000000800 */
[----:B0-----:R-:W0:Y:S01]  /*0360*/  LDC.64 R2, c[0x0][0x388] ;  /* 0x0000e200ff027b82 */ /* 0x001e220000000a00 */
[----:B--2---:R-:W-:-:S04]  /*0370*/  IMAD R0, R5, UR8, R0 ;  /* 0x0000000805007c24 */ /* 0x004fc8000f8e0200 */
[----:B---3--:R-:W-:-:S04]  /*0380*/  IMAD R5, R0, R9, UR10 ;  /* 0x0000000a00057e24 */ /* 0x008fc8000f8e0209 */
[----:B0-----:R-:W-:-:S05]  /*0390*/  IMAD.WIDE R2, R5, 0x4, R2 ;  /* 0x0000000405027825 */ /* 0x001fca00078e0202 */
[----:B-1----:R-:W-:Y:S01]  /*03a0*/  STG.E desc[UR6][R2.64], R7 ;  /* 0x0000000702007986 */ /* 0x002fe2000c101906 */
[----:B------:R-:W-:Y:S05]  /*03b0*/  EXIT ;  /* 0x000000000000794d */ /* 0x000fea0003800000 */
.L_x_1:
        /* <DEDUP_REMOVED lines=12> */
.L_x_61:


//--------------------- .text._Z17update_DBA_kernelILi4ELi4ELi4EEvPiPdS1_S1_S1_S1_S1_S1_S1_S1_S1_S1_S0_iiiib --------------------------
	.section	.text._Z17update_DBA_kernelILi4ELi4ELi4EEvPiPdS1_S1_S1_S1_S1_S1_S1_S1_S1_S1_S0_iiiib,"ax",@progbits
	.align	128
        .global         _Z17update_DBA_kernelILi4ELi4ELi4EEvPiPdS1_S1_S1_S1_S1_S1_S1_S1_S1_S1_S0_iiiib
        .type           _Z17update_DBA_kernelILi4ELi4ELi4EEvPiPdS1_S1_S1_S1_S1_S1_S1_S1_S1_S1_S0_iiiib,@function
        .size           _Z17update_DBA_kernelILi4ELi4ELi4EEvPiPdS1_S1_S1_S1_S1_S1_S1_S1_S1_S1_S0_iiiib,(.L_x_62 - _Z17update_DBA_kernelILi4ELi4ELi4EEvPiPdS1_S1_S1_S1_S1_S1_S1_S1_S1_S1_S0_iiiib)
        .other          _Z17update_DBA_kernelILi4ELi4ELi4EEvPiPdS1_S1_S1_S1_S1_S1_S1_S1_S1_S1_S0_iiiib,@"STO_CUDA_ENTRY STV_DEFAULT"
_Z17update_DBA_kernelILi4ELi4ELi4EEvPiPdS1_S1_S1_S1_S1_S1_S1_S1_S1_S1_S0_iiiib:
.text._Z17update_DBA_kernelILi4ELi4ELi4EEvPiPdS1_S1_S1_S1_S1_S1_S1_S1_S1_S1_S0_iiiib:
[----:B------:R-:W-:Y:S01]  /*0000*/  LDC R1, c[0x0][0x37c] ;  /* 0x0000df00ff017b82 */ /* 0x000fe20000000800 */
[----:B------:R-:W0:Y:S07]  /*0010*/  S2R R4, SR_TID.Y ;  /* 0x0000000000047919 */ /* 0x000e2e0000002200 */
[----:B------:R-:W1:Y:S01]  /*0020*/  LDC R25, c[0x0][0x364] ;  /* 0x0000d900ff197b82 */ /* 0x000e620000000800 */
[----:B------:R-:W2:Y:S01]  /*0030*/  LDCU UR9, c[0x0][0x360] ;  /* 0x00006c00ff0977ac */ /* 0x000ea20008000800 */
[----:B------:R-:W0:Y:S01]  /*0040*/  S2R R11, SR_TID.Z ;  /* 0x00000000000b7919 */ /* 0x000e220000002300 */
[----:B------:R-:W3:Y:S01]  /*0050*/  LDCU.64 UR6, c[0x0][0x358] ;  /* 0x00006b00ff0677ac */ /* 0x000ee20008000a00 */
[----:B------:R-:W0:Y:S04]  /*0060*/  S2R R7, SR_TID.X ;  /* 0x0000000000077919 */ /* 0x000e280000002100 */
[----:B------:R-:W4:Y:S01]  /*0070*/  LDC R10, c[0x0][0x368] ;  /* 0x0000da00ff0a7b82 */ /* 0x000f220000000800 */
[----:B------:R-:W5:Y:S07]  /*0080*/  S2R R6, SR_CTAID.X ;  /* 0x0000000000067919 */ /* 0x000f6e0000002500 */
[----:B------:R-:W5:Y:S08]  /*0090*/  S2UR UR8, SR_CTAID.Y ;  /* 0x00000000000879c3 */ /* 0x000f700000002600 */
[----:B------:R-:W2:Y:S01]  /*00a0*/  S2UR UR10, SR_CTAID.Z ;  /* 0x00000000000a79c3 */ /* 0x000ea20000002700 */
[----:B0-----:R-:W-:-:S13]  /*00b0*/  LOP3.LUT P1, RZ, R11, R7, R4, 0xfe, !PT ;  /* 0x000000070bff7212 */ /* 0x001fda000782fe04 */
[----:B------:R-:W5:Y:S08]  /*00c0*/  @!P1 LDC R5, c[0x0][0x370] ;  /* 0x0000dc00ff059b82 */ /* 0x000f700000000800 */
[----:B------:R-:W2:Y:S08]  /*00d0*/  @!P1 LDC R9, c[0x0][0x378] ;  /* 0x0000de00ff099b82 */ /* 0x000eb00000000800 */
[----:B------:R-:W0:Y:S01]  /*00e0*/  @!P1 LDC.64 R2, c[0x0][0x380] ;  /* 0x0000e000ff029b82 */ /* 0x000e220000000a00 */
[----:B-----5:R-:W-:-:S04]  /*00f0*/  @!P1 IMAD R0, R5, UR8, R6 ;  /* 0x0000000805009c24 */ /* 0x020fc8000f8e0206 */
[----:B--2---:R-:W-:-:S03]  /*0100*/  @!P1 IMAD R5, R0, R9, UR10 ;  /* 0x0000000a00059e24 */ /* 0x004fc6000f8e0209 */
[----:B------:R-:W2:Y:S01]  /*0110*/  S2UR UR5, SR_CgaCtaId ;  /* 0x00000000000579c3 */ /* 0x000ea20000008800 */
[----:B0-----:R-:W-:Y:S01]  /*0120*/  @!P1 IMAD.WIDE R2, R5, 0x4, R2 ;  /* 0x0000000405029825 */ /* 0x001fe200078e0202 */
[----:B------:R-:W-:-:S06]  /*0130*/  UMOV UR4, 0x400 ;  /* 0x0000040000047882 */ /* 0x000fcc0000000000 */
[----:B------:R-:W0:Y:S01]  /*0140*/  LDC.64 R8, c[0x0][0x3f0] ;  /* 0x0000fc00ff087b82 */ /* 0x000e220000000a00 */
[----:B---3--:R3:W5:Y:S01]  /*0150*/  @!P1 LDG.E.CONSTANT R2, desc[UR6][R2.64] ;  /* 0x0000000602029981 */ /* 0x008762000c1e9900 */
[----:B-1----:R-:W-:Y:S01]  /*0160*/  IMAD R25, R25, UR8, R4 ;  /* 0x0000000819197c24 */ /* 0x002fe2000f8e0204 */
[----:B------:R-:W-:Y:S05]  /*0170*/  BSSY.RECONVERGENT B0, `(.L_x_2) ;  /* 0x0000228000007945 */ /* 0x000fea0003800200 */
[----:B------:R-:W1:Y:S01]  /*0180*/  @!P1 LDC.U8 R5, c[0x0][0x3f8] ;  /* 0x0000fe00ff059b82 */ /* 0x000e620000000000 */
[----:B---3--:R-:W-:Y:S01]  /*0190*/  IMAD R3, R6, UR9, R7 ;  /* 0x0000000906037c24 */ /* 0x008fe2000f8e0207 */
[----:B--2---:R-:W-:Y:S01]  /*01a0*/  ULEA UR4, UR5, UR4, 0x18 ;  /* 0x0000000405047291 */ /* 0x004fe2000f8ec0ff */
[----:B------:R-:W2:Y:S03]  /*01b0*/  LDCU UR5, c[0x0][0x3ec] ;  /* 0x00007d80ff0577ac */ /* 0x000ea60008000800 */
[----:B0-----:R-:W-:-:S02]  /*01c0*/  ISETP.GE.AND P0, PT, R3, R8, PT ;  /* 0x000000080300720c */ /* 0x001fc40003f06270 */
[----:B-1----:R-:W-:Y:S01]  /*01d0*/  @!P1 PRMT R4, R5, 0x8880, RZ ;  /* 0x0000888005049816 */ /* 0x002fe200000000ff */
[----:B----4-:R-:W-:-:S03]  /*01e0*/  IMAD R5, R10, UR10, R11 ;  /* 0x0000000a0a057c24 */ /* 0x010fc6000f8e020b */
[----:B------:R-:W-:Y:S01]  /*01f0*/  @!P1 ISETP.NE.AND P2, PT, R4, RZ, PT ;  /* 0x000000ff0400920c */ /* 0x000fe20003f45270 */
[----:B-----5:R-:W-:Y:S01]  /*0200*/  @!P1 STS [UR4], R2 ;  /* 0x00000002ff009988 */ /* 0x020fe20008000804 */
[----:B------:R-:W-:Y:S06]  /*0210*/  BAR.SYNC.DEFER_BLOCKING 0x0 ;  /* 0x0000000000007b1d */ /* 0x000fec0000010000 */
[----:B------:R-:W0:Y:S01]  /*0220*/  LDS R0, [UR4] ;  /* 0x00000004ff007984 */ /* 0x000e220008000800 */
[----:B------:R-:W1:Y:S02]  /*0230*/  LDCU UR4, c[0x0][0x3e8] ;  /* 0x00007d00ff0477ac */ /* 0x000e640008000800 */
[----:B-1----:R-:W-:-:S05]  /*0240*/  VIADD R25, R25, UR4 ;  /* 0x0000000419197c36 */ /* 0x002fca0008000000 */
[----:B--2---:R-:W-:-:S04]  /*0250*/  ISETP.GE.OR P0, PT, R25, UR5, P0 ;  /* 0x0000000519007c0c */ /* 0x004fc80008706670 */
[----:B0-----:R-:W-:Y:S01]  /*0260*/  ISETP.EQ.OR P0, PT, R0, RZ, P0 ;  /* 0x000000ff0000720c */ /* 0x001fe20000702670 */
[----:B------:R-:W-:Y:S01]  /*0270*/  IMAD.MOV.U32 R0, RZ, RZ, RZ ;  /* 0x000000ffff007224 */ /* 0x000fe200078e00ff */
[----:B------:R-:W-:Y:S02]  /*0280*/  @!P1 SEL R0, R2, RZ, P2 ;  /* 0x000000ff02009207 */ /* 0x000fe40001000000 */
[----:B------:R-:W-:-:S13]  /*0290*/  ISETP.GE.OR P0, PT, R5, R9, P0 ;  /* 0x000000090500720c */ /* 0x000fda0000706670 */
[----:B------:R-:W-:Y:S05]  /*02a0*/  @P0 BRA `(.L_x_3) ;  /* 0x00000020003c0947 */ /* 0x000fea0003800000 */
[----:B------:R-:W0:Y:S01]  /*02b0*/  LDC.64 R56, c[0x0][0x3c0] ;  /* 0x0000f000ff387b82 */ /* 0x000e220000000a00 */
[----:B------:R-:W-:-:S04]  /*02c0*/  IMAD R38, R25, R8, R3 ;  /* 0x0000000819267224 */ /* 0x000fc800078e0203 */
[----:B------:R-:W-:-:S03]  /*02d0*/  IMAD R38, R38, R9, RZ ;  /* 0x0000000926267224 */ /* 0x000fc600078e02ff */
[----:B------:R-:W1:Y:S01]  /*02e0*/  LDC.64 R28, c[0x0][0x3c8] ;  /* 0x0000f200ff1c7b82 */ /* 0x000e620000000a00 */
[----:B------:R-:W-:-:S07]  /*02f0*/  IMAD.IADD R4, R5, 0x1, R38 ;  /* 0x0000000105047824 */ /* 0x000fce00078e0226 */
[----:B------:R-:W2:Y:S01]  /*0300*/  LDC.64 R26, c[0x0][0x3d0] ;  /* 0x0000f400ff1a7b82 */ /* 0x000ea20000000a00 */
[----:B0-----:R-:W-:-:S06]  /*0310*/  IMAD.WIDE.U32 R6, R4, 0x8, R56 ;  /* 0x0000000804067825 */ /* 0x001fcc00078e0038 */
[----:B------:R-:W3:Y:S01]  /*0320*/  LDG.E.64.CONSTANT R6, desc[UR6][R6.64] ;  /* 0x0000000606067981 */ /* 0x000ee2000c1e9b00 */
[----:B-1----:R-:W-:-:S06]  /*0330*/  IMAD.WIDE.U32 R10, R4, 0x8, R28 ;  /* 0x00000008040a7825 */ /* 0x002fcc00078e001c */
[----:B------:R-:W3:Y:S01]  /*0340*/  LDG.E.64.CONSTANT R10, desc[UR6][R10.64] ;  /* 0x000000060a0a7981 */ /* 0x000ee2000c1e9b00 */
[----:B--2---:R-:W-:-:S06]  /*0350*/  IMAD.WIDE.U32 R40, R4, 0x8, R26 ;  /* 0x0000000804287825 */ /* 0x004fcc00078e001a */
[----:B------:R-:W5:Y:S01]  /*0360*/  LDG.E.64.CONSTANT R40, desc[UR6][R40.64] ;  /* 0x0000000628287981 */ /* 0x000f62000c1e9b00 */
[----:B------:R-:W-:Y:S01]  /*0370*/  MOV R30, 0x652b82fe ;  /* 0x652b82fe001e7802 */ /* 0x000fe20000000f00 */
[----:B------:R-:W-:Y:S02]  /*0380*/  IMAD.MOV.U32 R31, RZ, RZ, 0x3ff71547 ;  /* 0x3ff71547ff1f7424 */ /* 0x000fe400078e00ff */
[----:B------:R-:W-:Y:S02]  /*0390*/  IMAD.MOV.U32 R20, RZ, RZ, -0x105c611 ;  /* 0xfefa39efff147424 */ /* 0x000fe400078e00ff */
[----:B------:R-:W-:Y:S01]  /*03a0*/  IMAD.MOV.U32 R21, RZ, RZ, 0x3fe62e42 ;  /* 0x3fe62e42ff157424 */ /* 0x000fe200078e00ff */
[----:B------:R-:W-:Y:S01]  /*03b0*/  MOV R50, 0x3b39803f ;  /* 0x3b39803f00327802 */ /* 0x000fe20000000f00 */
[----:B------:R-:W-:Y:S01]  /*03c0*/  IMAD.MOV.U32 R51, RZ, RZ, 0x3c7abc9e ;  /* 0x3c7abc9eff337424 */ /* 0x000fe200078e00ff */
[----:B------:R-:W-:Y:S01]  /*03d0*/  MOV R14, 0xfca213ea ;  /* 0xfca213ea000e7802 */ /* 0x000fe20000000f00 */
[----:B------:R-:W-:-:S02]  /*03e0*/  IMAD.MOV.U32 R15, RZ, RZ, 0x3e928af3 ;  /* 0x3e928af3ff0f7424 */ /* 0x000fc400078e00ff */
[----:B------:R-:W-:Y:S02]  /*03f0*/  IMAD.MOV.U32 R16, RZ, RZ, 0x62401315 ;  /* 0x62401315ff107424 */ /* 0x000fe400078e00ff */
[----:B------:R-:W-:Y:S02]  /*0400*/  IMAD.MOV.U32 R17, RZ, RZ, 0x3ec71dee ;  /* 0x3ec71deeff117424 */ /* 0x000fe400078e00ff */
[----:B------:R-:W-:Y:S02]  /*0410*/  IMAD.MOV.U32 R48, RZ, RZ, 0x14761f65 ;  /* 0x14761f65ff307424 */ /* 0x000fe400078e00ff */
[----:B------:R-:W-:Y:S01]  /*0420*/  IMAD.MOV.U32 R49, RZ, RZ, 0x3f2a01a0 ;  /* 0x3f2a01a0ff317424 */ /* 0x000fe200078e00ff */
[----:B------:R-:W-:Y:S01]  /*0430*/  MOV R42, 0x1852b7af ;  /* 0x1852b7af002a7802 */ /* 0x000fe20000000f00 */
[----:B------:R-:W-:Y:S01]  /*0440*/  IMAD.MOV.U32 R43, RZ, RZ, 0x3f56c16c ;  /* 0x3f56c16cff2b7424 */ /* 0x000fe200078e00ff */
[----:B------:R-:W-:Y:S01]  /*0450*/  MOV R35, 0x3f811111 ;  /* 0x3f81111100237802 */ /* 0x000fe20000000f00 */
[----:B------:R-:W-:Y:S01]  /*0460*/  IMAD.MOV.U32 R34, RZ, RZ, 0x11122322 ;  /* 0x11122322ff227424 */ /* 0x000fe200078e00ff */
[----:B------:R-:W-:Y:S01]  /*0470*/  MOV R18, 0x55555511 ;  /* 0x5555551100127802 */ /* 0x000fe20000000f00 */
[----:B------:R-:W-:Y:S01]  /*0480*/  IMAD.MOV.U32 R19, RZ, RZ, 0x3fc55555 ;  /* 0x3fc55555ff137424 */ /* 0x000fe200078e00ff */
[----:B------:R-:W-:Y:S01]  /*0490*/  MOV R23, 0x3fe00000 ;  /* 0x3fe0000000177802 */ /* 0x000fe20000000f00 */
[----:B------:R-:W-:Y:S01]  /*04a0*/  IMAD.MOV.U32 R22, RZ, RZ, 0xb ;  /* 0x0000000bff167424 */ /* 0x000fe200078e00ff */
[----:B------:R-:W-:Y:S01]  /*04b0*/  BSSY.RECONVERGENT B1, `(.L_x_4) ;  /* 0x0000028000017945 */ /* 0x000fe20003800200 */
[----:B---3--:R-:W-:-:S08]  /*04c0*/  DADD R44, R6, R10 ;  /* 0x00000000062c7229 */ /* 0x008fd0000000000a */
[----:B------:R-:W-:-:S08]  /*04d0*/  DFMA R36, R44, R30, 6.75539944105574400000e+15 ;  /* 0x433800002c24742b */ /* 0x000fd0000000001e */
[----:B------:R-:W-:-:S08]  /*04e0*/  DADD R46, R36, -6.75539944105574400000e+15 ;  /* 0xc3380000242e7429 */ /* 0x000fd00000000000 */
[----:B------:R-:W-:Y:S01]  /*04f0*/  DFMA R12, R46, -R20, R44 ;  /* 0x800000142e0c722b */ /* 0x000fe2000000002c */
[----:B------:R-:W-:Y:S02]  /*0500*/  IMAD.MOV.U32 R6, RZ, RZ, 0x69ce2bdf ;  /* 0x69ce2bdfff067424 */ /* 0x000fe400078e00ff */
[----:B------:R-:W-:-:S05]  /*0510*/  IMAD.MOV.U32 R7, RZ, RZ, 0x3e5ade15 ;  /* 0x3e5ade15ff077424 */ /* 0x000fca00078e00ff */
[----:B------:R-:W-:-:S08]  /*0520*/  DFMA R46, R46, -R50, R12 ;  /* 0x800000322e2e722b */ /* 0x000fd0000000000c */
[----:B------:R-:W-:Y:S01]  /*0530*/  DFMA R10, R46, R6, R14 ;  /* 0x000000062e0a722b */ /* 0x000fe2000000000e */
[----:B------:R-:W-:Y:S01]  /*0540*/  MOV R12, 0x7c89eb71 ;  /* 0x7c89eb71000c7802 */ /* 0x000fe20000000f00 */
[----:B------:R-:W-:-:S06]  /*0550*/  IMAD.MOV.U32 R13, RZ, RZ, 0x3efa0199 ;  /* 0x3efa0199ff0d7424 */ /* 0x000fcc00078e00ff */
[----:B------:R-:W-:-:S08]  /*0560*/  DFMA R10, R46, R10, R16 ;  /* 0x0000000a2e0a722b */ /* 0x000fd00000000010 */
[----:B------:R-:W-:-:S08]  /*0570*/  DFMA R10, R46, R10, R12 ;  /* 0x0000000a2e0a722b */ /* 0x000fd0000000000c */
[----:B------:R-:W-:-:S08]  /*0580*/  DFMA R10, R46, R10, R48 ;  /* 0x0000000a2e0a722b */ /* 0x000fd00000000030 */
[----:B------:R-:W-:-:S08]  /*0590*/  DFMA R10, R46, R10, R42 ;  /* 0x0000000a2e0a722b */ /* 0x000fd0000000002a */
[----:B------:R-:W-:Y:S01]  /*05a0*/  DFMA R32, R46, R10, R34 ;  /* 0x0000000a2e20722b */ /* 0x000fe20000000022 */
[----:B------:R-:W-:Y:S02]  /*05b0*/  IMAD.MOV.U32 R10, RZ, RZ, 0x555502a1 ;  /* 0x555502a1ff0a7424 */ /* 0x000fe400078e00ff */
[----:B------:R-:W-:-:S06]  /*05c0*/  IMAD.MOV.U32 R11, RZ, RZ, 0x3fa55555 ;  /* 0x3fa55555ff0b7424 */ /* 0x000fcc00078e00ff */
[----:B------:R-:W-:-:S08]  /*05d0*/  DFMA R32, R46, R32, R10 ;  /* 0x000000202e20722b */ /* 0x000fd0000000000a */
[----:B------:R-:W-:-:S08]  /*05e0*/  DFMA R32, R46, R32, R18 ;  /* 0x000000202e20722b */ /* 0x000fd00000000012 */
[----:B------:R-:W-:Y:S01]  /*05f0*/  DFMA R32, R46, R32, R22 ;  /* 0x000000202e20722b */ /* 0x000fe20000000016 */
[----:B------:R-:W-:-:S07]  /*0600*/  FSETP.GEU.AND P0, PT, |R45|, 4.1917929649353027344, PT ;  /* 0x4086232b2d00780b */ /* 0x000fce0003f0e200 */
[----:B------:R-:W-:-:S08]  /*0610*/  DFMA R32, R46, R32, 1 ;  /* 0x3ff000002e20742b */ /* 0x000fd00000000020 */
[----:B------:R-:W-:-:S10]  /*0620*/  DFMA R32, R46, R32, 1 ;  /* 0x3ff000002e20742b */ /* 0x000fd40000000020 */
[----:B------:R-:W-:Y:S02]  /*0630*/  IMAD R55, R36, 0x100000, R33 ;  /* 0x0010000024377824 */ /* 0x000fe400078e0221 */
[----:B------:R-:W-:Y:S01]  /*0640*/  IMAD.MOV.U32 R54, RZ, RZ, R32 ;  /* 0x000000ffff367224 */ /* 0x000fe200078e0020 */
[----:B------:R-:W-:Y:S06]  /*0650*/  @!P0 BRA `(.L_x_5) ;  /* 0x0000000000348947 */ /* 0x000fec0003800000 */
[----:B------:R-:W-:Y:S01]  /*0660*/  FSETP.GEU.AND P1, PT, |R45|, 4.2275390625, PT ;  /* 0x408748002d00780b */ /* 0x000fe20003f2e200 */
[C---:B------:R-:W-:Y:S02]  /*0670*/  DSETP.GEU.AND P0, PT, R44.reuse, RZ, PT ;  /* 0x000000ff2c00722a */ /* 0x040fe40003f0e000 */
[----:B------:R-:W-:-:S10]  /*0680*/  DADD R44, R44, +INF ;  /* 0x7ff000002c2c7429 */ /* 0x000fd40000000000 */
[----:B------:R-:W-:Y:S02]  /*0690*/  @!P1 LEA.HI R2, R36, R36, RZ, 0x1 ;  /* 0x0000002424029211 */ /* 0x000fe400078f08ff */
[----:B------:R-:W-:Y:S02]  /*06a0*/  FSEL R54, R44, RZ, P0 ;  /* 0x000000ff2c367208 */ /* 0x000fe40000000000 */
[----:B------:R-:W-:Y:S02]  /*06b0*/  @!P1 SHF.R.S32.HI R37, RZ, 0x1, R2 ;  /* 0x00000001ff259819 */ /* 0x000fe40000011402 */
[----:B------:R-:W-:Y:S02]  /*06c0*/  FSEL R55, R45, RZ, P0 ;  /* 0x000000ff2d377208 */ /* 0x000fe40000000000 */
[----:B------:R-:W-:Y:S01]  /*06d0*/  @!P1 IADD3 R36, PT, PT, R36, -R37, RZ ;  /* 0x8000002524249210 */ /* 0x000fe20007ffe0ff */
[----:B------:R-:W-:-:S03]  /*06e0*/  @!P1 IMAD R37, R37, 0x100000, R33 ;  /* 0x0010000025259824 */ /* 0x000fc600078e0221 */
[----:B------:R-:W-:Y:S01]  /*06f0*/  @!P1 LEA R33, R36, 0x3ff00000, 0x14 ;  /* 0x3ff0000024219811 */ /* 0x000fe200078ea0ff */
[----:B------:R-:W-:Y:S01]  /*0700*/  @!P1 IMAD.MOV.U32 R36, RZ, RZ, R32 ;  /* 0x000000ffff249224 */ /* 0x000fe200078e0020 */
[----:B------:R-:W-:-:S06]  /*0710*/  @!P1 MOV R32, RZ ;  /* 0x000000ff00209202 */ /* 0x000fcc0000000f00 */
[----:B------:R-:W-:-:S11]  /*0720*/  @!P1 DMUL R54, R36, R32 ;  /* 0x0000002024369228 */ /* 0x000fd60000000000 */
.L_x_5:
[----:B------:R-:W-:Y:S05]  /*0730*/  BSYNC.RECONVERGENT B1 ;  /* 0x0000000000017941 */ /* 0x000fea0003800200 */
.L_x_4:
[----:B-----5:R-:W-:Y:S01]  /*0740*/  DADD R40, R40, R40 ;  /* 0x0000000028287229 */ /* 0x020fe20000000028 */
[----:B------:R-:W-:Y:S01]  /*0750*/  VIADD R2, R8, 0xffffffff ;  /* 0xffffffff08027836 */ /* 0x000fe20000000000 */
[----:B------:R-:W-:Y:S01]  /*0760*/  ISETP.GE.AND P1, PT, R3, 0x1, PT ;  /* 0x000000010300780c */ /* 0x000fe20003f26270 */
[----:B------:R-:W-:-:S03]  /*0770*/  IMAD R24, R25, R8, R8 ;  /* 0x0000000819187224 */ /* 0x000fc600078e0208 */
[----:B------:R-:W-:Y:S02]  /*0780*/  ISETP.GE.AND P0, PT, R3, R2, PT ;  /* 0x000000020300720c */ /* 0x000fe40003f06270 */
[----:B------:R-:W-:-:S08]  /*0790*/  DFMA R30, R40, R30, 6.75539944105574400000e+15 ;  /* 0x43380000281e742b */ /* 0x000fd0000000001e */
[----:B------:R-:W-:-:S08]  /*07a0*/  DADD R32, R30, -6.75539944105574400000e+15 ;  /* 0xc33800001e207429 */ /* 0x000fd00000000000 */
[----:B------:R-:W-:-:S08]  /*07b0*/  DFMA R20, R32, -R20, R40 ;  /* 0x800000142014722b */ /* 0x000fd00000000028 */
[----:B------:R-:W-:Y:S01]  /*07c0*/  DFMA R50, R32, -R50, R20 ;  /* 0x800000322032722b */ /* 0x000fe20000000014 */
[----:B------:R-:W-:-:S05]  /*07d0*/  VIADD R21, R3, 0x1 ;  /* 0x0000000103157836 */ /* 0x000fca0000000000 */
[----:B------:R-:W-:Y:S02]  /*07e0*/  SEL R21, R21, RZ, !P0 ;  /* 0x000000ff15157207 */ /* 0x000fe40004000000 */
[----:B------:R-:W-:Y:S01]  /*07f0*/  DFMA R6, R50, R6, R14 ;  /* 0x000000063206722b */ /* 0x000fe2000000000e */
[----:B------:R-:W-:Y:S02]  /*0800*/  IADD3 R15, PT, PT, -R8, RZ, RZ ;  /* 0x000000ff080f7210 */ /* 0x000fe40007ffe1ff */
[----:B------:R-:W-:-:S05]  /*0810*/  IMAD.IADD R20, R21, 0x1, R24 ;  /* 0x0000000115147824 */ /* 0x000fca00078e0218 */
[----:B------:R-:W-:Y:S01]  /*0820*/  DFMA R16, R50, R6, R16 ;  /* 0x000000063210722b */ /* 0x000fe20000000010 */
[----:B------:R-:W-:Y:S01]  /*0830*/  IMAD R20, R20, R9, RZ ;  /* 0x0000000914147224 */ /* 0x000fe200078e02ff */
[----:B------:R-:W-:Y:S01]  /*0840*/  SEL R7, R3, R8, P1 ;  /* 0x0000000803077207 */ /* 0x000fe20000800000 */
[----:B------:R-:W-:-:S03]  /*0850*/  IMAD R6, R15, 0x2, R24 ;  /* 0x000000020f067824 */ /* 0x000fc600078e0218 */
[----:B------:R-:W-:Y:S01]  /*0860*/  IADD3 R7, PT, PT, R7, -0x1, RZ ;  /* 0xffffffff07077810 */ /* 0x000fe20007ffe0ff */
[----:B------:R-:W-:Y:S01]  /*0870*/  IMAD.IADD R32, R21, 0x1, R6 ;  /* 0x0000000115207824 */ /* 0x000fe200078e0206 */
[C---:B------:R-:W-:Y:S01]  /*0880*/  DFMA R12, R50.reuse, R16, R12 ;  /* 0x00000010320c722b */ /* 0x040fe2000000000c */
[----:B------:R-:W-:Y:S02]  /*0890*/  IADD3 R47, PT, PT, R5, R20, RZ ;  /* 0x00000014052f7210 */ /* 0x000fe40007ffe0ff */
[----:B------:R-:W-:Y:S02]  /*08a0*/  IMAD.IADD R36, R7, 0x1, R24 ;  /* 0x0000000107247824 */ /* 0x000fe400078e0218 */
[-C--:B------:R-:W-:Y:S02]  /*08b0*/  IMAD R32, R32, R9.reuse, RZ ;  /* 0x0000000920207224 */ /* 0x080fe400078e02ff */
[----:B------:R-:W-:Y:S01]  /*08c0*/  IMAD R36, R36, R9, RZ ;  /* 0x0000000924247224 */ /* 0x000fe200078e02ff */
[----:B------:R-:W-:Y:S01]  /*08d0*/  DFMA R48, R50, R12, R48 ;  /* 0x0000000c3230722b */ /* 0x000fe20000000030 */
[----:B------:R-:W-:-:S02]  /*08e0*/  IMAD.IADD R46, R5, 0x1, R32 ;  /* 0x00000001052e7824 */ /* 0x000fc400078e0220 */
[----:B------:R-:W-:Y:S02]  /*08f0*/  IMAD.IADD R44, R5, 0x1, R36 ;  /* 0x00000001052c7824 */ /* 0x000fe400078e0224 */
[----:B------:R-:W-:-:S04]  /*0900*/  IMAD.WIDE R16, R47, 0x8, R56 ;  /* 0x000000082f107825 */ /* 0x000fc800078e0238 */
[--C-:B------:R-:W-:Y:S02]  /*0910*/  IMAD.WIDE R14, R46, 0x8, R56.reuse ;  /* 0x000000082e0e7825 */ /* 0x100fe400078e0238 */
[----:B------:R-:W5:Y:S02]  /*0920*/  LDG.E.64.CONSTANT R16, desc[UR6][R16.64] ;  /* 0x0000000610107981 */ /* 0x000f64000c1e9b00 */
[----:B------:R-:W-:Y:S02]  /*0930*/  IMAD.WIDE R12, R44, 0x8, R56 ;  /* 0x000000082c0c7825 */ /* 0x000fe400078e0238 */
[----:B------:R-:W5:Y:S04]  /*0940*/  LDG.E.64.CONSTANT R14, desc[UR6][R14.64] ;  /* 0x000000060e0e7981 */ /* 0x000f68000c1e9b00 */
[----:B------:R-:W5:Y:S01]  /*0950*/  LDG.E.64.CONSTANT R12, desc[UR6][R12.64] ;  /* 0x000000060c0c7981 */ /* 0x000f62000c1e9b00 */
[----:B------:R-:W-:Y:S01]  /*0960*/  DFMA R48, R50, R48, R42 ;  /* 0x000000303230722b */ /* 0x000fe2000000002a */
[----:B------:R-:W-:Y:S01]  /*0970*/  IADD3 R2, PT, PT, R9, -0x1, RZ ;  /* 0xffffffff09027810 */ /* 0x000fe20007ffe0ff */
[----:B------:R-:W-:Y:S01]  /*0980*/  BSSY.RECONVERGENT B1, `(.L_x_6) ;  /* 0x0000025000017945 */ /* 0x000fe20003800200 */
[----:B------:R-:W-:-:S02]  /*0990*/  FSETP.GEU.AND P0, PT, |R41|, 4.1917929649353027344, PT ;  /* 0x4086232b2900780b */ /* 0x000fc40003f0e200 */
[----:B------:R-:W-:Y:S01]  /*09a0*/  ISETP.GE.U32.AND P1, PT, R5, R2, PT ;  /* 0x000000020500720c */ /* 0x000fe20003f26070 */
[CC--:B------:R-:W-:Y:S02]  /*09b0*/  IMAD R2, R25.reuse, R8.reuse, R21 ;  /* 0x0000000819027224 */ /* 0x0c0fe400078e0215 */
[C---:B------:R-:W-:Y:S01]  /*09c0*/  DFMA R48, R50.reuse, R48, R34 ;  /* 0x000000303230722b */ /* 0x040fe20000000022 */
[----:B------:R-:W-:Y:S02]  /*09d0*/  IMAD R8, R25, R8, R7 ;  /* 0x0000000819087224 */ /* 0x000fe400078e0207 */
[----:B------:R-:W-:Y:S02]  /*09e0*/  IMAD.IADD R34, R7, 0x1, R6 ;  /* 0x0000000107227824 */ /* 0x000fe400078e0206 */
[----:B------:R-:W-:Y:S02]  /*09f0*/  VIADD R21, R5, 0x1 ;  /* 0x0000000105157836 */ /* 0x000fe40000000000 */
[-C--:B------:R-:W-:Y:S01]  /*0a00*/  IMAD R34, R34, R9.reuse, RZ ;  /* 0x0000000922227224 */ /* 0x080fe200078e02ff */
[----:B------:R-:W-:Y:S01]  /*0a10*/  DFMA R48, R50, R48, R10 ;  /* 0x000000303230722b */ /* 0x000fe2000000000a */
[-C--:B------:R-:W-:Y:S01]  /*0a20*/  IMAD R8, R8, R9.reuse, RZ ;  /* 0x0000000908087224 */ /* 0x080fe200078e02ff */
[----:B------:R-:W-:Y:S01]  /*0a30*/  SEL R21, R21, RZ, !P1 ;  /* 0x000000ff15157207 */ /* 0x000fe20004800000 */
[----:B------:R-:W-:-:S04]  /*0a40*/  IMAD R2, R2, R9, RZ ;  /* 0x0000000902027224 */ /* 0x000fc800078e02ff */
[----:B------:R-:W-:Y:S01]  /*0a50*/  IMAD.IADD R7, R5, 0x1, R2 ;  /* 0x0000000105077824 */ /* 0x000fe200078e0202 */
[----:B------:R-:W-:-:S08]  /*0a60*/  DFMA R48, R50, R48, R18 ;  /* 0x000000303230722b */ /* 0x000fd00000000012 */
[----:B------:R-:W-:Y:S01]  /*0a70*/  DFMA R18, R50, R48, R22 ;  /* 0x000000303212722b */ /* 0x000fe20000000016 */
[----:B------:R-:W-:-:S07]  /*0a80*/  IADD3 R48, PT, PT, R5, R8, RZ ;  /* 0x0000000805307210 */ /* 0x000fce0007ffe0ff */
[----:B------:R-:W-:-:S08]  /*0a90*/  DFMA R18, R50, R18, 1 ;  /* 0x3ff000003212742b */ /* 0x000fd00000000012 */
[----:B------:R-:W-:Y:S01]  /*0aa0*/  DFMA R18, R50, R18, 1 ;  /* 0x3ff000003212742b */ /* 0x000fe20000000012 */
[----:B------:R-:W-:-:S05]  /*0ab0*/  IADD3 R51, PT, PT, R5, R34, RZ ;  /* 0x0000002205337210 */ /* 0x000fca0007ffe0ff */
[----:B------:R-:W-:-:S04]  /*0ac0*/  IMAD.WIDE R10, R51, 0x8, R56 ;  /* 0x00000008330a7825 */ /* 0x000fc800078e0238 */
[----:B------:R-:W-:Y:S02]  /*0ad0*/  IMAD R23, R30, 0x100000, R19 ;  /* 0x001000001e177824 */ /* 0x000fe400078e0213 */
[----:B------:R-:W-:Y:S01]  /*0ae0*/  IMAD.MOV.U32 R22, RZ, RZ, R18 ;  /* 0x000000ffff167224 */ /* 0x000fe200078e0012 */
[----:B------:R-:W-:Y:S06]  /*0af0*/  @!P0 BRA `(.L_x_7) ;  /* 0x0000000000348947 */ /* 0x000fec0003800000 */
[----:B------:R-:W-:Y:S01]  /*0b00*/  FSETP.GEU.AND P1, PT, |R41|, 4.2275390625, PT ;  /* 0x408748002900780b */ /* 0x000fe20003f2e200 */
[C---:B------:R-:W-:Y:S02]  /*0b10*/  DADD R22, R40.reuse, +INF ;  /* 0x7ff0000028167429 */ /* 0x040fe40000000000 */
[----:B------:R-:W-:-:S08]  /*0b20*/  DSETP.GEU.AND P0, PT, R40, RZ, PT ;  /* 0x000000ff2800722a */ /* 0x000fd00003f0e000 */
[----:B------:R-:W-:Y:S02]  /*0b30*/  FSEL R22, R22, RZ, P0 ;  /* 0x000000ff16167208 */ /* 0x000fe40000000000 */
[----:B------:R-:W-:Y:S02]  /*0b40*/  @!P1 LEA.HI R25, R30, R30, RZ, 0x1 ;  /* 0x0000001e1e199211 */ /* 0x000fe400078f08ff */
[----:B------:R-:W-:Y:S02]  /*0b50*/  FSEL R23, R23, RZ, P0 ;  /* 0x000000ff17177208 */ /* 0x000fe40000000000 */
[----:B------:R-:W-:-:S04]  /*0b60*/  @!P1 SHF.R.S32.HI R25, RZ, 0x1, R25 ;  /* 0x00000001ff199819 */ /* 0x000fc80000011419 */
[----:B------:R-:W-:Y:S01]  /*0b70*/  @!P1 LEA R31, R25, R19, 0x14 ;  /* 0x00000013191f9211 */ /* 0x000fe200078ea0ff */
[----:B------:R-:W-:-:S05]  /*0b80*/  @!P1 IMAD.IADD R30, R30, 0x1, -R25 ;  /* 0x000000011e1e9824 */ /* 0x000fca00078e0a19 */
[----:B------:R-:W-:Y:S01]  /*0b90*/  @!P1 LEA R19, R30, 0x3ff00000, 0x14 ;  /* 0x3ff000001e139811 */ /* 0x000fe200078ea0ff */
[----:B------:R-:W-:Y:S02]  /*0ba0*/  @!P1 IMAD.MOV.U32 R30, RZ, RZ, R18 ;  /* 0x000000ffff1e9224 */ /* 0x000fe400078e0012 */
[----:B------:R-:W-:-:S06]  /*0bb0*/  @!P1 IMAD.MOV.U32 R18, RZ, RZ, RZ ;  /* 0x000000ffff129224 */ /* 0x000fcc00078e00ff */
[----:B------:R-:W-:-:S11]  /*0bc0*/  @!P1 DMUL R22, R30, R18 ;  /* 0x000000121e169228 */ /* 0x000fd60000000000 */
.L_x_7:
[----:B------:R-:W-:Y:S05]  /*0bd0*/  BSYNC.RECONVERGENT B1 ;  /* 0x0000000000017941 */ /* 0x000fea0003800200 */
.L_x_6:
[----:B------:R-:W-:Y:S01]  /*0be0*/  IADD3 R42, PT, PT, R21, R2, RZ ;  /* 0x00000002152a7210 */ /* 0x000fe20007ffe0ff */
[----:B------:R-:W2:Y:S01]  /*0bf0*/  LDG.E.64.CONSTANT R10, desc[UR6][R10.64] ;  /* 0x000000060a0a7981 */ /* 0x000ea2000c1e9b00 */
[----:B------:R-:W-:-:S04]  /*0c00*/  IMAD.WIDE R18, R7, 0x8, R56 ;  /* 0x0000000807127825 */ /* 0x000fc800078e0238 */
[----:B------:R-:W-:Y:S01]  /*0c10*/  IMAD.WIDE R58, R48, 0x8, R56 ;  /* 0x00000008303a7825 */ /* 0x000fe200078e0238 */
[----:B-----5:R-:W-:Y:S01]  /*0c20*/  DADD R14, R16, R14 ;  /* 0x00000000100e7229 */ /* 0x020fe2000000000e */
[----:B------:R-:W3:Y:S02]  /*0c30*/  LDG.E.64.CONSTANT R18, desc[UR6][R18.64] ;  /* 0x0000000612127981 */ /* 0x000ee4000c1e9b00 */
[C---:B------:R-:W-:Y:S02]  /*0c40*/  IMAD.IADD R24, R3.reuse, 0x1, R24 ;  /* 0x0000000103187824 */ /* 0x040fe400078e0218 */
[----:B------:R-:W-:Y:S01]  /*0c50*/  IMAD.IADD R6, R3, 0x1, R6 ;  /* 0x0000000103067824 */ /* 0x000fe200078e0206 */
[----:B------:R-:W3:Y:S01]  /*0c60*/  LDG.E.64.CONSTANT R58, desc[UR6][R58.64] ;  /* 0x000000063a3a7981 */ /* 0x000ee2000c1e9b00 */
[----:B------:R-:W-:-:S04]  /*0c70*/  IMAD.WIDE R40, R42, 0x8, R56 ;  /* 0x000000082a287825 */ /* 0x000fc800078e0238 */
[----:B------:R-:W-:Y:S01]  /*0c80*/  IMAD.IADD R45, R21, 0x1, R8 ;  /* 0x00000001152d7824 */ /* 0x000fe200078e0208 */
[C---:B------:R-:W-:Y:S01]  /*0c90*/  ISETP.NE.AND P0, PT, R5.reuse, RZ, PT ;  /* 0x000000ff0500720c */ /* 0x040fe20003f05270 */
[----:B------:R-:W4:Y:S01]  /*0ca0*/  LDG.E.64.CONSTANT R40, desc[UR6][R40.64] ;  /* 0x0000000628287981 */ /* 0x000f22000c1e9b00 */
[-C--:B------:R-:W-:Y:S01]  /*0cb0*/  IMAD R24, R24, R9.reuse, RZ ;  /* 0x0000000918187224 */ /* 0x080fe200078e02ff */
[----:B------:R-:W-:Y:S01]  /*0cc0*/  DADD R12, R14, R12 ;  /* 0x000000000e0c7229 */ /* 0x000fe2000000000c */
[----:B------:R-:W0:Y:S03]  /*0cd0*/  LDCU.64 UR8, c[0x0][0x3c0] ;  /* 0x00007800ff0877ac */ /* 0x000e260008000a00 */
[----:B------:R-:W-:Y:S01]  /*0ce0*/  IADD3 R49, PT, PT, R5, R24, RZ ;  /* 0x0000001805317210 */ /* 0x000fe20007ffe0ff */
[----:B------:R-:W-:Y:S02]  /*0cf0*/  IMAD.IADD R53, R21, 0x1, R24 ;  /* 0x0000000115357824 */ /* 0x000fe400078e0218 */
[----:B------:R-:W-:-:S02]  /*0d00*/  IMAD R6, R6, R9, RZ ;  /* 0x0000000906067224 */ /* 0x000fc400078e02ff */
[----:B------:R-:W-:-:S04]  /*0d10*/  IMAD.WIDE R16, R49, 0x8, R56 ;  /* 0x0000000831107825 */ /* 0x000fc800078e0238 */
[----:B------:R-:W-:Y:S01]  /*0d20*/  IMAD.WIDE R14, R53, 0x8, R56 ;  /* 0x00000008350e7825 */ /* 0x000fe200078e0238 */
[----:B------:R-:W-:Y:S01]  /*0d30*/  IADD3 R3, PT, PT, R21, R6, RZ ;  /* 0x0000000615037210 */ /* 0x000fe20007ffe0ff */
[----:B------:R-:W3:Y:S04]  /*0d40*/  LDG.E.64.CONSTANT R16, desc[UR6][R16.64] ;  /* 0x0000000610107981 */ /* 0x000ee8000c1e9b00 */
[----:B------:R-:W3:Y:S01]  /*0d50*/  LDG.E.64.CONSTANT R14, desc[UR6][R14.64] ;  /* 0x000000060e0e7981 */ /* 0x000ee2000c1e9b00 */
[----:B--2---:R-:W-:Y:S01]  /*0d60*/  DADD R10, R12, R10 ;  /* 0x000000000c0a7229 */ /* 0x004fe2000000000a */
[----:B------:R-:W-:-:S04]  /*0d70*/  IMAD.IADD R12, R5, 0x1, R6 ;  /* 0x00000001050c7824 */ /* 0x000fc800078e0206 */
[----:B------:R-:W-:-:S06]  /*0d80*/  IMAD.WIDE R30, R12, 0x8, R56 ;  /* 0x000000080c1e7825 */ /* 0x000fcc00078e0238 */
[----:B------:R-:W2:Y:S01]  /*0d90*/  LDG.E.64.CONSTANT R30, desc[UR6][R30.64] ;  /* 0x000000061e1e7981 */ /* 0x000ea2000c1e9b00 */
[----:B----4-:R-:W-:Y:S01]  /*0da0*/  DADD R40, R10, R40 ;  /* 0x000000000a287229 */ /* 0x010fe20000000028 */
[----:B------:R-:W-:-:S06]  /*0db0*/  IMAD.WIDE R10, R3, 0x8, R56 ;  /* 0x00000008030a7825 */ /* 0x000fcc00078e0238 */
[----:B------:R-:W4:Y:S01]  /*0dc0*/  LDG.E.64.CONSTANT R10, desc[UR6][R10.64] ;  /* 0x000000060a0a7981 */ /* 0x000f22000c1e9b00 */
[----:B---3--:R-:W-:Y:S01]  /*0dd0*/  DADD R58, R18, R58 ;  /* 0x00000000123a7229 */ /* 0x008fe2000000003a */
[----:B------:R-:W-:-:S06]  /*0de0*/  IMAD.WIDE R18, R45, 0x8, R56 ;  /* 0x000000082d127825 */ /* 0x000fcc00078e0238 */
[----:B------:R-:W3:Y:S01]  /*0df0*/  LDG.E.64.CONSTANT R18, desc[UR6][R18.64] ;  /* 0x0000000612127981 */ /* 0x000ee2000c1e9b00 */
[----:B------:R-:W-:Y:S01]  /*0e00*/  DADD R16, R58, R16 ;  /* 0x000000003a107229 */ /* 0x000fe20000000010 */
[----:B------:R-:W-:Y:S01]  /*0e10*/  SEL R5, R5, R9, P0 ;  /* 0x0000000905057207 */ /* 0x000fe20000000000 */
[----:B------:R-:W-:-:S03]  /*0e20*/  DADD R14, R40, R14 ;  /* 0x00000000280e7229 */ /* 0x000fc6000000000e */
[----:B------:R-:W-:-:S03]  /*0e30*/  SHF.R.S32.HI R9, RZ, 0x1f, R5 ;  /* 0x0000001fff097819 */ /* 0x000fc60000011405 */
[----:B--2---:R-:W-:Y:S01]  /*0e40*/  DADD R30, R16, R30 ;  /* 0x00000000101e7229 */ /* 0x004fe2000000001e */
[----:B------:R-:W-:-:S04]  /*0e50*/  IADD3 R17, P0, PT, R5, R2, RZ ;  /* 0x0000000205117210 */ /* 0x000fc80007f1e0ff */
[-C--:B------:R-:W-:Y:S01]  /*0e60*/  LEA.HI.X.SX32 R40, R2, R9.reuse, 0x1, P0 ;  /* 0x0000000902287211 */ /* 0x080fe200000f0eff */
[----:B------:R-:W-:Y:S01]  /*0e70*/  IMAD.SHL.U32 R16, R17, 0x8, RZ ;  /* 0x0000000811107824 */ /* 0x000fe200078e00ff */
[----:B----4-:R-:W-:Y:S01]  /*0e80*/  DADD R10, R14, R10 ;  /* 0x000000000e0a7229 */ /* 0x010fe2000000000a */
[----:B------:R-:W-:Y:S02]  /*0e90*/  IADD3 R14, P1, PT, R5, R24, RZ ;  /* 0x00000018050e7210 */ /* 0x000fe40007f3e0ff */
[----:B------:R-:W-:Y:S02]  /*0ea0*/  SHF.L.U64.HI R17, R17, 0x3, R40 ;  /* 0x0000000311117819 */ /* 0x000fe40000010228 */
[----:B------:R-:W-:Y:S02]  /*0eb0*/  LEA.HI.X.SX32 R37, R24, R9, 0x1, P1 ;  /* 0x0000000918257211 */ /* 0x000fe400008f0eff */
[----:B0-----:R-:W-:Y:S02]  /*0ec0*/  IADD3 R60, P0, PT, R16, UR8, RZ ;  /* 0x00000008103c7c10 */ /* 0x001fe4000ff1e0ff */
[C---:B------:R-:W-:Y:S01]  /*0ed0*/  SHF.L.U64.HI R37, R14.reuse, 0x3, R37 ;  /* 0x000000030e257819 */ /* 0x040fe20000010225 */
[----:B------:R-:W-:Y:S01]  /*0ee0*/  IMAD.SHL.U32 R14, R14, 0x8, RZ ;  /* 0x000000080e0e7824 */ /* 0x000fe200078e00ff */
[----:B------:R-:W-:-:S02]  /*0ef0*/  IADD3.X R61, PT, PT, R17, UR9, RZ, P0, !PT ;  /* 0x00000009113d7c10 */ /* 0x000fc400087fe4ff */
[----:B------:R-:W-:Y:S01]  /*0f00*/  IADD3 R2, PT, PT, R38, R21, RZ ;  /* 0x0000001526027210 */ /* 0x000fe20007ffe0ff */
[----:B---3--:R-:W-:Y:S01]  /*0f10*/  DADD R18, R10, R18 ;  /* 0x000000000a127229 */ /* 0x008fe20000000012 */
[----:B------:R-:W-:Y:S01]  /*0f20*/  IADD3 R58, P0, PT, R14, UR8, RZ ;  /* 0x000000080e3a7c10 */ /* 0x000fe2000ff1e0ff */
[----:B------:R0:W2:Y:S02]  /*0f30*/  LDG.E.64.CONSTANT R10, desc[UR6][R60.64+-0x8] ;  /* 0xfffff8063c0a7981 */ /* 0x0000a4000c1e9b00 */
[----:B------:R-:W-:Y:S01]  /*0f40*/  IMAD.WIDE R40, R2, 0x8, R56 ;  /* 0x0000000802287825 */ /* 0x000fe200078e0238 */
[----:B------:R-:W-:-:S05]  /*0f50*/  IADD3.X R59, PT, PT, R37, UR9, RZ, P0, !PT ;  /* 0x00000009253b7c10 */ /* 0x000fca00087fe4ff */
[----:B------:R-:W3:Y:S04]  /*0f60*/  LDG.E.64.CONSTANT R40, desc[UR6][R40.64] ;  /* 0x0000000628287981 */ /* 0x000ee8000c1e9b00 */
[----:B------:R-:W4:Y:S01]  /*0f70*/  LDG.E.64.CONSTANT R24, desc[UR6][R58.64+-0x8] ;  /* 0xfffff8063a187981 */ /* 0x000f22000c1e9b00 */
[----:B------:R-:W-:-:S04]  /*0f80*/  IADD3 R13, P0, PT, R38, R5, RZ ;  /* 0x00000005260d7210 */ /* 0x000fc80007f1e0ff */
[----:B------:R-:W-:Y:S02]  /*0f90*/  LEA.HI.X.SX32 R38, R38, R9, 0x1, P0 ;  /* 0x0000000926267211 */ /* 0x000fe400000f0eff */
[----:B------:R-:W-:-:S04]  /*0fa0*/  IADD3 R15, P0, PT, R5, R6, RZ ;  /* 0x00000006050f7210 */ /* 0x000fc80007f1e0ff */
[----:B------:R-:W-:-:S04]  /*0fb0*/  SHF.L.U32 R39, R15, 0x3, RZ ;  /* 0x000000030f277819 */ /* 0x000fc800000006ff */
[----:B0-----:R-:W-:Y:S01]  /*0fc0*/  IADD3 R60, P1, PT, R39, UR8, RZ ;  /* 0x00000008273c7c10 */ /* 0x001fe2000ff3e0ff */
[----:B--2---:R-:W-:Y:S01]  /*0fd0*/  DADD R10, R18, R10 ;  /* 0x00000000120a7229 */ /* 0x004fe2000000000a */
[----:B------:R-:W-:Y:S01]  /*0fe0*/  LEA.HI.X.SX32 R18, R6, R9, 0x1, P0 ;  /* 0x0000000906127211 */ /* 0x000fe200000f0eff */
[----:B------:R-:W-:Y:S01]  /*0ff0*/  IMAD.SHL.U32 R6, R13, 0x8, RZ ;  /* 0x000000080d067824 */ /* 0x000fe200078e00ff */
[----:B---3--:R-:W-:-:S04]  /*1000*/  DADD R40, R30, R40 ;  /* 0x000000001e287229 */ /* 0x008fc80000000028 */
[----:B------:R-:W-:Y:S01]  /*1010*/  IADD3 R30, P0, PT, R6, UR8, RZ ;  /* 0x00000008061e7c10 */ /* 0x000fe2000ff1e0ff */
[----:B----4-:R-:W-:Y:S01]  /*1020*/  DADD R24, R10, R24 ;  /* 0x000000000a187229 */ /* 0x010fe20000000018 */
[----:B------:R-:W-:-:S04]  /*1030*/  SHF.L.U64.HI R10, R13, 0x3, R38 ;  /* 0x000000030d0a7819 */ /* 0x000fc80000010226 */
[----:B------:R-:W-:-:S06]  /*1040*/  IADD3.X R31, PT, PT, R10, UR9, RZ, P0, !PT ;  /* 0x000000090a1f7c10 */ /* 0x000fcc00087fe4ff */
[----:B------:R-:W2:Y:S01]  /*1050*/  LDG.E.64.CONSTANT R30, desc[UR6][R30.64+-0x8] ;  /* 0xfffff8061e1e7981 */ /* 0x000ea2000c1e9b00 */
[----:B------:R-:W-:-:S04]  /*1060*/  SHF.L.U64.HI R15, R15, 0x3, R18 ;  /* 0x000000030f0f7819 */ /* 0x000fc80000010212 */
[----:B------:R-:W-:-:S05]  /*1070*/  IADD3.X R61, PT, PT, R15, UR9, RZ, P1, !PT ;  /* 0x000000090f3d7c10 */ /* 0x000fca0008ffe4ff */
[----:B------:R-:W3:Y:S01]  /*1080*/  LDG.E.64.CONSTANT R18, desc[UR6][R60.64+-0x8] ;  /* 0xfffff8063c127981 */ /* 0x000ee2000c1e9b00 */
[----:B------:R-:W-:-:S04]  /*1090*/  IADD3 R13, P0, PT, R5, R8, RZ ;  /* 0x00000008050d7210 */ /* 0x000fc80007f1e0ff */
[----:B------:R-:W-:-:S04]  /*10a0*/  LEA.HI.X.SX32 R8, R8, R9, 0x1, P0 ;  /* 0x0000000908087211 */ /* 0x000fc800000f0eff */
[C---:B------:R-:W-:Y:S01]  /*10b0*/  SHF.L.U64.HI R11, R13.reuse, 0x3, R8 ;  /* 0x000000030d0b7819 */ /* 0x040fe20000010208 */
[----:B------:R-:W-:-:S05]  /*10c0*/  IMAD.SHL.U32 R13, R13, 0x8, RZ ;  /* 0x000000080d0d7824 */ /* 0x000fca00078e00ff */
[----:B------:R-:W-:-:S04]  /*10d0*/  IADD3 R58, P0, PT, R13, UR8, RZ ;  /* 0x000000080d3a7c10 */ /* 0x000fc8000ff1e0ff */
[----:B------:R-:W-:Y:S01]  /*10e0*/  IADD3.X R59, PT, PT, R11, UR9, RZ, P0, !PT ;  /* 0x000000090b3b7c10 */ /* 0x000fe200087fe4ff */
[----:B--2---:R-:W-:Y:S01]  /*10f0*/  DADD R30, R40, R30 ;  /* 0x00000000281e7229 */ /* 0x004fe2000000001e */
[----:B------:R-:W-:-:S06]  /*1100*/  IMAD.WIDE R40, R4, 0x8, R56 ;  /* 0x0000000804287825 */ /* 0x000fcc00078e0238 */
[----:B------:R-:W2:Y:S01]  /*1110*/  LDG.E.64.CONSTANT R40, desc[UR6][R40.64] ;  /* 0x0000000628287981 */ /* 0x000ea2000c1e9b00 */
[----:B---3--:R-:W-:-:S03]  /*1120*/  DADD R18, R24, R18 ;  /* 0x0000000018127229 */ /* 0x008fc60000000012 */
[----:B------:R0:W3:Y:S01]  /*1130*/  LDG.E.64.CONSTANT R24, desc[UR6][R58.64+-0x8] ;  /* 0xfffff8063a187981 */ /* 0x0000e2000c1e9b00 */
[----:B------:R-:W-:Y:S01]  /*1140*/  UMOV UR4, 0x11111111 ;  /* 0x1111111100047882 */ /* 0x000fe20000000000 */
[----:B------:R-:W-:Y:S01]  /*1150*/  UMOV UR5, 0x40111111 ;  /* 0x4011111100057882 */ /* 0x000fe20000000000 */
[C---:B------:R-:W-:Y:S01]  /*1160*/  IMAD.IADD R35, R21.reuse, 0x1, R20 ;  /* 0x0000000115237824 */ /* 0x040fe200078e0214 */
[C---:B------:R-:W-:Y:S01]  /*1170*/  IADD3 R43, PT, PT, R21.reuse, R36, RZ ;  /* 0x00000024152b7210 */ /* 0x040fe20007ffe0ff */
[----:B------:R-:W-:-:S04]  /*1180*/  IMAD.IADD R8, R21, 0x1, R34 ;  /* 0x0000000115087824 */ /* 0x000fc800078e0222 */
[----:B------:R-:W-:-:S04]  /*1190*/  IMAD.WIDE R60, R43, 0x8, R56 ;  /* 0x000000082b3c7825 */ /* 0x000fc800078e0238 */
[----:B0-----:R-:W-:Y:S01]  /*11a0*/  IMAD.WIDE R58, R8, 0x8, R56 ;  /* 0x00000008083a7825 */ /* 0x001fe200078e0238 */
[----:B------:R-:W-:-:S04]  /*11b0*/  DADD R22, -R22, R54 ;  /* 0x0000000016167229 */ /* 0x000fc80000000136 */
[----:B------:R-:W4:Y:S01]  /*11c0*/  LDG.E.64.CONSTANT R54, desc[UR6][R58.64] ;  /* 0x000000063a367981 */ /* 0x000f22000c1e9b00 */
[----:B--2---:R-:W-:Y:S01]  /*11d0*/  DMUL R40, R40, UR4 ;  /* 0x0000000428287c28 */ /* 0x004fe20008000000 */
[----:B------:R-:W-:Y:S01]  /*11e0*/  UMOV UR4, 0xddddddde ;  /* 0xddddddde00047882 */ /* 0x000fe20000000000 */
[----:B------:R-:W-:-:S06]  /*11f0*/  UMOV UR5, 0x3fdddddd ;  /* 0x3fdddddd00057882 */ /* 0x000fcc0000000000 */
[----:B------:R-:W-:Y:S01]  /*1200*/  DFMA R30, R30, UR4, -R40 ;  /* 0x000000041e1e7c2b */ /* 0x000fe20008000828 */
[----:B------:R-:W-:Y:S01]  /*1210*/  IMAD.WIDE R40, R35, 0x8, R56 ;  /* 0x0000000823287825 */ /* 0x000fe200078e0238 */
[----:B---3--:R-:W-:Y:S01]  /*1220*/  DADD R24, R18, R24 ;  /* 0x0000000012187229 */ /* 0x008fe20000000018 */
[----:B------:R-:W2:Y:S04]  /*1230*/  LDG.E.64.CONSTANT R18, desc[UR6][R60.64] ;  /* 0x000000063c127981 */ /* 0x000ea8000c1e9b00 */
[----:B------:R-:W2:Y:S01]  /*1240*/  LDG.E.64.CONSTANT R40, desc[UR6][R40.64] ;  /* 0x0000000628287981 */ /* 0x000ea2000c1e9b00 */
[----:B------:R-:W-:Y:S01]  /*1250*/  UMOV UR4, 0x9999999a ;  /* 0x9999999a00047882 */ /* 0x000fe20000000000 */
[----:B------:R-:W-:Y:S02]  /*1260*/  UMOV UR5, 0x3fb99999 ;  /* 0x3fb9999900057882 */ /* 0x000fe40000000000 */
[----:B------:R-:W-:-:S02]  /*1270*/  DFMA R24, R24, UR4, R30 ;  /* 0x0000000418187c2b */ /* 0x000fc4000800001e */
[----:B--2---:R-:W-:-:S08]  /*1280*/  DADD R18, R40, R18 ;  /* 0x0000000028127229 */ /* 0x004fd00000000012 */
[----:B----4-:R-:W-:Y:S01]  /*1290*/  DADD R54, R18, R54 ;  /* 0x0000000012367229 */ /* 0x010fe20000000036 */
[----:B------:R-:W-:Y:S01]  /*12a0*/  IADD3 R18, P0, PT, R5, R20, RZ ;  /* 0x0000001405127210 */ /* 0x000fe20007f1e0ff */
[----:B------:R-:W-:-:S03]  /*12b0*/  IMAD.IADD R19, R21, 0x1, R32 ;  /* 0x0000000115137824 */ /* 0x000fc600078e0220 */
[----:B------:R-:W-:Y:S01]  /*12c0*/  LEA.HI.X.SX32 R31, R20, R9, 0x1, P0 ;  /* 0x00000009141f7211 */ /* 0x000fe200000f0eff */
[----:B------:R-:W-:-:S03]  /*12d0*/  IMAD.WIDE R56, R19, 0x8, R56 ;  /* 0x0000000813387825 */ /* 0x000fc600078e0238 */
[C---:B------:R-:W-:Y:S02]  /*12e0*/  SHF.L.U64.HI R40, R18.reuse, 0x3, R31 ;  /* 0x0000000312287819 */ /* 0x040fe4000001021f */
[----:B------:R-:W-:Y:S01]  /*12f0*/  SHF.L.U32 R18, R18, 0x3, RZ ;  /* 0x0000000312127819 */ /* 0x000fe200000006ff */
[----:B------:R-:W2:Y:S03]  /*1300*/  LDG.E.64.CONSTANT R20, desc[UR6][R56.64] ;  /* 0x0000000638147981 */ /* 0x000ea6000c1e9b00 */
[----:B------:R-:W-:-:S04]  /*1310*/  IADD3 R30, P0, PT, R18, UR8, RZ ;  /* 0x00000008121e7c10 */ /* 0x000fc8000ff1e0ff */
[----:B------:R-:W-:-:S06]  /*1320*/  IADD3.X R31, PT, PT, R40, UR9, RZ, P0, !PT ;  /* 0x00000009281f7c10 */ /* 0x000fcc00087fe4ff */
[----:B------:R-:W3:Y:S01]  /*1330*/  LDG.E.64.CONSTANT R30, desc[UR6][R30.64+-0x8] ;  /* 0xfffff8061e1e7981 */ /* 0x000ee2000c1e9b00 */
[----:B------:R-:W-:-:S05]  /*1340*/  IADD3 R38, P0, PT, R5, R36, RZ ;  /* 0x0000002405267210 */ /* 0x000fca0007f1e0ff */
[----:B------:R-:W-:Y:S01]  /*1350*/  IMAD.SHL.U32 R41, R38, 0x8, RZ ;  /* 0x0000000826297824 */ /* 0x000fe200078e00ff */
[----:B--2---:R-:W-:-:S08]  /*1360*/  DADD R20, R54, R20 ;  /* 0x0000000036147229 */ /* 0x004fd00000000014 */
[----:B---3--:R-:W-:Y:S01]  /*1370*/  DADD R30, R20, R30 ;  /* 0x00000000141e7229 */ /* 0x008fe2000000001e */
[----:B------:R-:W-:Y:S02]  /*1380*/  LEA.HI.X.SX32 R21, R36, R9, 0x1, P0 ;  /* 0x0000000924157211 */ /* 0x000fe400000f0eff */
[----:B------:R-:W-:Y:S02]  /*1390*/  IADD3 R20, P0, PT, R41, UR8, RZ ;  /* 0x0000000829147c10 */ /* 0x000fe4000ff1e0ff */
[----:B------:R-:W-:-:S04]  /*13a0*/  SHF.L.U64.HI R38, R38, 0x3, R21 ;  /* 0x0000000326267819 */ /* 0x000fc80000010215 */
[----:B------:R-:W-:-:S06]  /*13b0*/  IADD3.X R21, PT, PT, R38, UR9, RZ, P0, !PT ;  /* 0x0000000926157c10 */ /* 0x000fcc00087fe4ff */
[----:B------:R-:W2:Y:S02]  /*13c0*/  LDG.E.64.CONSTANT R20, desc[UR6][R20.64+-0x8] ;  /* 0xfffff80614147981 */ /* 0x000ea4000c1e9b00 */
[----:B--2---:R-:W-:Y:S01]  /*13d0*/  DADD R20, R30, R20 ;  /* 0x000000001e147229 */ /* 0x004fe20000000014 */
[----:B------:R-:W-:-:S04]  /*13e0*/  IADD3 R30, P0, PT, R5, R34, RZ ;  /* 0x00000022051e7210 */ /* 0x000fc80007f1e0ff */
[----:B------:R-:W-:Y:S01]  /*13f0*/  LEA.HI.X.SX32 R31, R34, R9, 0x1, P0 ;  /* 0x00000009221f7211 */ /* 0x000fe200000f0eff */
[----:B------:R-:W-:-:S03]  /*1400*/  IMAD.SHL.U32 R34, R30, 0x8, RZ ;  /* 0x000000081e227824 */ /* 0x000fc600078e00ff */
[----:B------:R-:W-:Y:S02]  /*1410*/  SHF.L.U64.HI R36, R30, 0x3, R31 ;  /* 0x000000031e247819 */ /* 0x000fe4000001021f */
[----:B------:R-:W-:-:S04]  /*1420*/  IADD3 R30, P0, PT, R34, UR8, RZ ;  /* 0x00000008221e7c10 */ /* 0x000fc8000ff1e0ff */
[----:B------:R-:W-:Y:S02]  /*1430*/  IADD3.X R31, PT, PT, R36, UR9, RZ, P0, !PT ;  /* 0x00000009241f7c10 */ /* 0x000fe400087fe4ff */
[----:B------:R-:W-:-:S04]  /*1440*/  IADD3 R5, P0, PT, R5, R32, RZ ;  /* 0x0000002005057210 */ /* 0x000fc80007f1e0ff */
[----:B------:R-:W-:Y:S01]  /*1450*/  LEA.HI.X.SX32 R32, R32, R9, 0x1, P0 ;  /* 0x0000000920207211 */ /* 0x000fe200000f0eff */
[----:B------:R-:W2:Y:S01]  /*1460*/  LDG.E.64.CONSTANT R30, desc[UR6][R30.64+-0x8] ;  /* 0xfffff8061e1e7981 */ /* 0x000ea2000c1e9b00 */
[C---:B------:R-:W-:Y:S02]  /*1470*/  SHF.L.U32 R9, R5.reuse, 0x3, RZ ;  /* 0x0000000305097819 */ /* 0x040fe400000006ff */
[----:B------:R-:W-:Y:S02]  /*1480*/  SHF.L.U64.HI R5, R5, 0x3, R32 ;  /* 0x0000000305057819 */ /* 0x000fe40000010220 */
[----:B------:R-:W-:-:S04]  /*1490*/  IADD3 R32, P0, PT, R9, UR8, RZ ;  /* 0x0000000809207c10 */ /* 0x000fc8000ff1e0ff */
[----:B------:R-:W-:Y:S01]  /*14a0*/  IADD3.X R33, PT, PT, R5, UR9, RZ, P0, !PT ;  /* 0x0000000905217c10 */ /* 0x000fe200087fe4ff */
[----:B------:R-:W-:Y:S01]  /*14b0*/  UMOV UR4, 0x11111111 ;  /* 0x1111111100047882 */ /* 0x000fe20000000000 */
[----:B------:R-:W-:Y:S01]  /*14c0*/  UMOV UR5, 0x3fa11111 ;  /* 0x3fa1111100057882 */ /* 0x000fe20000000000 */
[----:B------:R-:W0:Y:S03]  /*14d0*/  LDCU.64 UR8, c[0x0][0x3c8] ;  /* 0x00007900ff0877ac */ /* 0x000e260008000a00 */
[----:B------:R-:W3:Y:S01]  /*14e0*/  LDG.E.64.CONSTANT R32, desc[UR6][R32.64+-0x8] ;  /* 0xfffff80620207981 */ /* 0x000ee2000c1e9b00 */
[----:B--2---:R-:W-:Y:S01]  /*14f0*/  DADD R20, R20, R30 ;  /* 0x0000000014147229 */ /* 0x004fe2000000001e */
[----:B------:R-:W-:-:S06]  /*1500*/  IMAD.WIDE R30, R48, 0x8, R28 ;  /* 0x00000008301e7825 */ /* 0x000fcc00078e021c */
[----:B------:R-:W2:Y:S01]  /*1510*/  LDG.E.64.CONSTANT R30, desc[UR6][R30.64] ;  /* 0x000000061e1e7981 */ /* 0x000ea2000c1e9b00 */
[----:B---3--:R-:W-:Y:S01]  /*1520*/  DADD R20, R20, R32 ;  /* 0x0000000014147229 */ /* 0x008fe20000000020 */
[----:B------:R-:W-:-:S07]  /*1530*/  IMAD.WIDE R32, R7, 0x8, R28 ;  /* 0x0000000807207825 */ /* 0x000fce00078e021c */
[----:B------:R-:W-:Y:S01]  /*1540*/  DFMA R20, R20, UR4, R24 ;  /* 0x0000000414147c2b */ /* 0x000fe20008000018 */
[----:B------:R-:W2:Y:S02]  /*1550*/  LDG.E.64.CONSTANT R24, desc[UR6][R32.64] ;  /* 0x0000000620187981 */ /* 0x000ea4000c1e9b00 */
[----:B--2---:R-:W-:Y:S01]  /*1560*/  DADD R30, R24, R30 ;  /* 0x00000000181e7229 */ /* 0x004fe2000000001e */
[----:B------:R-:W-:-:S06]  /*1570*/  IMAD.WIDE R24, R49, 0x8, R28 ;  /* 0x0000000831187825 */ /* 0x000fcc00078e021c */
[----:B------:R-:W2:Y:S01]  /*1580*/  LDG.E.64.CONSTANT R24, desc[UR6][R24.64] ;  /* 0x0000000618187981 */ /* 0x000ea2000c1e9b00 */
[----:B------:R-:W-:Y:S01]  /*1590*/  IMAD.WIDE R32, R12, 0x8, R28 ;  /* 0x000000080c207825 */ /* 0x000fe200078e021c */
[----:B--2---:R-:W-:-:S04]  /*15a0*/  DADD R24, R30, R24 ;  /* 0x000000001e187229 */ /* 0x004fc80000000018 */
[----:B------:R1:W2:Y:S02]  /*15b0*/  LDG.E.64.CONSTANT R30, desc[UR6][R32.64] ;  /* 0x00000006201e7981 */ /* 0x0002a4000c1e9b00 */
[----:B-1----:R-:W-:Y:S02]  /*15c0*/  IMAD.WIDE R32, R2, 0x8, R28 ;  /* 0x0000000802207825 */ /* 0x002fe400078e021c */
[----:B--2---:R-:W-:-:S03]  /*15d0*/  DADD R30, R24, R30 ;  /* 0x00000000181e7229 */ /* 0x004fc6000000001e */
[----:B------:R1:W2:Y:S02]  /*15e0*/  LDG.E.64.CONSTANT R24, desc[UR6][R32.64] ;  /* 0x0000000620187981 */ /* 0x0002a4000c1e9b00 */
[----:B-1----:R-:W-:-:S06]  /*15f0*/  IMAD.WIDE R32, R4, 0x8, R28 ;  /* 0x0000000804207825 */ /* 0x002fcc00078e021c */
[----:B------:R-:W3:Y:S01]  /*1600*/  LDG.E.64.CONSTANT R32, desc[UR6][R32.64] ;  /* 0x0000000620207981 */ /* 0x000ee2000c1e9b00 */
[----:B--2---:R-:W-:Y:S01]  /*1610*/  DADD R24, R30, R24 ;  /* 0x000000001e187229 */ /* 0x004fe20000000018 */
[----:B0-----:R-:W-:-:S04]  /*1620*/  IADD3 R30, P0, PT, R6, UR8, RZ ;  /* 0x00000008061e7c10 */ /* 0x001fc8000ff1e0ff */
[----:B------:R-:W-:-:S06]  /*1630*/  IADD3.X R31, PT, PT, R10, UR9, RZ, P0, !PT ;  /* 0x000000090a1f7c10 */ /* 0x000fcc00087fe4ff */
[----:B------:R-:W2:Y:S01]  /*1640*/  LDG.E.64.CONSTANT R30, desc[UR6][R30.64+-0x8] ;  /* 0xfffff8061e1e7981 */ /* 0x000ea2000c1e9b00 */
[----:B------:R-:W-:Y:S01]  /*1650*/  UMOV UR10, 0x11111111 ;  /* 0x11111111000a7882 */ /* 0x000fe20000000000 */
[----:B------:R-:W-:Y:S02]  /*1660*/  UMOV UR11, 0x40111111 ;  /* 0x40111111000b7882 */ /* 0x000fe40000000000 */
[----:B---3--:R-:W-:Y:S01]  /*1670*/  DMUL R32, R32, UR10 ;  /* 0x0000000a20207c28 */ /* 0x008fe20008000000 */
[----:B------:R-:W-:Y:S01]  /*1680*/  UMOV UR10, 0xddddddde ;  /* 0xddddddde000a7882 */ /* 0x000fe20000000000 */
[----:B------:R-:W-:Y:S01]  /*1690*/  UMOV UR11, 0x3fdddddd ;  /* 0x3fdddddd000b7882 */ /* 0x000fe20000000000 */
[----:B--2---:R-:W-:Y:S01]  /*16a0*/  DADD R24, R24, R30 ;  /* 0x0000000018187229 */ /* 0x004fe2000000001e */
[----:B------:R-:W-:-:S07]  /*16b0*/  IMAD.WIDE R30, R46, 0x8, R28 ;  /* 0x000000082e1e7825 */ /* 0x000fce00078e021c */
[----:B------:R-:W-:Y:S01]  /*16c0*/  DFMA R32, R24, UR10, -R32 ;  /* 0x0000000a18207c2b */ /* 0x000fe20008000820 */
[----:B------:R-:W2:Y:S01]  /*16d0*/  LDG.E.64.CONSTANT R30, desc[UR6][R30.64] ;  /* 0x000000061e1e7981 */ /* 0x000ea2000c1e9b00 */
[----:B------:R-:W-:-:S06]  /*16e0*/  IMAD.WIDE R24, R47, 0x8, R28 ;  /* 0x000000082f187825 */ /* 0x000fcc00078e021c */
[----:B------:R-:W2:Y:S02]  /*16f0*/  LDG.E.64.CONSTANT R24, desc[UR6][R24.64] ;  /* 0x0000000618187981 */ /* 0x000ea4000c1e9b00 */
[----:B--2---:R-:W-:Y:S01]  /*1700*/  DADD R30, R24, R30 ;  /* 0x00000000181e7229 */ /* 0x004fe2000000001e */
        /* <DEDUP_REMOVED lines=18> */
[----:B------:R-:W-:-:S04]  /*1830*/  IADD3 R24, P0, PT, R16, UR8, RZ ;  /* 0x0000000810187c10 */ /* 0x000fc8000ff1e0ff */
[----:B------:R-:W-:-:S06]  /*1840*/  IADD3.X R25, PT, PT, R17, UR9, RZ, P0, !PT ;  /* 0x0000000911197c10 */ /* 0x000fcc00087fe4ff */
        /* <DEDUP_REMOVED lines=12> */
[----:B------:R-:W2:Y:S01]  /*1910*/  LDG.E.64.CONSTANT R24, desc[UR6][R24.64+-0x8] ;  /* 0xfffff80618187981 */ /* 0x000ea2000c1e9b00 */
[----:B------:R-:W-:Y:S01]  /*1920*/  UMOV UR10, 0x9999999a ;  /* 0x9999999a000a7882 */ /* 0x000fe20000000000 */
[----:B------:R-:W-:Y:S01]  /*1930*/  UMOV UR11, 0x3fb99999 ;  /* 0x3fb99999000b7882 */ /* 0x000fe20000000000 */
[----:B--2---:R-:W-:-:S08]  /*1940*/  DADD R30, R30, R24 ;  /* 0x000000001e1e7229 */ /* 0x004fd00000000018 */
[----:B------:R-:W-:Y:S01]  /*1950*/  DFMA R24, R30, UR10, R32 ;  /* 0x0000000a1e187c2b */ /* 0x000fe20008000020 */
[----:B------:R-:W-:-:S04]  /*1960*/  IMAD.WIDE R32, R35, 0x8, R28 ;  /* 0x0000000823207825 */ /* 0x000fc800078e021c */
[--C-:B------:R-:W-:Y:S02]  /*1970*/  IMAD.WIDE R30, R43, 0x8, R28.reuse ;  /* 0x000000082b1e7825 */ /* 0x100fe400078e021c */
[----:B------:R-:W2:Y:S04]  /*1980*/  LDG.E.64.CONSTANT R32, desc[UR6][R32.64] ;  /* 0x0000000620207981 */ /* 0x000ea8000c1e9b00 */
[----:B------:R-:W2:Y:S02]  /*1990*/  LDG.E.64.CONSTANT R30, desc[UR6][R30.64] ;  /* 0x000000061e1e7981 */ /* 0x000ea4000c1e9b00 */
[----:B--2---:R-:W-:Y:S01]  /*19a0*/  DADD R30, R32, R30 ;  /* 0x00000000201e7229 */ /* 0x004fe2000000001e */
[----:B------:R-:W-:-:S06]  /*19b0*/  IMAD.WIDE R32, R8, 0x8, R28 ;  /* 0x0000000808207825 */ /* 0x000fcc00078e021c */
[----:B------:R-:W2:Y:S02]  /*19c0*/  LDG.E.64.CONSTANT R32, desc[UR6][R32.64] ;  /* 0x0000000620207981 */ /* 0x000ea4000c1e9b00 */
[----:B--2---:R-:W-:Y:S01]  /*19d0*/  DADD R30, R30, R32 ;  /* 0x000000001e1e7229 */ /* 0x004fe20000000020 */
[----:B------:R-:W-:-:S05]  /*19e0*/  IMAD.WIDE R32, R19, 0x8, R28 ;  /* 0x0000000813207825 */ /* 0x000fca00078e021c */
        /* <DEDUP_REMOVED lines=9> */
[----:B------:R-:W-:-:S04]  /*1a80*/  IADD3 R32, P0, PT, R34, UR8, RZ ;  /* 0x0000000822207c10 */ /* 0x000fc8000ff1e0ff */
[----:B------:R-:W-:-:S06]  /*1a90*/  IADD3.X R33, PT, PT, R36, UR9, RZ, P0, !PT ;  /* 0x0000000924217c10 */ /* 0x000fcc00087fe4ff */
[----:B------:R-:W3:Y:S01]  /*1aa0*/  LDG.E.64.CONSTANT R32, desc[UR6][R32.64+-0x8] ;  /* 0xfffff80620207981 */ /* 0x000ee2000c1e9b00 */
[----:B--2---:R-:W-:Y:S01]  /*1ab0*/  DADD R30, R28, R30 ;  /* 0x000000001c1e7229 */ /* 0x004fe2000000001e */
[----:B------:R-:W-:-:S04]  /*1ac0*/  IADD3 R28, P0, PT, R9, UR8, RZ ;  /* 0x00000008091c7c10 */ /* 0x000fc8000ff1e0ff */
[----:B------:R-:W-:Y:S01]  /*1ad0*/  IADD3.X R29, PT, PT, R5, UR9, RZ, P0, !PT ;  /* 0x00000009051d7c10 */ /* 0x000fe200087fe4ff */
[----:B------:R-:W-:Y:S01]  /*1ae0*/  IMAD.WIDE R56, R7, 0x8, R26 ;  /* 0x0000000807387825 */ /* 0x000fe200078e021a */
[----:B------:R-:W0:Y:S04]  /*1af0*/  LDCU.64 UR8, c[0x0][0x3d0] ;  /* 0x00007a00ff0877ac */ /* 0x000e280008000a00 */
[----:B------:R-:W2:Y:S01]  /*1b00*/  LDG.E.64.CONSTANT R28, desc[UR6][R28.64+-0x8] ;  /* 0xfffff8061c1c7981 */ /* 0x000ea2000c1e9b00 */
[----:B---3--:R-:W-:-:S03]  /*1b10*/  DADD R30, R30, R32 ;  /* 0x000000001e1e7229 */ /* 0x008fc60000000020 */
[----:B------:R-:W3:Y:S01]  /*1b20*/  LDG.E.64.CONSTANT R56, desc[UR6][R56.64] ;  /* 0x0000000638387981 */ /* 0x000ee2000c1e9b00 */
[----:B------:R-:W-:-:S04]  /*1b30*/  IMAD.WIDE R32, R47, 0x8, R26 ;  /* 0x000000082f207825 */ /* 0x000fc800078e021a */
[--C-:B------:R-:W-:Y:S02]  /*1b40*/  IMAD.WIDE R46, R46, 0x8, R26.reuse ;  /* 0x000000082e2e7825 */ /* 0x100fe400078e021a */
[----:B------:R-:W4:Y:S04]  /*1b50*/  LDG.E.64.CONSTANT R32, desc[UR6][R32.64] ;  /* 0x0000000620207981 */ /* 0x000f28000c1e9b00 */
[----:B------:R-:W4:Y:S01]  /*1b60*/  LDG.E.64.CONSTANT R46, desc[UR6][R46.64] ;  /* 0x000000062e2e7981 */ /* 0x000f22000c1e9b00 */
[----:B--2---:R-:W-:Y:S01]  /*1b70*/  DADD R54, R30, R28 ;  /* 0x000000001e367229 */ /* 0x004fe2000000001c */
[----:B------:R-:W-:-:S06]  /*1b80*/  IMAD.WIDE R30, R48, 0x8, R26 ;  /* 0x00000008301e7825 */ /* 0x000fcc00078e021a */
[----:B------:R-:W3:Y:S01]  /*1b90*/  LDG.E.64.CONSTANT R30, desc[UR6][R30.64] ;  /* 0x000000061e1e7981 */ /* 0x000ee2000c1e9b00 */
[----:B------:R-:W-:-:S04]  /*1ba0*/  IMAD.WIDE R60, R44, 0x8, R26 ;  /* 0x000000082c3c7825 */ /* 0x000fc800078e021a */
[--C-:B------:R-:W-:Y:S02]  /*1bb0*/  IMAD.WIDE R50, R51, 0x8, R26.reuse ;  /* 0x0000000833327825 */ /* 0x100fe400078e021a */
[----:B------:R-:W2:Y:S04]  /*1bc0*/  LDG.E.64.CONSTANT R60, desc[UR6][R60.64] ;  /* 0x000000063c3c7981 */ /* 0x000ea8000c1e9b00 */
[----:B------:R-:W2:Y:S01]  /*1bd0*/  LDG.E.64.CONSTANT R50, desc[UR6][R50.64] ;  /* 0x0000000632327981 */ /* 0x000ea2000c1e9b00 */
[----:B----4-:R-:W-:Y:S01]  /*1be0*/  DADD R28, R32, R46 ;  /* 0x00000000201c7229 */ /* 0x010fe2000000002e */
[----:B------:R-:W-:-:S04]  /*1bf0*/  IMAD.WIDE R32, R53, 0x8, R26 ;  /* 0x0000000835207825 */ /* 0x000fc800078e021a */
[----:B------:R-:W-:Y:S02]  /*1c00*/  IMAD.WIDE R46, R3, 0x8, R26 ;  /* 0x00000008032e7825 */ /* 0x000fe400078e021a */
[----:B------:R-:W4:Y:S01]  /*1c10*/  LDG.E.64.CONSTANT R32, desc[UR6][R32.64] ;  /* 0x0000000620207981 */ /* 0x000f22000c1e9b00 */
[----:B---3--:R-:W-:-:S03]  /*1c20*/  DADD R58, R56, R30 ;  /* 0x00000000383a7229 */ /* 0x008fc6000000001e */
[----:B------:R-:W3:Y:S01]  /*1c30*/  LDG.E.64.CONSTANT R46, desc[UR6][R46.64] ;  /* 0x000000062e2e7981 */ /* 0x000ee2000c1e9b00 */
[----:B------:R-:W-:-:S06]  /*1c40*/  IMAD.WIDE R30, R42, 0x8, R26 ;  /* 0x000000082a1e7825 */ /* 0x000fcc00078e021a */
[----:B------:R-:W4:Y:S01]  /*1c50*/  LDG.E.64.CONSTANT R30, desc[UR6][R30.64] ;  /* 0x000000061e1e7981 */ /* 0x000f22000c1e9b00 */
[----:B------:R-:W-:Y:S01]  /*1c60*/  IMAD.WIDE R44, R45, 0x8, R26 ;  /* 0x000000082d2c7825 */ /* 0x000fe200078e021a */
[----:B--2---:R-:W-:-:S03]  /*1c70*/  DADD R28, R28, R60 ;  /* 0x000000001c1c7229 */ /* 0x004fc6000000003c */
[--C-:B------:R-:W-:Y:S02]  /*1c80*/  IMAD.WIDE R48, R49, 0x8, R26.reuse ;  /* 0x0000000831307825 */ /* 0x100fe400078e021a */
[----:B------:R-:W2:Y:S03]  /*1c90*/  LDG.E.64.CONSTANT R44, desc[UR6][R44.64] ;  /* 0x000000062c2c7981 */ /* 0x000ea6000c1e9b00 */
[----:B------:R-:W-:Y:S01]  /*1ca0*/  DADD R28, R28, R50 ;  /* 0x000000001c1c7229 */ /* 0x000fe20000000032 */
[----:B------:R-:W2:Y:S01]  /*1cb0*/  LDG.E.64.CONSTANT R48, desc[UR6][R48.64] ;  /* 0x0000000630307981 */ /* 0x000ea2000c1e9b00 */
[----:B------:R-:W-:-:S06]  /*1cc0*/  IMAD.WIDE R42, R43, 0x8, R26 ;  /* 0x000000082b2a7825 */ /* 0x000fcc00078e021a */
[----:B------:R-:W2:Y:S01]  /*1cd0*/  LDG.E.64.CONSTANT R42, desc[UR6][R42.64] ;  /* 0x000000062a2a7981 */ /* 0x000ea2000c1e9b00 */
[----:B----4-:R-:W-:Y:S01]  /*1ce0*/  DADD R28, R28, R30 ;  /* 0x000000001c1c7229 */ /* 0x010fe2000000001e */
[----:B------:R-:W-:-:S06]  /*1cf0*/  IMAD.WIDE R30, R35, 0x8, R26 ;  /* 0x00000008231e7825 */ /* 0x000fcc00078e021a */
[----:B------:R-:W4:Y:S01]  /*1d00*/  LDG.E.64.CONSTANT R30, desc[UR6][R30.64] ;  /* 0x000000061e1e7981 */ /* 0x000f22000c1e9b00 */
[----:B------:R-:W-:Y:S01]  /*1d10*/  DADD R28, R28, R32 ;  /* 0x000000001c1c7229 */ /* 0x000fe20000000020 */
[----:B0-----:R-:W-:-:S07]  /*1d20*/  IADD3 R16, P0, PT, R16, UR8, RZ ;  /* 0x0000000810107c10 */ /* 0x001fce000ff1e0ff */
[----:B---3--:R-:W-:Y:S01]  /*1d30*/  DADD R28, R28, R46 ;  /* 0x000000001c1c7229 */ /* 0x008fe2000000002e */
[----:B------:R-:W-:Y:S01]  /*1d40*/  IMAD.WIDE R46, R8, 0x8, R26 ;  /* 0x00000008082e7825 */ /* 0x000fe200078e021a */
[----:B------:R-:W-:-:S03]  /*1d50*/  IADD3.X R17, PT, PT, R17, UR9, RZ, P0, !PT ;  /* 0x0000000911117c10 */ /* 0x000fc600087fe4ff */
[----:B------:R-:W-:-:S03]  /*1d60*/  IMAD.WIDE R32, R4, 0x8, R26 ;  /* 0x0000000804207825 */ /* 0x000fc600078e021a */
[----:B--2---:R-:W-:Y:S01]  /*1d70*/  DADD R28, R28, R44 ;  /* 0x000000001c1c7229 */ /* 0x004fe2000000002c */
[----:B------:R-:W2:Y:S01]  /*1d80*/  LDG.E.64.CONSTANT R46, desc[UR6][R46.64] ;  /* 0x000000062e2e7981 */ /* 0x000ea2000c1e9b00 */
[--C-:B------:R-:W-:Y:S01]  /*1d90*/  IMAD.WIDE R2, R2, 0x8, R26.reuse ;  /* 0x0000000802027825 */ /* 0x100fe200078e021a */
[----:B------:R-:W-:Y:S01]  /*1da0*/  IADD3 R18, P2, PT, R18, UR8, RZ ;  /* 0x0000000812127c10 */ /* 0x000fe2000ff5e0ff */
[----:B------:R-:W-:Y:S01]  /*1db0*/  DADD R58, R58, R48 ;  /* 0x000000003a3a7229 */ /* 0x000fe20000000030 */
[----:B------:R-:W3:Y:S01]  /*1dc0*/  LDG.E.64.CONSTANT R16, desc[UR6][R16.64+-0x8] ;  /* 0xfffff80610107981 */ /* 0x000ee2000c1e9b00 */
[--C-:B------:R-:W-:Y:S01]  /*1dd0*/  IMAD.WIDE R44, R12, 0x8, R26.reuse ;  /* 0x000000080c2c7825 */ /* 0x100fe200078e021a */
[----:B------:R-:W-:Y:S02]  /*1de0*/  IADD3 R6, P3, PT, R6, UR8, RZ ;  /* 0x0000000806067c10 */ /* 0x000fe4000ff7e0ff */
[----:B------:R-:W3:Y:S01]  /*1df0*/  LDG.E.64.CONSTANT R2, desc[UR6][R2.64] ;  /* 0x0000000602027981 */ /* 0x000ee2000c1e9b00 */
[----:B------:R-:W-:Y:S01]  /*1e00*/  IMAD.WIDE R26, R19, 0x8, R26 ;  /* 0x00000008131a7825 */ /* 0x000fe200078e021a */
[----:B------:R-:W-:-:S02]  /*1e10*/  IADD3 R12, P4, PT, R14, UR8, RZ ;  /* 0x000000080e0c7c10 */ /* 0x000fc4000ff9e0ff */
[----:B------:R-:W3:Y:S01]  /*1e20*/  LDG.E.64.CONSTANT R44, desc[UR6][R44.64] ;  /* 0x000000062c2c7981 */ /* 0x000ee2000c1e9b00 */
[----:B------:R-:W-:-:S03]  /*1e30*/  IADD3 R48, P0, PT, R13, UR8, RZ ;  /* 0x000000080d307c10 */ /* 0x000fc6000ff1e0ff */
[----:B------:R-:W3:Y:S01]  /*1e40*/  LDG.E.64.CONSTANT R26, desc[UR6][R26.64] ;  /* 0x000000061a1a7981 */ /* 0x000ee2000c1e9b00 */
[----:B------:R-:W-:Y:S02]  /*1e50*/  IADD3.X R13, PT, PT, R37, UR9, RZ, P4, !PT ;  /* 0x00000009250d7c10 */ /* 0x000fe4000a7fe4ff */
[----:B------:R-:W-:Y:S01]  /*1e60*/  IADD3.X R19, PT, PT, R40, UR9, RZ, P2, !PT ;  /* 0x0000000928137c10 */ /* 0x000fe200097fe4ff */
[----:B------:R-:W3:Y:S01]  /*1e70*/  LDG.E.64.CONSTANT R32, desc[UR6][R32.64] ;  /* 0x0000000620207981 */ /* 0x000ee2000c1e9b00 */
[----:B------:R-:W-:Y:S02]  /*1e80*/  IADD3 R14, P1, PT, R39, UR8, RZ ;  /* 0x00000008270e7c10 */ /* 0x000fe4000ff3e0ff */
[----:B------:R-:W-:Y:S01]  /*1e90*/  IADD3 R50, P4, PT, R41, UR8, RZ ;  /* 0x0000000829327c10 */ /* 0x000fe2000ff9e0ff */
[----:B------:R-:W3:Y:S01]  /*1ea0*/  LDG.E.64.CONSTANT R12, desc[UR6][R12.64+-0x8] ;  /* 0xfffff8060c0c7981 */ /* 0x000ee2000c1e9b00 */
[----:B------:R-:W-:-:S03]  /*1eb0*/  IADD3.X R7, PT, PT, R10, UR9, RZ, P3, !PT ;  /* 0x000000090a077c10 */ /* 0x000fc60009ffe4ff */
[----:B------:R-:W3:Y:S01]  /*1ec0*/  LDG.E.64.CONSTANT R18, desc[UR6][R18.64+-0x8] ;  /* 0xfffff80612127981 */ /* 0x000ee2000c1e9b00 */
[----:B------:R-:W-:Y:S02]  /*1ed0*/  IADD3.X R15, PT, PT, R15, UR9, RZ, P1, !PT ;  /* 0x000000090f0f7c10 */ /* 0x000fe40008ffe4ff */
[----:B------:R-:W-:Y:S01]  /*1ee0*/  IADD3.X R51, PT, PT, R38, UR9, RZ, P4, !PT ;  /* 0x0000000926337c10 */ /* 0x000fe2000a7fe4ff */
[----:B------:R-:W3:Y:S01]  /*1ef0*/  LDG.E.64.CONSTANT R6, desc[UR6][R6.64+-0x8] ;  /* 0xfffff80606067981 */ /* 0x000ee2000c1e9b00 */
[----:B------:R-:W-:Y:S02]  /*1f00*/  IADD3.X R49, PT, PT, R11, UR9, RZ, P0, !PT ;  /* 0x000000090b317c10 */ /* 0x000fe400087fe4ff */
[----:B------:R-:W-:Y:S01]  /*1f10*/  IADD3 R34, P5, PT, R34, UR8, RZ ;  /* 0x0000000822227c10 */ /* 0x000fe2000ffbe0ff */
[----:B------:R-:W0:Y:S01]  /*1f20*/  LDC.64 R10, c[0x0][0x390] ;  /* 0x0000e400ff0a7b82 */ /* 0x000e220000000a00 */
[----:B------:R-:W3:Y:S02]  /*1f30*/  LDG.E.64.CONSTANT R14, desc[UR6][R14.64+-0x8] ;  /* 0xfffff8060e0e7981 */ /* 0x000ee4000c1e9b00 */
[----:B------:R-:W-:-:S02]  /*1f40*/  IADD3.X R35, PT, PT, R36, UR9, RZ, P5, !PT ;  /* 0x0000000924237c10 */ /* 0x000fc4000affe4ff */
[----:B------:R-:W3:Y:S01]  /*1f50*/  LDG.E.64.CONSTANT R50, desc[UR6][R50.64+-0x8] ;  /* 0xfffff80632327981 */ /* 0x000ee2000c1e9b00 */
[----:B------:R-:W-:Y:S02]  /*1f60*/  IADD3 R8, P0, PT, R9, UR8, RZ ;  /* 0x0000000809087c10 */ /* 0x000fe4000ff1e0ff */
[----:B------:R-:W1:Y:S01]  /*1f70*/  LDC.64 R36, c[0x0][0x398] ;  /* 0x0000e600ff247b82 */ /* 0x000e620000000a00 */
[----:B------:R-:W3:Y:S01]  /*1f80*/  LDG.E.64.CONSTANT R48, desc[UR6][R48.64+-0x8] ;  /* 0xfffff80630307981 */ /* 0x000ee2000c1e9b00 */
[----:B------:R-:W-:-:S03]  /*1f90*/  IADD3.X R9, PT, PT, R5, UR9, RZ, P0, !PT ;  /* 0x0000000905097c10 */ /* 0x000fc600087fe4ff */
[----:B------:R-:W3:Y:S04]  /*1fa0*/  LDG.E.64.CONSTANT R34, desc[UR6][R34.64+-0x8] ;  /* 0xfffff80622227981 */ /* 0x000ee8000c1e9b00 */
[----:B------:R-:W3:Y:S01]  /*1fb0*/  LDG.E.64.CONSTANT R8, desc[UR6][R8.64+-0x8] ;  /* 0xfffff80608087981 */ /* 0x000ee2000c1e9b00 */
[----:B0-----:R-:W-:-:S06]  /*1fc0*/  IMAD.WIDE.U32 R10, R4, 0x8, R10 ;  /* 0x00000008040a7825 */ /* 0x001fcc00078e000a */
[----:B------:R-:W3:Y:S01]  /*1fd0*/  LDG.E.64.CONSTANT R10, desc[UR6][R10.64] ;  /* 0x000000060a0a7981 */ /* 0x000ee2000c1e9b00 */
[----:B-1----:R-:W-:-:S06]  /*1fe0*/  IMAD.WIDE.U32 R36, R4, 0x8, R36 ;  /* 0x0000000804247825 */ /* 0x002fcc00078e0024 */
[----:B------:R-:W3:Y:S01]  /*1ff0*/  LDG.E.64.CONSTANT R36, desc[UR6][R36.64] ;  /* 0x0000000624247981 */ /* 0x000ee2000c1e9b00 */
[----:B----4-:R-:W-:Y:S01]  /*2000*/  DADD R42, R30, R42 ;  /* 0x000000001e2a7229 */ /* 0x010fe2000000002a */
[----:B------:R-:W0:Y:S02]  /*2010*/  LDC.64 R30, c[0x0][0x388] ;  /* 0x0000e200ff1e7b82 */ /* 0x000e240000000a00 */
[----:B0-----:R-:W-:-:S06]  /*2020*/  IMAD.WIDE.U32 R30, R4, 0x8, R30 ;  /* 0x00000008041e7825 */ /* 0x001fcc00078e001e */
[----:B------:R-:W4:Y:S01]  /*2030*/  LDG.E.64.CONSTANT R30, desc[UR6][R30.64] ;  /* 0x000000061e1e7981 */ /* 0x000f22000c1e9b00 */
[----:B--2---:R-:W-:Y:S02]  /*2040*/  DADD R42, R42, R46 ;  /* 0x000000002a2a7229 */ /* 0x004fe4000000002e */
[----:B---3--:R-:W-:Y:S02]  /*2050*/  DADD R44, R58, R44 ;  /* 0x000000003a2c7229 */ /* 0x008fe4000000002c */
[----:B------:R-:W-:-:S04]  /*2060*/  DADD R16, R28, R16 ;  /* 0x000000001c107229 */ /* 0x000fc80000000010 */
[----:B------:R-:W-:Y:S02]  /*2070*/  DADD R26, R42, R26 ;  /* 0x000000002a1a7229 */ /* 0x000fe4000000001a */
[----:B------:R-:W-:Y:S02]  /*2080*/  DADD R2, R44, R2 ;  /* 0x000000002c027229 */ /* 0x000fe40000000002 */
[----:B------:R-:W-:Y:S01]  /*2090*/  DADD R12, R16, R12 ;  /* 0x00000000100c7229 */ /* 0x000fe2000000000c */
[----:B------:R-:W-:Y:S01]  /*20a0*/  UMOV UR8, 0x11111111 ;  /* 0x1111111100087882 */ /* 0x000fe20000000000 */
[----:B------:R-:W-:Y:S01]  /*20b0*/  UMOV UR9, 0x40111111 ;  /* 0x4011111100097882 */ /* 0x000fe20000000000 */
[----:B------:R-:W-:Y:S01]  /*20c0*/  DFMA R24, R54, UR4, R24 ;  /* 0x0000000436187c2b */ /* 0x000fe20008000018 */
[----:B------:R-:W0:Y:S01]  /*20d0*/  LDC.64 R16, c[0x0][0x3b8] ;  /* 0x0000ee00ff107b82 */ /* 0x000e220000000a00 */
[----:B------:R-:W-:Y:S02]  /*20e0*/  DADD R18, R26, R18 ;  /* 0x000000001a127229 */ /* 0x000fe40000000012 */
[----:B------:R-:W-:-:S02]  /*20f0*/  DADD R2, R2, R6 ;  /* 0x0000000002027229 */ /* 0x000fc40000000006 */
[----:B------:R-:W-:Y:S02]  /*2100*/  DMUL R32, R32, UR8 ;  /* 0x0000000820207c28 */ /* 0x000fe40008000000 */
[----:B------:R-:W-:Y:S02]  /*2110*/  DADD R12, R12, R14 ;  /* 0x000000000c0c7229 */ /* 0x000fe4000000000e */
[----:B------:R-:W-:Y:S01]  /*2120*/  DADD R18, R18, R50 ;  /* 0x0000000012127229 */ /* 0x000fe20000000032 */
[----:B------:R-:W-:Y:S01]  /*2130*/  UMOV UR8, 0xddddddde ;  /* 0xddddddde00087882 */ /* 0x000fe20000000000 */
[----:B------:R-:W-:Y:S01]  /*2140*/  UMOV UR9, 0x3fdddddd ;  /* 0x3fdddddd00097882 */ /* 0x000fe20000000000 */
[----:B------:R-:W-:Y:S01]  /*2150*/  DADD R20, -R22, R20 ;  /* 0x0000000016147229 */ /* 0x000fe20000000114 */
[----:B------:R-:W1:Y:S02]  /*2160*/  LDC.64 R14, c[0x0][0x3b0] ;  /* 0x0000ec00ff0e7b82 */ /* 0x000e640000000a00 */
[----:B------:R-:W-:-:S02]  /*2170*/  DADD R12, R12, R48 ;  /* 0x000000000c0c7229 */ /* 0x000fc40000000030 */
[----:B------:R-:W-:Y:S02]  /*2180*/  DFMA R2, R2, UR8, -R32 ;  /* 0x0000000802027c2b */ /* 0x000fe40008000820 */
[----:B------:R-:W-:Y:S01]  /*2190*/  DADD R18, R18, R34 ;  /* 0x0000000012127229 */ /* 0x000fe20000000022 */
[----:B------:R-:W-:Y:S01]  /*21a0*/  UMOV UR8, 0x9999999a ;  /* 0x9999999a00087882 */ /* 0x000fe20000000000 */
[----:B------:R-:W-:-:S04]  /*21b0*/  UMOV UR9, 0x3fb99999 ;  /* 0x3fb9999900097882 */ /* 0x000fc80000000000 */
[----:B------:R-:W-:Y:S02]  /*21c0*/  DFMA R2, R12, UR8, R2 ;  /* 0x000000080c027c2b */ /* 0x000fe40008000002 */
[----:B------:R-:W-:Y:S02]  /*21d0*/  DADD R8, R18, R8 ;  /* 0x0000000012087229 */ /* 0x000fe40000000008 */
[----:B------:R-:W-:Y:S01]  /*21e0*/  DADD R24, -R22, R24 ;  /* 0x0000000016187229 */ /* 0x000fe20000000118 */
[----:B------:R-:W2:Y:S05]  /*21f0*/  LDC.64 R18, c[0x0][0x3a0] ;  /* 0x0000e800ff127b82 */ /* 0x000eaa0000000a00 */
[----:B------:R-:W-:Y:S01]  /*2200*/  DFMA R2, R8, UR4, R2 ;  /* 0x0000000408027c2b */ /* 0x000fe20008000002 */
[----:B------:R-:W-:Y:S01]  /*2210*/  UMOV UR4, 0xd2f1a9fc ;  /* 0xd2f1a9fc00047882 */ /* 0x000fe20000000000 */
[----:B------:R-:W-:Y:S01]  /*2220*/  UMOV UR5, 0x3f40624d ;  /* 0x3f40624d00057882 */ /* 0x000fe20000000000 */
[----:B------:R-:W3:Y:S01]  /*2230*/  LDC.64 R8, c[0x0][0x3a8] ;  /* 0x0000ea00ff087b82 */ /* 0x000ee20000000a00 */
[----:B------:R-:W-:-:S04]  /*2240*/  DFMA R10, R24, UR4, R10 ;  /* 0x00000004180a7c2b */ /* 0x000fc8000800000a */
[----:B------:R-:W-:Y:S01]  /*2250*/  DADD R2, R22, R2 ;  /* 0x0000000016027229 */ /* 0x000fe20000000002 */
[----:B------:R-:W-:Y:S01]  /*2260*/  UMOV UR8, 0xd2f1a9fc ;  /* 0xd2f1a9fc00087882 */ /* 0x000fe20000000000 */
[----:B------:R-:W-:-:S06]  /*2270*/  UMOV UR9, 0x3f50624d ;  /* 0x3f50624d00097882 */ /* 0x000fcc0000000000 */
[----:B------:R-:W-:Y:S01]  /*2280*/  DFMA R36, R2, UR8, R36 ;  /* 0x0000000802247c2b */ /* 0x000fe20008000024 */
[----:B---3--:R-:W-:-:S04]  /*2290*/  IMAD.WIDE.U32 R2, R4, 0x8, R8 ;  /* 0x0000000804027825 */ /* 0x008fc800078e0008 */
[----:B0-----:R-:W-:Y:S01]  /*22a0*/  IMAD.WIDE.U32 R8, R4, 0x8, R16 ;  /* 0x0000000804087825 */ /* 0x001fe200078e0010 */
[----:B----4-:R-:W-:Y:S01]  /*22b0*/  DFMA R20, R20, UR4, R30 ;  /* 0x0000000414147c2b */ /* 0x010fe2000800001e */
[----:B------:R-:W0:Y:S07]  /*22c0*/  LDCU.U8 UR4, c[0x0][0x3f8] ;  /* 0x00007f00ff0477ac */ /* 0x000e2e0008000000 */
[----:B------:R-:W-:-:S08]  /*22d0*/  DADD R6, -R20, 1 ;  /* 0x3ff0000014067429 */ /* 0x000fd00000000100 */
[----:B------:R-:W-:Y:S01]  /*22e0*/  DADD R12, -R10, R6 ;  /* 0x000000000a0c7229 */ /* 0x000fe20000000106 */
[----:B0-----:R-:W-:Y:S01]  /*22f0*/  UPRMT UR4, UR4, 0x8880, URZ ;  /* 0x0000888004047896 */ /* 0x001fe200080000ff */
[----:B-1----:R-:W-:-:S05]  /*2300*/  IMAD.WIDE.U32 R6, R4, 0x8, R14 ;  /* 0x0000000804067825 */ /* 0x002fca00078e000e */
[----:B------:R-:W-:Y:S01]  /*2310*/  ISETP.NE.AND P0, PT, RZ, UR4, PT ;  /* 0x00000004ff007c0c */ /* 0x000fe2000bf05270 */
[----:B------:R-:W-:Y:S01]  /*2320*/  DADD R12, -R36, R12 ;  /* 0x00000000240c7229 */ /* 0x000fe2000000010c */
[----:B--2---:R-:W-:Y:S01]  /*2330*/  IMAD.WIDE.U32 R4, R4, 0x8, R18 ;  /* 0x0000000804047825 */ /* 0x004fe200078e0012 */
[----:B------:R0:W-:Y:S04]  /*2340*/  STG.E.64 desc[UR6][R2.64], R20 ;  /* 0x0000001402007986 */ /* 0x0001e8000c101b06 */
[----:B------:R0:W-:Y:S04]  /*2350*/  STG.E.64 desc[UR6][R6.64], R10 ;  /* 0x0000000a06007986 */ /* 0x0001e8000c101b06 */
[----:B------:R0:W-:Y:S04]  /*2360*/  STG.E.64 desc[UR6][R8.64], R36 ;  /* 0x0000002408007986 */ /* 0x0001e8000c101b06 */
[----:B------:R0:W-:Y:S01]  /*2370*/  STG.E.64 desc[UR6][R4.64], R12 ;  /* 0x0000000c04007986 */ /* 0x0001e2000c101b06 */
[----:B------:R-:W-:Y:S05]  /*2380*/  @!P0 EXIT ;  /* 0x000000000000894d */ /* 0x000fea0003800000 */
[----:B------:R-:W-:Y:S05]  /*2390*/  BRA `(.L_x_8) ;  /* 0x0000000000147947 */ /* 0x000fea0003800000 */
.L_x_3:
[----:B------:R-:W0:Y:S02]  /*23a0*/  LDCU.U8 UR4, c[0x0][0x3f8] ;  /* 0x00007f00ff0477ac */ /* 0x000e240008000000 */
[----:B0-----:R-:W-:-:S06]  /*23b0*/  UPRMT UR4, UR4, 0x8880, URZ ;  /* 0x0000888004047896 */ /* 0x001fcc00080000ff */
[----:B------:R-:W-:-:S13]  /*23c0*/  ISETP.NE.AND P0, PT, RZ, UR4, PT ;  /* 0x00000004ff007c0c */ /* 0x000fda000bf05270 */
[----:B------:R-:W-:Y:S05]  /*23d0*/  @!P0 EXIT ;  /* 0x000000000000894d */ /* 0x000fea0003800000 */
[----:B------:R-:W-:-:S07]  /*23e0*/  CS2R R12, SRZ ;  /* 0x00000000000c7805 */ /* 0x000fce000001ff00 */
.L_x_8:
[----:B------:R-:W-:Y:S05]  /*23f0*/  BSYNC.RECONVERGENT B0 ;  /* 0x0000000000007941 */ /* 0x000fea0003800200 */
.L_x_2:
[----:B0-----:R-:W0:Y:S01]  /*2400*/  S2R R6, SR_LANEID ;  /* 0x0000000000067919 */ /* 0x001e220000000000 */
[----:B------:R-:W1:Y:S08]  /*2410*/  REDUX.SUM UR5, R0 ;  /* 0x00000000000573c4 */ /* 0x000e70000000c000 */
[----:B------:R-:W2:Y:S01]  /*2420*/  LDC.64 R2, c[0x0][0x3d8] ;  /* 0x0000f600ff027b82 */ /* 0x000ea20000000a00 */
[----:B------:R-:W-:-:S02]  /*2430*/  VOTEU.ANY UR4, UPT, PT ;  /* 0x0000000000047886 */ /* 0x000fc400038e0100 */
[----:B------:R-:W-:-:S05]  /*2440*/  UFLO.U32 UR4, UR4 ;  /* 0x00000004000472bd */ /* 0x000fca00080e0000 */
[----:B------:R-:W3:Y:S01]  /*2450*/  LDC.64 R4, c[0x0][0x3e0] ;  /* 0x0000f800ff047b82 */ /* 0x000ee20000000a00 */
[----:B-1----:R-:W-:Y:S01]  /*2460*/  IMAD.U32 R7, RZ, RZ, UR5 ;  /* 0x00000005ff077e24 */ /* 0x002fe2000f8e00ff */
[----:B--2---:R-:W-:Y:S01]  /*2470*/  REDG.E.ADD.F64.RN.STRONG.GPU desc[UR6][R2.64], R12 ;  /* 0x0000000c020079a6 */ /* 0x004fe2000c12ff06 */
[----:B0-----:R-:W-:-:S13]  /*2480*/  ISETP.EQ.U32.AND P0, PT, R6, UR4, PT ;  /* 0x0000000406007c0c */ /* 0x001fda000bf02070 */
[----:B---3--:R-:W-:Y:S01]  /*2490*/  @P0 REDG.E.ADD.STRONG.GPU desc[UR6][R4.64], R7 ;  /* 0x000000070400098e */ /* 0x008fe2000c12e106 */
[----:B------:R-:W-:Y:S05]  /*24a0*/  EXIT ;  /* 0x000000000000794d */ /* 0x000fea0003800000 */
.L_x_9:
        /* <DEDUP_REMOVED lines=13> */
.L_x_62:


//--------------------- .text._Z13update_kernelILi4ELi4ELi4EEvPdS0_S0_S0_S0_S0_S0_S0_S0_S0_S0_iiiib --------------------------
	.section	.text._Z13update_kernelILi4ELi4ELi4EEvPdS0_S0_S0_S0_S0_S0_S0_S0_S0_S0_iiiib,"ax",@progbits
	.align	128
        .global         _Z13update_kernelILi4ELi4ELi4EEvPdS0_S0_S0_S0_S0_S0_S0_S0_S0_S0_iiiib
        .type           _Z13update_kernelILi4ELi4ELi4EEvPdS0_S0_S0_S0_S0_S0_S0_S0_S0_S0_iiiib,@function
        .size           _Z13update_kernelILi4ELi4ELi4EEvPdS0_S0_S0_S0_S0_S0_S0_S0_S0_S0_iiiib,(.L_x_63 - _Z13update_kernelILi4ELi4ELi4EEvPdS0_S0_S0_S0_S0_S0_S0_S0_S0_S0_iiiib)
        .other          _Z13update_kernelILi4ELi4ELi4EEvPdS0_S0_S0_S0_S0_S0_S0_S0_S0_S0_iiiib,@"STO_CUDA_ENTRY STV_DEFAULT"
_Z13update_kernelILi4ELi4ELi4EEvPdS0_S0_S0_S0_S0_S0_S0_S0_S0_S0_iiiib:
.text._Z13update_kernelILi4ELi4ELi4EEvPdS0_S0_S0_S0_S0_S0_S0_S0_S0_S0_iiiib:
[----:B------:R-:W-:Y:S01]  /*0000*/  LDC R1, c[0x0][0x37c] ;  /* 0x0000df00ff017b82 */ /* 0x000fe20000000800 */
[----:B------:R-:W0:Y:S07]  /*0010*/  S2R R0, SR_TID.Y ;  /* 0x0000000000007919 */ /* 0x000e2e0000002200 */
[----:B------:R-:W0:Y:S01]  /*0020*/  LDC R35, c[0x0][0x364] ;  /* 0x0000d900ff237b82 */ /* 0x000e220000000800 */
[----:B------:R-:W1:Y:S01]  /*0030*/  LDCU.64 UR8, c[0x0][0x3d8] ;  /* 0x00007b00ff0877ac */ /* 0x000e620008000a00 */
[----:B------:R-:W-:Y:S01]  /*0040*/  BSSY.RECONVERGENT B0, `(.L_x_10) ;  /* 0x0000225000007945 */ /* 0x000fe20003800200 */
[----:B------:R-:W2:Y:S01]  /*0050*/  S2R R2, SR_TID.X ;  /* 0x0000000000027919 */ /* 0x000ea20000002100 */
[----:B------:R-:W3:Y:S04]  /*0060*/  S2R R6, SR_TID.Z ;  /* 0x0000000000067919 */ /* 0x000ee80000002300 */
[----:B------:R-:W0:Y:S08]  /*0070*/  S2UR UR4, SR_CTAID.Y ;  /* 0x00000000000479c3 */ /* 0x000e300000002600 */
[----:B------:R-:W2:Y:S08]  /*0080*/  S2UR UR5, SR_CTAID.X ;  /* 0x00000000000579c3 */ /* 0x000eb00000002500 */
[----:B------:R-:W2:Y:S08]  /*0090*/  LDC R19, c[0x0][0x360] ;  /* 0x0000d800ff137b82 */ /* 0x000eb00000000800 */
[----:B------:R-:W4:Y:S01]  /*00a0*/  LDC.64 R4, c[0x0][0x3e0] ;  /* 0x0000f800ff047b82 */ /* 0x000f220000000a00 */
[----:B0-----:R-:W-:-:S04]  /*00b0*/  IMAD R35, R35, UR4, R0 ;  /* 0x0000000423237c24 */ /* 0x001fc8000f8e0200 */
[----:B-1----:R-:W-:-:S03]  /*00c0*/  VIADD R35, R35, UR8 ;  /* 0x0000000823237c36 */ /* 0x002fc60008000000 */
[----:B------:R-:W3:Y:S08]  /*00d0*/  S2UR UR6, SR_CTAID.Z ;  /* 0x00000000000679c3 */ /* 0x000ef00000002700 */
[----:B------:R-:W3:Y:S01]  /*00e0*/  LDC R7, c[0x0][0x368] ;  /* 0x0000da00ff077b82 */ /* 0x000ee20000000800 */
[----:B--2---:R-:W-:-:S05]  /*00f0*/  IMAD R19, R19, UR5, R2 ;  /* 0x0000000513137c24 */ /* 0x004fca000f8e0202 */
[----:B----4-:R-:W-:-:S04]  /*0100*/  ISETP.GE.AND P0, PT, R19, R4, PT ;  /* 0x000000041300720c */ /* 0x010fc80003f06270 */
[----:B------:R-:W-:Y:S01]  /*0110*/  ISETP.GE.OR P0, PT, R35, UR9, P0 ;  /* 0x0000000923007c0c */ /* 0x000fe20008706670 */
[----:B---3--:R-:W-:Y:S01]  /*0120*/  IMAD R7, R7, UR6, R6 ;  /* 0x0000000607077c24 */ /* 0x008fe2000f8e0206 */
[----:B------:R-:W0:Y:S04]  /*0130*/  LDCU.64 UR6, c[0x0][0x358] ;  /* 0x00006b00ff0677ac */ /* 0x000e280008000a00 */
[----:B------:R-:W-:-:S13]  /*0140*/  ISETP.GE.OR P0, PT, R7, R5, P0 ;  /* 0x000000050700720c */ /* 0x000fda0000706670 */
[----:B------:R-:W-:Y:S05]  /*0150*/  @P0 BRA `(.L_x_11) ;  /* 0x0000002000380947 */ /* 0x000fea0003800000 */
[----:B------:R-:W1:Y:S01]  /*0160*/  LDC.64 R10, c[0x0][0x3b8] ;  /* 0x0000ee00ff0a7b82 */ /* 0x000e620000000a00 */
[----:B------:R-:W-:-:S04]  /*0170*/  IMAD R34, R35, R4, R19 ;  /* 0x0000000423227224 */ /* 0x000fc800078e0213 */
[----:B------:R-:W-:-:S03]  /*0180*/  IMAD R34, R34, R5, RZ ;  /* 0x0000000522227224 */ /* 0x000fc600078e02ff */
[----:B------:R-:W2:Y:S01]  /*0190*/  LDC.64 R20, c[0x0][0x3c0] ;  /* 0x0000f000ff147b82 */ /* 0x000ea20000000a00 */
[----:B------:R-:W-:-:S07]  /*01a0*/  IMAD.IADD R3, R7, 0x1, R34 ;  /* 0x0000000107037824 */ /* 0x000fce00078e0222 */
[----:B------:R-:W3:Y:S01]  /*01b0*/  LDC.64 R28, c[0x0][0x3c8] ;  /* 0x0000f200ff1c7b82 */ /* 0x000ee20000000a00 */
[----:B-1----:R-:W-:-:S06]  /*01c0*/  IMAD.WIDE.U32 R12, R3, 0x8, R10 ;  /* 0x00000008030c7825 */ /* 0x002fcc00078e000a */
[----:B0-----:R-:W4:Y:S01]  /*01d0*/  LDG.E.64.CONSTANT R12, desc[UR6][R12.64] ;  /* 0x000000060c0c7981 */ /* 0x001f22000c1e9b00 */
[----:B--2---:R-:W-:-:S06]  /*01e0*/  IMAD.WIDE.U32 R14, R3, 0x8, R20 ;  /* 0x00000008030e7825 */ /* 0x004fcc00078e0014 */
[----:B------:R-:W4:Y:S01]  /*01f0*/  LDG.E.64.CONSTANT R14, desc[UR6][R14.64] ;  /* 0x000000060e0e7981 */ /* 0x000f22000c1e9b00 */
[----:B---3--:R-:W-:-:S06]  /*0200*/  IMAD.WIDE.U32 R48, R3, 0x8, R28 ;  /* 0x0000000803307825 */ /* 0x008fcc00078e001c */
[----:B------:R-:W2:Y:S01]  /*0210*/  LDG.E.64.CONSTANT R48, desc[UR6][R48.64] ;  /* 0x0000000630307981 */ /* 0x000ea2000c1e9b00 */
[----:B------:R-:W-:Y:S01]  /*0220*/  IMAD.MOV.U32 R26, RZ, RZ, 0x652b82fe ;  /* 0x652b82feff1a7424 */ /* 0x000fe200078e00ff */
[----:B------:R-:W-:Y:S01]  /*0230*/  MOV R27, 0x3ff71547 ;  /* 0x3ff71547001b7802 */ /* 0x000fe20000000f00 */
[----:B------:R-:W-:Y:S02]  /*0240*/  IMAD.MOV.U32 R30, RZ, RZ, -0x105c611 ;  /* 0xfefa39efff1e7424 */ /* 0x000fe400078e00ff */
[----:B------:R-:W-:Y:S01]  /*0250*/  IMAD.MOV.U32 R31, RZ, RZ, 0x3fe62e42 ;  /* 0x3fe62e42ff1f7424 */ /* 0x000fe200078e00ff */
[----:B------:R-:W-:Y:S01]  /*0260*/  MOV R51, 0x3c7abc9e ;  /* 0x3c7abc9e00337802 */ /* 0x000fe20000000f00 */
[----:B------:R-:W-:Y:S01]  /*0270*/  IMAD.MOV.U32 R50, RZ, RZ, 0x3b39803f ;  /* 0x3b39803fff327424 */ /* 0x000fe200078e00ff */
[----:B------:R-:W-:Y:S01]  /*0280*/  MOV R54, 0xfca213ea ;  /* 0xfca213ea00367802 */ /* 0x000fe20000000f00 */
[----:B------:R-:W-:Y:S01]  /*0290*/  IMAD.MOV.U32 R55, RZ, RZ, 0x3e928af3 ;  /* 0x3e928af3ff377424 */ /* 0x000fe200078e00ff */
[----:B------:R-:W-:Y:S01]  /*02a0*/  MOV R45, 0x3ec71dee ;  /* 0x3ec71dee002d7802 */ /* 0x000fe20000000f00 */
[----:B------:R-:W-:-:S02]  /*02b0*/  IMAD.MOV.U32 R44, RZ, RZ, 0x62401315 ;  /* 0x62401315ff2c7424 */ /* 0x000fc400078e00ff */
[----:B------:R-:W-:Y:S02]  /*02c0*/  IMAD.MOV.U32 R42, RZ, RZ, 0x7c89eb71 ;  /* 0x7c89eb71ff2a7424 */ /* 0x000fe400078e00ff */
[----:B------:R-:W-:Y:S01]  /*02d0*/  IMAD.MOV.U32 R43, RZ, RZ, 0x3efa0199 ;  /* 0x3efa0199ff2b7424 */ /* 0x000fe200078e00ff */
[----:B------:R-:W-:Y:S01]  /*02e0*/  MOV R23, 0x3f56c16c ;  /* 0x3f56c16c00177802 */ /* 0x000fe20000000f00 */
[----:B------:R-:W-:Y:S02]  /*02f0*/  IMAD.MOV.U32 R22, RZ, RZ, 0x1852b7af ;  /* 0x1852b7afff167424 */ /* 0x000fe400078e00ff */
[----:B------:R-:W-:Y:S02]  /*0300*/  IMAD.MOV.U32 R24, RZ, RZ, 0x11122322 ;  /* 0x11122322ff187424 */ /* 0x000fe400078e00ff */
[----:B------:R-:W-:Y:S01]  /*0310*/  IMAD.MOV.U32 R25, RZ, RZ, 0x3f811111 ;  /* 0x3f811111ff197424 */ /* 0x000fe200078e00ff */
[----:B------:R-:W-:Y:S01]  /*0320*/  MOV R32, 0x555502a1 ;  /* 0x555502a100207802 */ /* 0x000fe20000000f00 */
[----:B------:R-:W-:Y:S01]  /*0330*/  IMAD.MOV.U32 R33, RZ, RZ, 0x3fa55555 ;  /* 0x3fa55555ff217424 */ /* 0x000fe200078e00ff */
[----:B------:R-:W-:Y:S01]  /*0340*/  MOV R37, 0x3fc55555 ;  /* 0x3fc5555500257802 */ /* 0x000fe20000000f00 */
[----:B------:R-:W-:Y:S01]  /*0350*/  IMAD.MOV.U32 R36, RZ, RZ, 0x55555511 ;  /* 0x55555511ff247424 */ /* 0x000fe200078e00ff */
[----:B------:R-:W-:Y:S01]  /*0360*/  BSSY.RECONVERGENT B1, `(.L_x_12) ;  /* 0x0000029000017945 */ /* 0x000fe20003800200 */
[----:B----4-:R-:W-:-:S08]  /*0370*/  DADD R46, R12, R14 ;  /* 0x000000000c2e7229 */ /* 0x010fd0000000000e */
[----:B------:R-:W-:-:S08]  /*0380*/  DFMA R8, R46, R26, 6.75539944105574400000e+15 ;  /* 0x433800002e08742b */ /* 0x000fd0000000001a */
[----:B------:R-:W-:-:S08]  /*0390*/  DADD R38, R8, -6.75539944105574400000e+15 ;  /* 0xc338000008267429 */ /* 0x000fd00000000000 */
[----:B------:R-:W-:Y:S01]  /*03a0*/  DFMA R16, R38, -R30, R46 ;  /* 0x8000001e2610722b */ /* 0x000fe2000000002e */
[----:B------:R-:W-:Y:S02]  /*03b0*/  IMAD.MOV.U32 R12, RZ, RZ, 0x69ce2bdf ;  /* 0x69ce2bdfff0c7424 */ /* 0x000fe400078e00ff */
[----:B------:R-:W-:-:S05]  /*03c0*/  IMAD.MOV.U32 R13, RZ, RZ, 0x3e5ade15 ;  /* 0x3e5ade15ff0d7424 */ /* 0x000fca00078e00ff */
[----:B------:R-:W-:-:S08]  /*03d0*/  DFMA R38, R38, -R50, R16 ;  /* 0x800000322626722b */ /* 0x000fd00000000010 */
[----:B------:R-:W-:-:S08]  /*03e0*/  DFMA R14, R38, R12, R54 ;  /* 0x0000000c260e722b */ /* 0x000fd00000000036 */
[----:B------:R-:W-:-:S08]  /*03f0*/  DFMA R14, R38, R14, R44 ;  /* 0x0000000e260e722b */ /* 0x000fd0000000002c */
        /* <DEDUP_REMOVED lines=10> */
[----:B------:R-:W-:Y:S01]  /*04a0*/  DFMA R40, R38, R40, R16 ;  /* 0x000000282628722b */ /* 0x000fe20000000010 */
[----:B------:R-:W-:-:S07]  /*04b0*/  FSETP.GEU.AND P0, PT, |R47|, 4.1917929649353027344, PT ;  /* 0x4086232b2f00780b */ /* 0x000fce0003f0e200 */
[----:B------:R-:W-:Y:S02]  /*04c0*/  DFMA R40, R38, R40, 1 ;  /* 0x3ff000002628742b */ /* 0x000fe40000000028 */
[----:B--2---:R-:W-:-:S06]  /*04d0*/  DADD R48, R48, R48 ;  /* 0x0000000030307229 */ /* 0x004fcc0000000030 */
[----:B------:R-:W-:Y:S02]  /*04e0*/  DFMA R40, R38, R40, 1 ;  /* 0x3ff000002628742b */ /* 0x000fe40000000028 */
[----:B------:R-:W-:-:S08]  /*04f0*/  DFMA R26, R48, R26, 6.75539944105574400000e+15 ;  /* 0x43380000301a742b */ /* 0x000fd0000000001a */
[----:B------:R-:W-:Y:S01]  /*0500*/  LEA R39, R8, R41, 0x14 ;  /* 0x0000002908277211 */ /* 0x000fe200078ea0ff */
        /* <DEDUP_REMOVED lines=9> */
[----:B------:R-:W-:Y:S01]  /*05a0*/  @!P1 LEA R41, R9, R41, 0x14 ;  /* 0x0000002909299211 */ /* 0x000fe200078ea0ff */
[----:B------:R-:W-:-:S05]  /*05b0*/  @!P1 IMAD.IADD R8, R8, 0x1, -R9 ;  /* 0x0000000108089824 */ /* 0x000fca00078e0a09 */
[----:B------:R-:W-:Y:S01]  /*05c0*/  @!P1 LEA R9, R8, 0x3ff00000, 0x14 ;  /* 0x3ff0000008099811 */ /* 0x000fe200078ea0ff */
[----:B------:R-:W-:-:S06]  /*05d0*/  @!P1 IMAD.MOV.U32 R8, RZ, RZ, RZ ;  /* 0x000000ffff089224 */ /* 0x000fcc00078e00ff */
[----:B------:R-:W-:-:S11]  /*05e0*/  @!P1 DMUL R38, R40, R8 ;  /* 0x0000000828269228 */ /* 0x000fd60000000000 */
.L_x_13:
[----:B------:R-:W-:Y:S05]  /*05f0*/  BSYNC.RECONVERGENT B1 ;  /* 0x0000000000017941 */ /* 0x000fea0003800200 */
.L_x_12:
[----:B------:R-:W-:Y:S01]  /*0600*/  DADD R8, R26, -6.75539944105574400000e+15 ;  /* 0xc33800001a087429 */ /* 0x000fe20000000000 */
[----:B------:R-:W-:Y:S02]  /*0610*/  VIADD R0, R4, 0xffffffff ;  /* 0xffffffff04007836 */ /* 0x000fe40000000000 */
[----:B------:R-:W-:-:S03]  /*0620*/  IMAD R40, R35, R4, R4 ;  /* 0x0000000423287224 */ /* 0x000fc600078e0204 */
[----:B------:R-:W-:Y:S02]  /*0630*/  ISETP.GE.AND P0, PT, R19, R0, PT ;  /* 0x000000001300720c */ /* 0x000fe40003f06270 */
[----:B------:R-:W-:-:S08]  /*0640*/  DFMA R30, R8, -R30, R48 ;  /* 0x8000001e081e722b */ /* 0x000fd00000000030 */
[----:B------:R-:W-:Y:S01]  /*0650*/  DFMA R50, R8, -R50, R30 ;  /* 0x800000320832722b */ /* 0x000fe2000000001e */
[----:B------:R-:W-:Y:S01]  /*0660*/  IADD3 R9, PT, PT, R19, 0x1, RZ ;  /* 0x0000000113097810 */ /* 0x000fe20007ffe0ff */
[----:B------:R-:W-:-:S03]  /*0670*/  IMAD.MOV R31, RZ, RZ, -R4 ;  /* 0x000000ffff1f7224 */ /* 0x000fc600078e0a04 */
[----:B------:R-:W-:Y:S01]  /*0680*/  SEL R9, R9, RZ, !P0 ;  /* 0x000000ff09097207 */ /* 0x000fe20004000000 */
[----:B------:R-:W-:Y:S02]  /*0690*/  IMAD R8, R31, 0x2, R40 ;  /* 0x000000021f087824 */ /* 0x000fe400078e0228 */
[----:B------:R-:W-:Y:S01]  /*06a0*/  DFMA R54, R50, R12, R54 ;  /* 0x0000000c3236722b */ /* 0x000fe20000000036 */
[C---:B------:R-:W-:Y:S01]  /*06b0*/  IADD3 R18, PT, PT, R9.reuse, R40, RZ ;  /* 0x0000002809127210 */ /* 0x040fe20007ffe0ff */
[----:B------:R-:W-:-:S04]  /*06c0*/  IMAD.IADD R6, R9, 0x1, R8 ;  /* 0x0000000109067824 */ /* 0x000fc800078e0208 */
[-C--:B------:R-:W-:Y:S02]  /*06d0*/  IMAD R6, R6, R5.reuse, RZ ;  /* 0x0000000506067224 */ /* 0x080fe400078e02ff */
[----:B------:R-:W-:-:S03]  /*06e0*/  IMAD R18, R18, R5, RZ ;  /* 0x0000000512127224 */ /* 0x000fc600078e02ff */
[C---:B------:R-:W-:Y:S01]  /*06f0*/  IADD3 R53, PT, PT, R7.reuse, R6, RZ ;  /* 0x0000000607357210 */ /* 0x040fe20007ffe0ff */
[----:B------:R-:W-:-:S04]  /*0700*/  IMAD.IADD R46, R7, 0x1, R18 ;  /* 0x00000001072e7824 */ /* 0x000fc800078e0212 */
[----:B------:R-:W-:-:S04]  /*0710*/  IMAD.WIDE R30, R46, 0x8, R10 ;  /* 0x000000082e1e7825 */ /* 0x000fc800078e020a */
[----:B------:R-:W-:Y:S02]  /*0720*/  IMAD.WIDE R12, R53, 0x8, R10 ;  /* 0x00000008350c7825 */ /* 0x000fe400078e020a */
[----:B------:R-:W2:Y:S04]  /*0730*/  LDG.E.64.CONSTANT R30, desc[UR6][R30.64] ;  /* 0x000000061e1e7981 */ /* 0x000ea8000c1e9b00 */
[----:B------:R-:W2:Y:S01]  /*0740*/  LDG.E.64.CONSTANT R12, desc[UR6][R12.64] ;  /* 0x000000060c0c7981 */ /* 0x000ea2000c1e9b00 */
[----:B------:R-:W-:Y:S01]  /*0750*/  DFMA R54, R50, R54, R44 ;  /* 0x000000363236722b */ /* 0x000fe2000000002c */
[----:B------:R-:W-:Y:S02]  /*0760*/  ISETP.GE.AND P0, PT, R19, 0x1, PT ;  /* 0x000000011300780c */ /* 0x000fe40003f06270 */
[----:B------:R-:W-:-:S02]  /*0770*/  IADD3 R57, PT, PT, R7, 0x1, RZ ;  /* 0x0000000107397810 */ /* 0x000fc40007ffe0ff */
[----:B------:R-:W-:-:S03]  /*0780*/  SEL R0, R19, R4, P0 ;  /* 0x0000000413007207 */ /* 0x000fc60000000000 */
[----:B------:R-:W-:-:S08]  /*0790*/  DFMA R54, R50, R54, R42 ;  /* 0x000000363236722b */ /* 0x000fd0000000002a */
[----:B------:R-:W-:Y:S01]  /*07a0*/  DFMA R54, R50, R54, R14 ;  /* 0x000000363236722b */ /* 0x000fe2000000000e */
[----:B------:R-:W-:Y:S01]  /*07b0*/  VIADD R15, R0, 0xffffffff ;  /* 0xffffffff000f7836 */ /* 0x000fe20000000000 */
[----:B------:R-:W-:-:S03]  /*07c0*/  IADD3 R0, PT, PT, R5, -0x1, RZ ;  /* 0xffffffff05007810 */ /* 0x000fc60007ffe0ff */
[----:B------:R-:W-:Y:S01]  /*07d0*/  IMAD.IADD R2, R15, 0x1, R40 ;  /* 0x000000010f027824 */ /* 0x000fe200078e0228 */
[----:B------:R-:W-:Y:S02]  /*07e0*/  ISETP.GE.U32.AND P0, PT, R7, R0, PT ;  /* 0x000000000700720c */ /* 0x000fe40003f06070 */
[----:B------:R-:W-:Y:S01]  /*07f0*/  DFMA R54, R50, R54, R22 ;  /* 0x000000363236722b */ /* 0x000fe20000000016 */
[----:B------:R-:W-:Y:S01]  /*0800*/  IMAD.IADD R0, R15, 0x1, R8 ;  /* 0x000000010f007824 */ /* 0x000fe200078e0208 */
[----:B------:R-:W-:-:S03]  /*0810*/  SEL R57, R57, RZ, !P0 ;  /* 0x000000ff39397207 */ /* 0x000fc60004000000 */
[----:B------:R-:W-:-:S03]  /*0820*/  IMAD R0, R0, R5, RZ ;  /* 0x0000000500007224 */ /* 0x000fc600078e02ff */
[----:B------:R-:W-:-:S08]  /*0830*/  DFMA R54, R50, R54, R24 ;  /* 0x000000363236722b */ /* 0x000fd00000000018 */
[----:B------:R-:W-:-:S08]  /*0840*/  DFMA R54, R50, R54, R32 ;  /* 0x000000363236722b */ /* 0x000fd00000000020 */
[C---:B------:R-:W-:Y:S01]  /*0850*/  DFMA R54, R50.reuse, R54, R36 ;  /* 0x000000363236722b */ /* 0x040fe20000000024 */
[----:B------:R-:W-:Y:S02]  /*0860*/  IMAD R36, R2, R5, RZ ;  /* 0x0000000502247224 */ /* 0x000fe400078e02ff */
[-C--:B------:R-:W-:Y:S02]  /*0870*/  IMAD R2, R35, R4.reuse, R9 ;  /* 0x0000000423027224 */ /* 0x080fe400078e0209 */
[----:B------:R-:W-:Y:S02]  /*0880*/  IMAD.IADD R42, R7, 0x1, R36 ;  /* 0x00000001072a7824 */ /* 0x000fe400078e0224 */
[----:B------:R-:W-:Y:S01]  /*0890*/  IMAD R4, R35, R4, R15 ;  /* 0x0000000423047224 */ /* 0x000fe200078e020f */
[----:B------:R-:W-:Y:S01]  /*08a0*/  DFMA R16, R50, R54, R16 ;  /* 0x000000363210722b */ /* 0x000fe20000000010 */
[----:B------:R-:W-:Y:S01]  /*08b0*/  IMAD.WIDE R24, R42, 0x8, R10 ;  /* 0x000000082a187825 */ /* 0x000fe200078e020a */
[----:B------:R-:W-:-:S03]  /*08c0*/  IADD3 R9, PT, PT, R7, R0, RZ ;  /* 0x0000000007097210 */ /* 0x000fc60007ffe0ff */
[-C--:B------:R-:W-:Y:S02]  /*08d0*/  IMAD R2, R2, R5.reuse, RZ ;  /* 0x0000000502027224 */ /* 0x080fe400078e02ff */
[----:B------:R-:W-:Y:S01]  /*08e0*/  IMAD R4, R4, R5, RZ ;  /* 0x0000000504047224 */ /* 0x000fe200078e02ff */
[----:B------:R-:W3:Y:S01]  /*08f0*/  LDG.E.64.CONSTANT R24, desc[UR6][R24.64] ;  /* 0x0000000618187981 */ /* 0x000ee2000c1e9b00 */
[C---:B------:R-:W-:Y:S02]  /*0900*/  IMAD.IADD R47, R7.reuse, 0x1, R2 ;  /* 0x00000001072f7824 */ /* 0x040fe400078e0202 */
[----:B------:R-:W-:Y:S02]  /*0910*/  IMAD.IADD R44, R7, 0x1, R4 ;  /* 0x00000001072c7824 */ /* 0x000fe400078e0204 */
[----:B------:R-:W-:Y:S02]  /*0920*/  IMAD.IADD R41, R57, 0x1, R2 ;  /* 0x0000000139297824 */ /* 0x000fe400078e0202 */
[----:B------:R-:W-:-:S04]  /*0930*/  IMAD.WIDE R14, R47, 0x8, R10 ;  /* 0x000000082f0e7825 */ /* 0x000fc800078e020a */
[--C-:B------:R-:W-:Y:S02]  /*0940*/  IMAD.WIDE R22, R44, 0x8, R10.reuse ;  /* 0x000000082c167825 */ /* 0x100fe400078e020a */
[----:B------:R-:W5:Y:S02]  /*0950*/  LDG.E.64.CONSTANT R14, desc[UR6][R14.64] ;  /* 0x000000060e0e7981 */ /* 0x000f64000c1e9b00 */
[--C-:B------:R-:W-:Y:S02]  /*0960*/  IMAD.WIDE R32, R41, 0x8, R10.reuse ;  /* 0x0000000829207825 */ /* 0x100fe400078e020a */
[----:B------:R-:W5:Y:S04]  /*0970*/  LDG.E.64.CONSTANT R22, desc[UR6][R22.64] ;  /* 0x0000000616167981 */ /* 0x000f68000c1e9b00 */
[----:B------:R-:W5:Y:S01]  /*0980*/  LDG.E.64.CONSTANT R32, desc[UR6][R32.64] ;  /* 0x0000000620207981 */ /* 0x000f62000c1e9b00 */
[----:B--2---:R-:W-:Y:S01]  /*0990*/  DADD R30, R30, R12 ;  /* 0x000000001e1e7229 */ /* 0x004fe2000000000c */
[----:B------:R-:W-:-:S06]  /*09a0*/  IMAD.WIDE R12, R9, 0x8, R10 ;  /* 0x00000008090c7825 */ /* 0x000fcc00078e020a */
[----:B------:R-:W5:Y:S01]  /*09b0*/  LDG.E.64.CONSTANT R12, desc[UR6][R12.64] ;  /* 0x000000060c0c7981 */ /* 0x000f62000c1e9b00 */
[----:B------:R-:W-:Y:S01]  /*09c0*/  DFMA R16, R50, R16, 1 ;  /* 0x3ff000003210742b */ /* 0x000fe20000000010 */
[----:B------:R-:W-:Y:S01]  /*09d0*/  FSETP.GEU.AND P0, PT, |R49|, 4.1917929649353027344, PT ;  /* 0x4086232b3100780b */ /* 0x000fe20003f0e200 */
[----:B------:R-:W-:-:S06]  /*09e0*/  IMAD.IADD R40, R19, 0x1, R40 ;  /* 0x0000000113287824 */ /* 0x000fcc00078e0228 */
[----:B------:R-:W-:Y:S01]  /*09f0*/  DFMA R16, R50, R16, 1 ;  /* 0x3ff000003210742b */ /* 0x000fe20000000010 */
[----:B------:R-:W-:Y:S01]  /*0a00*/  BSSY.RECONVERGENT B1, `(.L_x_14) ;  /* 0x0000015000017945 */ /* 0x000fe20003800200 */
[----:B------:R-:W-:Y:S01]  /*0a10*/  IMAD.IADD R8, R19, 0x1, R8 ;  /* 0x0000000113087824 */ /* 0x000fe200078e0208 */
[----:B---3--:R-:W-:Y:S01]  /*0a20*/  DADD R54, R30, R24 ;  /* 0x000000001e367229 */ /* 0x008fe20000000018 */
[----:B------:R-:W-:-:S06]  /*0a30*/  IMAD R30, R40, R5, RZ ;  /* 0x00000005281e7224 */ /* 0x000fcc00078e02ff */
[----:B------:R-:W-:Y:S02]  /*0a40*/  LEA R25, R26, R17, 0x14 ;  /* 0x000000111a197211 */ /* 0x000fe400078ea0ff */
[----:B------:R-:W-:Y:S01]  /*0a50*/  MOV R24, R16 ;  /* 0x0000001000187202 */ /* 0x000fe20000000f00 */
[----:B------:R-:W-:Y:S01]  /*0a60*/  IMAD.IADD R51, R57, 0x1, R30 ;  /* 0x0000000139337824 */ /* 0x000fe200078e021e */
[----:B------:R-:W-:Y:S06]  /*0a70*/  @!P0 BRA `(.L_x_15) ;  /* 0x0000000000348947 */ /* 0x000fec0003800000 */
[----:B------:R-:W-:Y:S01]  /*0a80*/  FSETP.GEU.AND P1, PT, |R49|, 4.2275390625, PT ;  /* 0x408748003100780b */ /* 0x000fe20003f2e200 */
[C---:B------:R-:W-:Y:S02]  /*0a90*/  DSETP.GEU.AND P0, PT, R48.reuse, RZ, PT ;  /* 0x000000ff3000722a */ /* 0x040fe40003f0e000 */
[----:B------:R-:W-:-:S10]  /*0aa0*/  DADD R48, R48, +INF ;  /* 0x7ff0000030307429 */ /* 0x000fd40000000000 */
[----:B------:R-:W-:Y:S02]  /*0ab0*/  @!P1 LEA.HI R19, R26, R26, RZ, 0x1 ;  /* 0x0000001a1a139211 */ /* 0x000fe400078f08ff */
[----:B------:R-:W-:Y:S02]  /*0ac0*/  FSEL R24, R48, RZ, P0 ;  /* 0x000000ff30187208 */ /* 0x000fe40000000000 */
[----:B------:R-:W-:Y:S02]  /*0ad0*/  @!P1 SHF.R.S32.HI R19, RZ, 0x1, R19 ;  /* 0x00000001ff139819 */ /* 0x000fe40000011413 */
[----:B------:R-:W-:-:S03]  /*0ae0*/  FSEL R25, R49, RZ, P0 ;  /* 0x000000ff31197208 */ /* 0x000fc60000000000 */
[----:B------:R-:W-:Y:S02]  /*0af0*/  @!P1 IMAD.IADD R26, R26, 0x1, -R19 ;  /* 0x000000011a1a9824 */ /* 0x000fe400078e0a13 */
[----:B------:R-:W-:-:S03]  /*0b00*/  @!P1 IMAD R27, R19, 0x100000, R17 ;  /* 0x00100000131b9824 */ /* 0x000fc600078e0211 */
[----:B------:R-:W-:Y:S02]  /*0b10*/  @!P1 LEA R17, R26, 0x3ff00000, 0x14 ;  /* 0x3ff000001a119811 */ /* 0x000fe400078ea0ff */
[----:B------:R-:W-:Y:S01]  /*0b20*/  @!P1 MOV R26, R16 ;  /* 0x00000010001a9202 */ /* 0x000fe20000000f00 */
[----:B------:R-:W-:-:S06]  /*0b30*/  @!P1 IMAD.MOV.U32 R16, RZ, RZ, RZ ;  /* 0x000000ffff109224 */ /* 0x000fcc00078e00ff */
[----:B------:R-:W-:-:S11]  /*0b40*/  @!P1 DMUL R24, R26, R16 ;  /* 0x000000101a189228 */ /* 0x000fd60000000000 */
.L_x_15:
[----:B------:R-:W-:Y:S05]  /*0b50*/  BSYNC.RECONVERGENT B1 ;  /* 0x0000000000017941 */ /* 0x000fea0003800200 */
.L_x_14:
[----:B------:R-:W-:Y:S01]  /*0b60*/  IMAD.IADD R40, R7, 0x1, R30 ;  /* 0x0000000107287824 */ /* 0x000fe200078e021e */
[----:B-----5:R-:W-:Y:S01]  /*0b70*/  DADD R12, R54, R12 ;  /* 0x00000000360c7229 */ /* 0x020fe2000000000c */
[----:B------:R-:W-:Y:S01]  /*0b80*/  IMAD R8, R8, R5, RZ ;  /* 0x0000000508087224 */ /* 0x000fe200078e02ff */
[----:B------:R-:W-:Y:S01]  /*0b90*/  DADD R22, R14, R22 ;  /* 0x000000000e167229 */ /* 0x000fe20000000016 */
[----:B------:R-:W-:-:S04]  /*0ba0*/  IMAD.WIDE R60, R51, 0x8, R10 ;  /* 0x00000008333c7825 */ /* 0x000fc800078e020a */
[C---:B------:R-:W-:Y:S01]  /*0bb0*/  IMAD.IADD R43, R57.reuse, 0x1, R4 ;  /* 0x00000001392b7824 */ /* 0x040fe200078e0204 */
[----:B------:R-:W2:Y:S01]  /*0bc0*/  LDG.E.64.CONSTANT R14, desc[UR6][R60.64] ;  /* 0x000000063c0e7981 */ /* 0x000ea2000c1e9b00 */
[----:B------:R-:W-:Y:S01]  /*0bd0*/  IMAD.WIDE R58, R40, 0x8, R10 ;  /* 0x00000008283a7825 */ /* 0x000fe200078e020a */
[----:B------:R-:W-:Y:S01]  /*0be0*/  IADD3 R45, PT, PT, R57, R8, RZ ;  /* 0x00000008392d7210 */ /* 0x000fe20007ffe0ff */
[----:B------:R-:W0:Y:S02]  /*0bf0*/  LDCU.64 UR8, c[0x0][0x3b8] ;  /* 0x00007700ff0877ac */ /* 0x000e240008000a00 */
[----:B------:R-:W-:Y:S01]  /*0c00*/  IMAD.IADD R49, R7, 0x1, R8 ;  /* 0x0000000107317824 */ /* 0x000fe200078e0208 */
[----:B------:R-:W3:Y:S03]  /*0c10*/  LDG.E.64.CONSTANT R16, desc[UR6][R58.64] ;  /* 0x000000063a107981 */ /* 0x000ee6000c1e9b00 */
[----:B------:R-:W-:Y:S01]  /*0c20*/  IMAD.WIDE R54, R49, 0x8, R10 ;  /* 0x0000000831367825 */ /* 0x000fe200078e020a */
[----:B------:R-:W-:-:S03]  /*0c30*/  DADD R32, R12, R32 ;  /* 0x000000000c207229 */ /* 0x000fc60000000020 */
[--C-:B------:R-:W-:Y:S02]  /*0c40*/  IMAD.WIDE R12, R45, 0x8, R10.reuse ;  /* 0x000000082d0c7825 */ /* 0x100fe400078e020a */
[----:B------:R-:W4:Y:S04]  /*0c50*/  LDG.E.64.CONSTANT R54, desc[UR6][R54.64] ;  /* 0x0000000636367981 */ /* 0x000f28000c1e9b00 */
[----:B------:R-:W4:Y:S01]  /*0c60*/  LDG.E.64.CONSTANT R12, desc[UR6][R12.64] ;  /* 0x000000060c0c7981 */ /* 0x000f22000c1e9b00 */
[----:B------:R-:W-:-:S06]  /*0c70*/  IMAD.WIDE R26, R43, 0x8, R10 ;  /* 0x000000082b1a7825 */ /* 0x000fcc00078e020a */
[----:B------:R-:W4:Y:S01]  /*0c80*/  LDG.E.64.CONSTANT R26, desc[UR6][R26.64] ;  /* 0x000000061a1a7981 */ /* 0x000f22000c1e9b00 */
[C---:B------:R-:W-:Y:S01]  /*0c90*/  ISETP.NE.AND P0, PT, R7.reuse, RZ, PT ;  /* 0x000000ff0700720c */ /* 0x040fe20003f05270 */
[----:B------:R-:W-:Y:S02]  /*0ca0*/  DADD R24, -R24, R38 ;  /* 0x0000000018187229 */ /* 0x000fe40000000126 */
[----:B--2---:R-:W-:Y:S01]  /*0cb0*/  DADD R14, R32, R14 ;  /* 0x00000000200e7229 */ /* 0x004fe2000000000e */
[----:B------:R-:W-:Y:S01]  /*0cc0*/  SEL R32, R7, R5, P0 ;  /* 0x0000000507207207 */ /* 0x000fe20000000000 */
[----:B---3--:R-:W-:-:S03]  /*0cd0*/  DADD R16, R22, R16 ;  /* 0x0000000016107229 */ /* 0x008fc60000000010 */
[----:B------:R-:W-:Y:S02]  /*0ce0*/  SHF.R.S32.HI R33, RZ, 0x1f, R32 ;  /* 0x0000001fff217819 */ /* 0x000fe40000011420 */
[----:B------:R-:W-:-:S04]  /*0cf0*/  IADD3 R5, P1, PT, R32, R2, RZ ;  /* 0x0000000220057210 */ /* 0x000fc80007f3e0ff */
[-C--:B------:R-:W-:Y:S01]  /*0d00*/  LEA.HI.X.SX32 R2, R2, R33.reuse, 0x1, P1 ;  /* 0x0000002102027211 */ /* 0x080fe200008f0eff */
[----:B----4-:R-:W-:Y:S01]  /*0d10*/  DADD R54, R16, R54 ;  /* 0x0000000010367229 */ /* 0x010fe20000000036 */
[C---:B------:R-:W-:Y:S01]  /*0d20*/  IADD3 R16, P0, PT, R34.reuse, R32, RZ ;  /* 0x0000002022107210 */ /* 0x040fe20007f1e0ff */
[----:B------:R-:W-:Y:S01]  /*0d30*/  DADD R14, R14, R12 ;  /* 0x000000000e0e7229 */ /* 0x000fe2000000000c */
[C---:B------:R-:W-:Y:S01]  /*0d40*/  SHF.L.U64.HI R2, R5.reuse, 0x3, R2 ;  /* 0x0000000305027819 */ /* 0x040fe20000010202 */
[C---:B------:R-:W-:Y:S01]  /*0d50*/  IMAD.IADD R13, R34.reuse, 0x1, R57 ;  /* 0x00000001220d7824 */ /* 0x040fe200078e0239 */
[----:B------:R-:W-:Y:S02]  /*0d60*/  LEA.HI.X.SX32 R7, R34, R33, 0x1, P0 ;  /* 0x0000002122077211 */ /* 0x000fe400000f0eff */
[----:B------:R-:W-:Y:S01]  /*0d70*/  SHF.L.U32 R5, R5, 0x3, RZ ;  /* 0x0000000305057819 */ /* 0x000fe200000006ff */
[----:B------:R-:W-:Y:S01]  /*0d80*/  IMAD.WIDE R38, R13, 0x8, R10 ;  /* 0x000000080d267825 */ /* 0x000fe200078e020a */
[----:B------:R-:W-:-:S02]  /*0d90*/  SHF.L.U64.HI R34, R16, 0x3, R7 ;  /* 0x0000000310227819 */ /* 0x000fc40000010207 */
[----:B0-----:R-:W-:Y:S01]  /*0da0*/  IADD3 R22, P0, PT, R5, UR8, RZ ;  /* 0x0000000805167c10 */ /* 0x001fe2000ff1e0ff */
[----:B------:R-:W-:Y:S01]  /*0db0*/  IMAD.SHL.U32 R16, R16, 0x8, RZ ;  /* 0x0000000810107824 */ /* 0x000fe200078e00ff */
[----:B------:R-:W-:Y:S01]  /*0dc0*/  DADD R26, R14, R26 ;  /* 0x000000000e1a7229 */ /* 0x000fe2000000001a */
[----:B------:R-:W2:Y:S01]  /*0dd0*/  LDG.E.64.CONSTANT R38, desc[UR6][R38.64] ;  /* 0x0000000626267981 */ /* 0x000ea2000c1e9b00 */
[----:B------:R-:W-:Y:S02]  /*0de0*/  IADD3.X R23, PT, PT, R2, UR9, RZ, P0, !PT ;  /* 0x0000000902177c10 */ /* 0x000fe400087fe4ff */
[----:B------:R-:W-:Y:S02]  /*0df0*/  IADD3 R60, P0, PT, R16, UR8, RZ ;  /* 0x00000008103c7c10 */ /* 0x000fe4000ff1e0ff */
[----:B------:R-:W-:Y:S02]  /*0e00*/  IADD3 R14, P1, PT, R32, R30, RZ ;  /* 0x0000001e200e7210 */ /* 0x000fe40007f3e0ff */
[----:B------:R-:W-:Y:S01]  /*0e10*/  IADD3.X R61, PT, PT, R34, UR9, RZ, P0, !PT ;  /* 0x00000009223d7c10 */ /* 0x000fe200087fe4ff */
[----:B------:R-:W3:Y:S01]  /*0e20*/  LDG.E.64.CONSTANT R22, desc[UR6][R22.64+-0x8] ;  /* 0xfffff80616167981 */ /* 0x000ee2000c1e9b00 */
[----:B------:R-:W-:-:S03]  /*0e30*/  LEA.HI.X.SX32 R35, R30, R33, 0x1, P1 ;  /* 0x000000211e237211 */ /* 0x000fc600008f0eff */
[----:B------:R0:W4:Y:S01]  /*0e40*/  LDG.E.64.CONSTANT R30, desc[UR6][R60.64+-0x8] ;  /* 0xfffff8063c1e7981 */ /* 0x000122000c1e9b00 */
[C---:B------:R-:W-:Y:S02]  /*0e50*/  SHF.L.U64.HI R35, R14.reuse, 0x3, R35 ;  /* 0x000000030e237819 */ /* 0x040fe40000010223 */
[----:B------:R-:W-:-:S04]  /*0e60*/  SHF.L.U32 R14, R14, 0x3, RZ ;  /* 0x000000030e0e7819 */ /* 0x000fc800000006ff */
[----:B------:R-:W-:-:S04]  /*0e70*/  IADD3 R58, P0, PT, R14, UR8, RZ ;  /* 0x000000080e3a7c10 */ /* 0x000fc8000ff1e0ff */
[----:B------:R-:W-:-:S06]  /*0e80*/  IADD3.X R59, PT, PT, R35, UR9, RZ, P0, !PT ;  /* 0x00000009233b7c10 */ /* 0x000fcc00087fe4ff */
[----:B------:R-:W4:Y:S01]  /*0e90*/  LDG.E.64.CONSTANT R58, desc[UR6][R58.64+-0x8] ;  /* 0xfffff8063a3a7981 */ /* 0x000f22000c1e9b00 */
[----:B------:R-:W-:-:S04]  /*0ea0*/  IADD3 R15, P0, PT, R32, R8, RZ ;  /* 0x00000008200f7210 */ /* 0x000fc80007f1e0ff */
[----:B------:R-:W-:Y:S01]  /*0eb0*/  LEA.HI.X.SX32 R8, R8, R33, 0x1, P0 ;  /* 0x0000002108087211 */ /* 0x000fe200000f0eff */
[----:B------:R-:W-:-:S03]  /*0ec0*/  IMAD.SHL.U32 R37, R15, 0x8, RZ ;  /* 0x000000080f257824 */ /* 0x000fc600078e00ff */
[----:B------:R-:W-:Y:S02]  /*0ed0*/  SHF.L.U64.HI R15, R15, 0x3, R8 ;  /* 0x000000030f0f7819 */ /* 0x000fe40000010208 */
[----:B0-----:R-:W-:-:S04]  /*0ee0*/  IADD3 R60, P0, PT, R37, UR8, RZ ;  /* 0x00000008253c7c10 */ /* 0x001fc8000ff1e0ff */
[----:B------:R-:W-:Y:S01]  /*0ef0*/  IADD3.X R61, PT, PT, R15, UR9, RZ, P0, !PT ;  /* 0x000000090f3d7c10 */ /* 0x000fe200087fe4ff */
[----:B--2---:R-:W-:Y:S01]  /*0f00*/  DADD R38, R54, R38 ;  /* 0x0000000036267229 */ /* 0x004fe20000000026 */
[----:B------:R-:W-:Y:S01]  /*0f10*/  IMAD.WIDE R54, R3, 0x8, R10 ;  /* 0x0000000803367825 */ /* 0x000fe200078e020a */
[----:B---3--:R-:W-:-:S05]  /*0f20*/  DADD R22, R26, R22 ;  /* 0x000000001a167229 */ /* 0x008fca0000000016 */
[----:B------:R-:W2:Y:S01]  /*0f30*/  LDG.E.64.CONSTANT R54, desc[UR6][R54.64] ;  /* 0x0000000636367981 */ /* 0x000ea2000c1e9b00 */
[----:B----4-:R-:W-:Y:S01]  /*0f40*/  DADD R30, R38, R30 ;  /* 0x00000000261e7229 */ /* 0x010fe2000000001e */
[----:B------:R-:W-:-:S04]  /*0f50*/  IADD3 R39, P1, PT, R32, R4, RZ ;  /* 0x0000000420277210 */ /* 0x000fc80007f3e0ff */
[----:B------:R-:W-:-:S04]  /*0f60*/  LEA.HI.X.SX32 R4, R4, R33, 0x1, P1 ;  /* 0x0000002104047211 */ /* 0x000fc800008f0eff */
[C---:B------:R-:W-:Y:S01]  /*0f70*/  SHF.L.U64.HI R4, R39.reuse, 0x3, R4 ;  /* 0x0000000327047819 */ /* 0x040fe20000010204 */
[----:B------:R-:W-:-:S05]  /*0f80*/  IMAD.SHL.U32 R39, R39, 0x8, RZ ;  /* 0x0000000827277824 */ /* 0x000fca00078e00ff */
[----:B------:R-:W-:Y:S01]  /*0f90*/  IADD3 R26, P0, PT, R39, UR8, RZ ;  /* 0x00000008271a7c10 */ /* 0x000fe2000ff1e0ff */
[----:B------:R-:W-:Y:S01]  /*0fa0*/  DADD R58, R22, R58 ;  /* 0x00000000163a7229 */ /* 0x000fe2000000003a */
[----:B------:R0:W3:Y:S02]  /*0fb0*/  LDG.E.64.CONSTANT R22, desc[UR6][R60.64+-0x8] ;  /* 0xfffff8063c167981 */ /* 0x0000e4000c1e9b00 */
[----:B------:R-:W-:-:S06]  /*0fc0*/  IADD3.X R27, PT, PT, R4, UR9, RZ, P0, !PT ;  /* 0x00000009041b7c10 */ /* 0x000fcc00087fe4ff */
[----:B------:R-:W4:Y:S01]  /*0fd0*/  LDG.E.64.CONSTANT R26, desc[UR6][R26.64+-0x8] ;  /* 0xfffff8061a1a7981 */ /* 0x000f22000c1e9b00 */
[----:B------:R-:W-:Y:S01]  /*0fe0*/  UMOV UR4, 0x11111111 ;  /* 0x1111111100047882 */ /* 0x000fe20000000000 */
[----:B------:R-:W-:Y:S01]  /*0ff0*/  UMOV UR5, 0x40111111 ;  /* 0x4011111100057882 */ /* 0x000fe20000000000 */
[C---:B------:R-:W-:Y:S01]  /*1000*/  IADD3 R17, PT, PT, R57.reuse, R18, RZ ;  /* 0x0000001239117210 */ /* 0x040fe20007ffe0ff */
[----:B------:R-:W-:-:S04]  /*1010*/  IMAD.IADD R19, R57, 0x1, R36 ;  /* 0x0000000139137824 */ /* 0x000fc800078e0224 */
[----:B0-----:R-:W-:Y:S01]  /*1020*/  IMAD.WIDE R60, R19, 0x8, R10 ;  /* 0x00000008133c7825 */ /* 0x001fe200078e020a */
[----:B--2---:R-:W-:Y:S01]  /*1030*/  DMUL R54, R54, UR4 ;  /* 0x0000000436367c28 */ /* 0x004fe20008000000 */
[----:B------:R-:W-:Y:S01]  /*1040*/  UMOV UR4, 0xddddddde ;  /* 0xddddddde00047882 */ /* 0x000fe20000000000 */
[----:B------:R-:W-:-:S06]  /*1050*/  UMOV UR5, 0x3fdddddd ;  /* 0x3fdddddd00057882 */ /* 0x000fcc0000000000 */
[----:B------:R-:W-:Y:S02]  /*1060*/  DFMA R30, R30, UR4, -R54 ;  /* 0x000000041e1e7c2b */ /* 0x000fe40008000836 */
[----:B------:R-:W2:Y:S01]  /*1070*/  LDG.E.64.CONSTANT R54, desc[UR6][R60.64] ;  /* 0x000000063c367981 */ /* 0x000ea2000c1e9b00 */
[----:B---3--:R-:W-:Y:S01]  /*1080*/  DADD R22, R58, R22 ;  /* 0x000000003a167229 */ /* 0x008fe20000000016 */
[----:B------:R-:W-:-:S07]  /*1090*/  IMAD.WIDE R58, R17, 0x8, R10 ;  /* 0x00000008113a7825 */ /* 0x000fce00078e020a */
[----:B----4-:R-:W-:Y:S02]  /*10a0*/  DADD R26, R22, R26 ;  /* 0x00000000161a7229 */ /* 0x010fe4000000001a */
[----:B------:R0:W2:Y:S01]  /*10b0*/  LDG.E.64.CONSTANT R22, desc[UR6][R58.64] ;  /* 0x000000063a167981 */ /* 0x0000a2000c1e9b00 */
[C---:B------:R-:W-:Y:S01]  /*10c0*/  IMAD.IADD R7, R57.reuse, 0x1, R0 ;  /* 0x0000000139077824 */ /* 0x040fe200078e0200 */
[----:B------:R-:W-:-:S03]  /*10d0*/  IADD3 R12, PT, PT, R57, R6, RZ ;  /* 0x00000006390c7210 */ /* 0x000fc60007ffe0ff */
[----:B0-----:R-:W-:-:S04]  /*10e0*/  IMAD.WIDE R58, R7, 0x8, R10 ;  /* 0x00000008073a7825 */ /* 0x001fc800078e020a */
[----:B------:R-:W-:-:S05]  /*10f0*/  IMAD.WIDE R56, R12, 0x8, R10 ;  /* 0x000000080c387825 */ /* 0x000fca00078e020a */
[----:B------:R-:W3:Y:S01]  /*1100*/  LDG.E.64.CONSTANT R10, desc[UR6][R56.64] ;  /* 0x00000006380a7981 */ /* 0x000ee2000c1e9b00 */
[----:B--2---:R-:W-:-:S03]  /*1110*/  DADD R54, R22, R54 ;  /* 0x0000000016367229 */ /* 0x004fc60000000036 */
[----:B------:R-:W2:Y:S01]  /*1120*/  LDG.E.64.CONSTANT R22, desc[UR6][R58.64] ;  /* 0x000000063a167981 */ /* 0x000ea2000c1e9b00 */
[C---:B------:R-:W-:Y:S02]  /*1130*/  IADD3 R38, P0, PT, R32.reuse, R18, RZ ;  /* 0x0000001220267210 */ /* 0x040fe40007f1e0ff */
[----:B------:R-:W-:-:S04]  /*1140*/  IADD3 R8, P1, PT, R32, R36, RZ ;  /* 0x0000002420087210 */ /* 0x000fc80007f3e0ff */
[-C--:B------:R-:W-:Y:S01]  /*1150*/  LEA.HI.X.SX32 R36, R36, R33.reuse, 0x1, P1 ;  /* 0x0000002124247211 */ /* 0x080fe200008f0eff */
[----:B--2---:R-:W-:Y:S01]  /*1160*/  DADD R22, R54, R22 ;  /* 0x0000000036167229 */ /* 0x004fe20000000016 */
[----:B------:R-:W-:Y:S01]  /*1170*/  LEA.HI.X.SX32 R55, R18, R33, 0x1, P0 ;  /* 0x0000002112377211 */ /* 0x000fe200000f0eff */
[----:B------:R-:W-:-:S03]  /*1180*/  IMAD.SHL.U32 R18, R38, 0x8, RZ ;  /* 0x0000000826127824 */ /* 0x000fc600078e00ff */
[----:B------:R-:W-:-:S03]  /*1190*/  SHF.L.U64.HI R38, R38, 0x3, R55 ;  /* 0x0000000326267819 */ /* 0x000fc60000010237 */
[----:B---3--:R-:W-:Y:S01]  /*11a0*/  DADD R22, R22, R10 ;  /* 0x0000000016167229 */ /* 0x008fe2000000000a */
[C---:B------:R-:W-:Y:S02]  /*11b0*/  IADD3 R11, P2, PT, R32.reuse, R0, RZ ;  /* 0x00000000200b7210 */ /* 0x040fe40007f5e0ff */
[----:B------:R-:W-:Y:S02]  /*11c0*/  IADD3 R10, P3, PT, R32, R6, RZ ;  /* 0x00000006200a7210 */ /* 0x000fe40007f7e0ff */
[----:B------:R-:W-:Y:S02]  /*11d0*/  IADD3 R32, P0, PT, R18, UR8, RZ ;  /* 0x0000000812207c10 */ /* 0x000fe4000ff1e0ff */
[-C--:B------:R-:W-:Y:S02]  /*11e0*/  LEA.HI.X.SX32 R0, R0, R33.reuse, 0x1, P2 ;  /* 0x0000002100007211 */ /* 0x080fe400010f0eff */
[----:B------:R-:W-:Y:S02]  /*11f0*/  LEA.HI.X.SX32 R6, R6, R33, 0x1, P3 ;  /* 0x0000002106067211 */ /* 0x000fe400018f0eff */
[----:B------:R-:W-:-:S06]  /*1200*/  IADD3.X R33, PT, PT, R38, UR9, RZ, P0, !PT ;  /* 0x0000000926217c10 */ /* 0x000fcc00087fe4ff */
[----:B------:R-:W2:Y:S01]  /*1210*/  LDG.E.64.CONSTANT R32, desc[UR6][R32.64+-0x8] ;  /* 0xfffff80620207981 */ /* 0x000ea2000c1e9b00 */
[C---:B------:R-:W-:Y:S01]  /*1220*/  SHF.L.U64.HI R36, R8.reuse, 0x3, R36 ;  /* 0x0000000308247819 */ /* 0x040fe20000010224 */
[----:B------:R-:W-:Y:S01]  /*1230*/  IMAD.SHL.U32 R8, R8, 0x8, RZ ;  /* 0x0000000808087824 */ /* 0x000fe200078e00ff */
[----:B--2---:R-:W-:-:S04]  /*1240*/  DADD R32, R22, R32 ;  /* 0x0000000016207229 */ /* 0x004fc80000000020 */
[----:B------:R-:W-:-:S04]  /*1250*/  IADD3 R22, P0, PT, R8, UR8, RZ ;  /* 0x0000000808167c10 */ /* 0x000fc8000ff1e0ff */
[----:B------:R-:W-:-:S06]  /*1260*/  IADD3.X R23, PT, PT, R36, UR9, RZ, P0, !PT ;  /* 0x0000000924177c10 */ /* 0x000fcc00087fe4ff */
[----:B------:R-:W2:Y:S01]  /*1270*/  LDG.E.64.CONSTANT R22, desc[UR6][R22.64+-0x8] ;  /* 0xfffff80616167981 */ /* 0x000ea2000c1e9b00 */
[C---:B------:R-:W-:Y:S02]  /*1280*/  SHF.L.U64.HI R0, R11.reuse, 0x3, R0 ;  /* 0x000000030b007819 */ /* 0x040fe40000010200 */
[----:B------:R-:W-:Y:S01]  /*1290*/  SHF.L.U32 R11, R11, 0x3, RZ ;  /* 0x000000030b0b7819 */ /* 0x000fe200000006ff */
[----:B--2---:R-:W-:-:S03]  /*12a0*/  DADD R22, R32, R22 ;  /* 0x0000000020167229 */ /* 0x004fc60000000016 */
[----:B------:R-:W-:-:S04]  /*12b0*/  IADD3 R32, P0, PT, R11, UR8, RZ ;  /* 0x000000080b207c10 */ /* 0x000fc8000ff1e0ff */
[----:B------:R-:W-:-:S06]  /*12c0*/  IADD3.X R33, PT, PT, R0, UR9, RZ, P0, !PT ;  /* 0x0000000900217c10 */ /* 0x000fcc00087fe4ff */
[----:B------:R-:W2:Y:S01]  /*12d0*/  LDG.E.64.CONSTANT R32, desc[UR6][R32.64+-0x8] ;  /* 0xfffff80620207981 */ /* 0x000ea2000c1e9b00 */
[C---:B------:R-:W-:Y:S01]  /*12e0*/  SHF.L.U64.HI R6, R10.reuse, 0x3, R6 ;  /* 0x000000030a067819 */ /* 0x040fe20000010206 */
[----:B------:R-:W-:Y:S01]  /*12f0*/  IMAD.SHL.U32 R10, R10, 0x8, RZ ;  /* 0x000000080a0a7824 */ /* 0x000fe200078e00ff */
[----:B--2---:R-:W-:-:S04]  /*1300*/  DADD R32, R22, R32 ;  /* 0x0000000016207229 */ /* 0x004fc80000000020 */
[----:B------:R-:W-:-:S04]  /*1310*/  IADD3 R22, P0, PT, R10, UR8, RZ ;  /* 0x000000080a167c10 */ /* 0x000fc8000ff1e0ff */
[----:B------:R-:W-:Y:S01]  /*1320*/  IADD3.X R23, PT, PT, R6, UR9, RZ, P0, !PT ;  /* 0x0000000906177c10 */ /* 0x000fe200087fe4ff */
[----:B------:R-:W-:Y:S01]  /*1330*/  UMOV UR4, 0x9999999a ;  /* 0x9999999a00047882 */ /* 0x000fe20000000000 */
[----:B------:R-:W-:Y:S01]  /*1340*/  UMOV UR5, 0x3fb99999 ;  /* 0x3fb9999900057882 */ /* 0x000fe20000000000 */
[----:B------:R-:W0:Y:S03]  /*1350*/  LDCU.64 UR8, c[0x0][0x3c0] ;  /* 0x00007800ff0877ac */ /* 0x000e260008000a00 */
[----:B------:R-:W2:Y:S01]  /*1360*/  LDG.E.64.CONSTANT R22, desc[UR6][R22.64+-0x8] ;  /* 0xfffff80616167981 */ /* 0x000ea2000c1e9b00 */
[----:B------:R-:W-:Y:S01]  /*1370*/  DFMA R26, R26, UR4, R30 ;  /* 0x000000041a1a7c2b */ /* 0x000fe2000800001e */
[----:B------:R-:W-:-:S06]  /*1380*/  IMAD.WIDE R30, R44, 0x8, R20 ;  /* 0x000000082c1e7825 */ /* 0x000fcc00078e0214 */
[----:B------:R-:W3:Y:S01]  /*1390*/  LDG.E.64.CONSTANT R30, desc[UR6][R30.64] ;  /* 0x000000061e1e7981 */ /* 0x000ee2000c1e9b00 */
[----:B--2---:R-:W-:Y:S01]  /*13a0*/  DADD R22, R32, R22 ;  /* 0x0000000020167229 */ /* 0x004fe20000000016 */
[----:B------:R-:W-:-:S06]  /*13b0*/  IMAD.WIDE R32, R47, 0x8, R20 ;  /* 0x000000082f207825 */ /* 0x000fcc00078e0214 */
[----:B------:R-:W3:Y:S02]  /*13c0*/  LDG.E.64.CONSTANT R32, desc[UR6][R32.64] ;  /* 0x0000000620207981 */ /* 0x000ee4000c1e9b00 */
[----:B---3--:R-:W-:Y:S01]  /*13d0*/  DADD R30, R32, R30 ;  /* 0x00000000201e7229 */ /* 0x008fe2000000001e */
        /* <DEDUP_REMOVED lines=9> */
[----:B0-----:R-:W-:-:S04]  /*1470*/  IADD3 R30, P0, PT, R16, UR8, RZ ;  /* 0x00000008101e7c10 */ /* 0x001fc8000ff1e0ff */
[----:B------:R-:W-:-:S06]  /*1480*/  IADD3.X R31, PT, PT, R34, UR9, RZ, P0, !PT ;  /* 0x00000009221f7c10 */ /* 0x000fcc00087fe4ff */
[----:B------:R-:W2:Y:S02]  /*1490*/  LDG.E.64.CONSTANT R30, desc[UR6][R30.64+-0x8] ;  /* 0xfffff8061e1e7981 */ /* 0x000ea4000c1e9b00 */
[----:B--2---:R-:W-:Y:S01]  /*14a0*/  DADD R32, R32, R30 ;  /* 0x0000000020207229 */ /* 0x004fe2000000001e */
[----:B------:R-:W-:-:S06]  /*14b0*/  IMAD.WIDE R30, R3, 0x8, R20 ;  /* 0x00000008031e7825 */ /* 0x000fcc00078e0214 */
[----:B------:R-:W2:Y:S01]  /*14c0*/  LDG.E.64.CONSTANT R30, desc[UR6][R30.64] ;  /* 0x000000061e1e7981 */ /* 0x000ea2000c1e9b00 */
[----:B------:R-:W-:Y:S01]  /*14d0*/  UMOV UR4, 0x11111111 ;  /* 0x1111111100047882 */ /* 0x000fe20000000000 */
[----:B------:R-:W-:Y:S02]  /*14e0*/  UMOV UR5, 0x40111111 ;  /* 0x4011111100057882 */ /* 0x000fe40000000000 */
[----:B--2---:R-:W-:Y:S01]  /*14f0*/  DMUL R30, R30, UR4 ;  /* 0x000000041e1e7c28 */ /* 0x004fe20008000000 */
[----:B------:R-:W-:Y:S01]  /*1500*/  UMOV UR4, 0xddddddde ;  /* 0xddddddde00047882 */ /* 0x000fe20000000000 */
[----:B------:R-:W-:-:S06]  /*1510*/  UMOV UR5, 0x3fdddddd ;  /* 0x3fdddddd00057882 */ /* 0x000fcc0000000000 */
[----:B------:R-:W-:Y:S01]  /*1520*/  DFMA R32, R32, UR4, -R30 ;  /* 0x0000000420207c2b */ /* 0x000fe2000800081e */
[----:B------:R-:W-:Y:S01]  /*1530*/  UMOV UR4, 0x11111111 ;  /* 0x1111111100047882 */ /* 0x000fe20000000000 */
[----:B------:R-:W-:Y:S01]  /*1540*/  UMOV UR5, 0x3fa11111 ;  /* 0x3fa1111100057882 */ /* 0x000fe20000000000 */
[----:B------:R-:W-:Y:S01]  /*1550*/  IMAD.WIDE R30, R53, 0x8, R20 ;  /* 0x00000008351e7825 */ /* 0x000fe200078e0214 */
[----:B------:R-:W-:-:S03]  /*1560*/  DFMA R22, R22, UR4, R26 ;  /* 0x0000000416167c2b */ /* 0x000fc6000800001a */
[--C-:B------:R-:W-:Y:S02]  /*1570*/  IMAD.WIDE R26, R46, 0x8, R20.reuse ;  /* 0x000000082e1a7825 */ /* 0x100fe400078e0214 */
[----:B------:R-:W2:Y:S04]  /*1580*/  LDG.E.64.CONSTANT R30, desc[UR6][R30.64] ;  /* 0x000000061e1e7981 */ /* 0x000ea8000c1e9b00 */
        /* <DEDUP_REMOVED lines=39> */
[----:B------:R-:W-:Y:S01]  /*1800*/  IMAD.WIDE R54, R47, 0x8, R28 ;  /* 0x000000082f367825 */ /* 0x000fe200078e021c */
[----:B------:R-:W0:Y:S03]  /*1810*/  LDCU.64 UR10, c[0x0][0x3c8] ;  /* 0x00007900ff0a77ac */ /* 0x000e260008000a00 */
[--C-:B------:R-:W-:Y:S02]  /*1820*/  IMAD.WIDE R30, R17, 0x8, R20.reuse ;  /* 0x00000008111e7825 */ /* 0x100fe400078e0214 */
[----:B------:R-:W2:Y:S02]  /*1830*/  LDG.E.64.CONSTANT R54, desc[UR6][R54.64] ;  /* 0x0000000636367981 */ /* 0x000ea4000c1e9b00 */
[--C-:B------:R-:W-:Y:S02]  /*1840*/  IMAD.WIDE R32, R19, 0x8, R20.reuse ;  /* 0x0000000813207825 */ /* 0x100fe400078e0214 */
[----:B------:R-:W3:Y:S04]  /*1850*/  LDG.E.64.CONSTANT R30, desc[UR6][R30.64] ;  /* 0x000000061e1e7981 */ /* 0x000ee8000c1e9b00 */
[----:B------:R-:W3:Y:S02]  /*1860*/  LDG.E.64.CONSTANT R32, desc[UR6][R32.64] ;  /* 0x0000000620207981 */ /* 0x000ee4000c1e9b00 */
[----:B---3--:R-:W-:Y:S01]  /*1870*/  DADD R32, R30, R32 ;  /* 0x000000001e207229 */ /* 0x008fe20000000020 */
[----:B------:R-:W-:-:S04]  /*1880*/  IMAD.WIDE R30, R7, 0x8, R20 ;  /* 0x00000008071e7825 */ /* 0x000fc800078e0214 */
[----:B------:R-:W-:Y:S02]  /*1890*/  IMAD.WIDE R20, R12, 0x8, R20 ;  /* 0x000000080c147825 */ /* 0x000fe400078e0214 */
[----:B------:R-:W3:Y:S04]  /*18a0*/  LDG.E.64.CONSTANT R30, desc[UR6][R30.64] ;  /* 0x000000061e1e7981 */ /* 0x000ee8000c1e9b00 */
[----:B------:R-:W4:Y:S01]  /*18b0*/  LDG.E.64.CONSTANT R20, desc[UR6][R20.64] ;  /* 0x0000000614147981 */ /* 0x000f22000c1e9b00 */
[----:B------:R-:W-:-:S06]  /*18c0*/  IMAD.WIDE R56, R44, 0x8, R28 ;  /* 0x000000082c387825 */ /* 0x000fcc00078e021c */
[----:B------:R-:W2:Y:S01]  /*18d0*/  LDG.E.64.CONSTANT R56, desc[UR6][R56.64] ;  /* 0x0000000638387981 */ /* 0x000ea2000c1e9b00 */
[----:B---3--:R-:W-:-:S08]  /*18e0*/  DADD R32, R32, R30 ;  /* 0x0000000020207229 */ /* 0x008fd0000000001e */
[----:B----4-:R-:W-:Y:S01]  /*18f0*/  DADD R30, R32, R20 ;  /* 0x00000000201e7229 */ /* 0x010fe20000000014 */
[----:B------:R-:W-:-:S04]  /*1900*/  IADD3 R32, P0, PT, R18, UR8, RZ ;  /* 0x0000000812207c10 */ /* 0x000fc8000ff1e0ff */
[----:B------:R-:W-:Y:S02]  /*1910*/  IADD3.X R33, PT, PT, R38, UR9, RZ, P0, !PT ;  /* 0x0000000926217c10 */ /* 0x000fe400087fe4ff */
[----:B------:R-:W-:-:S04]  /*1920*/  IADD3 R20, P0, PT, R8, UR8, RZ ;  /* 0x0000000808147c10 */ /* 0x000fc8000ff1e0ff */
[----:B------:R-:W3:Y:S01]  /*1930*/  LDG.E.64.CONSTANT R32, desc[UR6][R32.64+-0x8] ;  /* 0xfffff80620207981 */ /* 0x000ee2000c1e9b00 */
[----:B------:R-:W-:-:S06]  /*1940*/  IADD3.X R21, PT, PT, R36, UR9, RZ, P0, !PT ;  /* 0x0000000924157c10 */ /* 0x000fcc00087fe4ff */
[----:B------:R-:W4:Y:S01]  /*1950*/  LDG.E.64.CONSTANT R20, desc[UR6][R20.64+-0x8] ;  /* 0xfffff80614147981 */ /* 0x000f22000c1e9b00 */
[----:B------:R-:W-:-:S04]  /*1960*/  IMAD.WIDE R46, R46, 0x8, R28 ;  /* 0x000000082e2e7825 */ /* 0x000fc800078e021c */
[--C-:B------:R-:W-:Y:S02]  /*1970*/  IMAD.WIDE R52, R53, 0x8, R28.reuse ;  /* 0x0000000835347825 */ /* 0x100fe400078e021c */
[----:B------:R-:W2:Y:S02]  /*1980*/  LDG.E.64.CONSTANT R46, desc[UR6][R46.64] ;  /* 0x000000062e2e7981 */ /* 0x000ea4000c1e9b00 */
[--C-:B------:R-:W-:Y:S02]  /*1990*/  IMAD.WIDE R58, R42, 0x8, R28.reuse ;  /* 0x000000082a3a7825 */ /* 0x100fe400078e021c */
[----:B------:R-:W2:Y:S02]  /*19a0*/  LDG.E.64.CONSTANT R52, desc[UR6][R52.64] ;  /* 0x0000000634347981 */ /* 0x000ea4000c1e9b00 */
[----:B------:R-:W-:Y:S02]  /*19b0*/  IMAD.WIDE R60, R9, 0x8, R28 ;  /* 0x00000008093c7825 */ /* 0x000fe400078e021c */
[----:B------:R-:W2:Y:S04]  /*19c0*/  LDG.E.64.CONSTANT R58, desc[UR6][R58.64] ;  /* 0x000000063a3a7981 */ /* 0x000ea8000c1e9b00 */
[----:B------:R-:W2:Y:S01]  /*19d0*/  LDG.E.64.CONSTANT R60, desc[UR6][R60.64] ;  /* 0x000000063c3c7981 */ /* 0x000ea2000c1e9b00 */
[----:B---3--:R-:W-:-:S08]  /*19e0*/  DADD R30, R30, R32 ;  /* 0x000000001e1e7229 */ /* 0x008fd00000000020 */
[----:B----4-:R-:W-:Y:S02]  /*19f0*/  DADD R30, R30, R20 ;  /* 0x000000001e1e7229 */ /* 0x010fe40000000014 */
[----:B--2---:R-:W-:Y:S01]  /*1a00*/  DADD R20, R54, R56 ;  /* 0x0000000036147229 */ /* 0x004fe20000000038 */
[----:B------:R-:W-:-:S04]  /*1a10*/  IMAD.WIDE R54, R40, 0x8, R28 ;  /* 0x0000000828367825 */ /* 0x000fc800078e021c */
[--C-:B------:R-:W-:Y:S01]  /*1a20*/  IMAD.WIDE R40, R41, 0x8, R28.reuse ;  /* 0x0000000829287825 */ /* 0x100fe200078e021c */
[----:B------:R-:W-:Y:S01]  /*1a30*/  DADD R32, R46, R52 ;  /* 0x000000002e207229 */ /* 0x000fe20000000034 */
[----:B------:R-:W2:Y:S04]  /*1a40*/  LDG.E.64.CONSTANT R54, desc[UR6][R54.64] ;  /* 0x0000000636367981 */ /* 0x000ea8000c1e9b00 */
[----:B------:R-:W3:Y:S01]  /*1a50*/  LDG.E.64.CONSTANT R40, desc[UR6][R40.64] ;  /* 0x0000000628287981 */ /* 0x000ee2000c1e9b00 */
[--C-:B------:R-:W-:Y:S02]  /*1a60*/  IMAD.WIDE R46, R51, 0x8, R28.reuse ;  /* 0x00000008332e7825 */ /* 0x100fe400078e021c */
[----:B------:R-:W-:Y:S02]  /*1a70*/  DADD R32, R32, R58 ;  /* 0x0000000020207229 */ /* 0x000fe4000000003a */
[----:B------:R-:W-:-:S02]  /*1a80*/  IMAD.WIDE R44, R45, 0x8, R28 ;  /* 0x000000082d2c7825 */ /* 0x000fc400078e021c */
[----:B------:R-:W4:Y:S04]  /*1a90*/  LDG.E.64.CONSTANT R46, desc[UR6][R46.64] ;  /* 0x000000062e2e7981 */ /* 0x000f28000c1e9b00 */
[----:B------:R-:W-:Y:S01]  /*1aa0*/  DADD R32, R32, R60 ;  /* 0x0000000020207229 */ /* 0x000fe2000000003c */
[----:B------:R-:W2:Y:S01]  /*1ab0*/  LDG.E.64.CONSTANT R44, desc[UR6][R44.64] ;  /* 0x000000062c2c7981 */ /* 0x000ea2000c1e9b00 */
[----:B------:R-:W-:-:S06]  /*1ac0*/  IMAD.WIDE R48, R49, 0x8, R28 ;  /* 0x0000000831307825 */ /* 0x000fcc00078e021c */
[----:B------:R-:W2:Y:S01]  /*1ad0*/  LDG.E.64.CONSTANT R48, desc[UR6][R48.64] ;  /* 0x0000000630307981 */ /* 0x000ea2000c1e9b00 */
[----:B------:R-:W-:-:S06]  /*1ae0*/  IMAD.WIDE R52, R19, 0x8, R28 ;  /* 0x0000000813347825 */ /* 0x000fcc00078e021c */
[----:B------:R-:W2:Y:S01]  /*1af0*/  LDG.E.64.CONSTANT R52, desc[UR6][R52.64] ;  /* 0x0000000634347981 */ /* 0x000ea2000c1e9b00 */
[----:B---3--:R-:W-:Y:S01]  /*1b00*/  DADD R50, R32, R40 ;  /* 0x0000000020327229 */ /* 0x008fe20000000028 */
[----:B------:R-:W-:Y:S01]  /*1b10*/  IADD3 R32, P0, PT, R11, UR8, RZ ;  /* 0x000000080b207c10 */ /* 0x000fe2000ff1e0ff */
[----:B------:R-:W-:-:S03]  /*1b20*/  IMAD.WIDE R40, R43, 0x8, R28 ;  /* 0x000000082b287825 */ /* 0x000fc600078e021c */
[----:B------:R-:W-:-:S03]  /*1b30*/  IADD3.X R33, PT, PT, R0, UR9, RZ, P0, !PT ;  /* 0x0000000900217c10 */ /* 0x000fc600087fe4ff */
[----:B------:R-:W3:Y:S04]  /*1b40*/  LDG.E.64.CONSTANT R40, desc[UR6][R40.64] ;  /* 0x0000000628287981 */ /* 0x000ee8000c1e9b00 */
[----:B------:R-:W3:Y:S01]  /*1b50*/  LDG.E.64.CONSTANT R32, desc[UR6][R32.64+-0x8] ;  /* 0xfffff80620207981 */ /* 0x000ee2000c1e9b00 */
[----:B------:R-:W-:-:S06]  /*1b60*/  IMAD.WIDE R42, R17, 0x8, R28 ;  /* 0x00000008112a7825 */ /* 0x000fcc00078e021c */
[----:B------:R-:W3:Y:S01]  /*1b70*/  LDG.E.64.CONSTANT R42, desc[UR6][R42.64] ;  /* 0x000000062a2a7981 */ /* 0x000ee2000c1e9b00 */
[----:B----4-:R-:W-:Y:S02]  /*1b80*/  DADD R46, R50, R46 ;  /* 0x00000000322e7229 */ /* 0x010fe4000000002e */
[----:B--2---:R-:W-:-:S06]  /*1b90*/  DADD R20, R20, R54 ;  /* 0x0000000014147229 */ /* 0x004fcc0000000036 */
[----:B------:R-:W-:Y:S02]  /*1ba0*/  DADD R44, R46, R44 ;  /* 0x000000002e2c7229 */ /* 0x000fe4000000002c */
[----:B------:R-:W-:Y:S01]  /*1bb0*/  DADD R20, R20, R48 ;  /* 0x0000000014147229 */ /* 0x000fe20000000030 */
[----:B------:R-:W-:-:S04]  /*1bc0*/  IMAD.WIDE R48, R7, 0x8, R28 ;  /* 0x0000000807307825 */ /* 0x000fc800078e021c */
[--C-:B------:R-:W-:Y:S02]  /*1bd0*/  IMAD.WIDE R46, R13, 0x8, R28.reuse ;  /* 0x000000080d2e7825 */ /* 0x100fe400078e021c */
[----:B------:R-:W2:Y:S02]  /*1be0*/  LDG.E.64.CONSTANT R48, desc[UR6][R48.64] ;  /* 0x0000000630307981 */ /* 0x000ea4000c1e9b00 */
[----:B------:R-:W-:Y:S01]  /*1bf0*/  IMAD.WIDE R12, R12, 0x8, R28 ;  /* 0x000000080c0c7825 */ /* 0x000fe200078e021c */
[----:B0-----:R-:W-:Y:S01]  /*1c00*/  IADD3 R50, P3, PT, R14, UR10, RZ ;  /* 0x0000000a0e327c10 */ /* 0x001fe2000ff7e0ff */
[----:B------:R-:W4:Y:S01]  /*1c10*/  LDG.E.64.CONSTANT R46, desc[UR6][R46.64] ;  /* 0x000000062e2e7981 */ /* 0x000f22000c1e9b00 */
[----:B------:R-:W-:-:S03]  /*1c20*/  IADD3 R18, P1, PT, R18, UR10, RZ ;  /* 0x0000000a12127c10 */ /* 0x000fc6000ff3e0ff */
[----:B------:R-:W4:Y:S01]  /*1c30*/  LDG.E.64.CONSTANT R12, desc[UR6][R12.64] ;  /* 0x000000060c0c7981 */ /* 0x000f22000c1e9b00 */
[----:B------:R-:W-:Y:S02]  /*1c40*/  IADD3.X R51, PT, PT, R35, UR11, RZ, P3, !PT ;  /* 0x0000000b23337c10 */ /* 0x000fe40009ffe4ff */
[----:B------:R-:W-:Y:S02]  /*1c50*/  IADD3.X R19, PT, PT, R38, UR11, RZ, P1, !PT ;  /* 0x0000000b26137c10 */ /* 0x000fe40008ffe4ff */
[----:B------:R-:W-:Y:S02]  /*1c60*/  IADD3 R16, P2, PT, R16, UR10, RZ ;  /* 0x0000000a10107c10 */ /* 0x000fe4000ff5e0ff */
[----:B------:R-:W-:Y:S01]  /*1c70*/  IADD3 R8, P4, PT, R8, UR10, RZ ;  /* 0x0000000a08087c10 */ /* 0x000fe2000ff9e0ff */
[----:B------:R-:W4:Y:S01]  /*1c80*/  LDG.E.64.CONSTANT R50, desc[UR6][R50.64+-0x8] ;  /* 0xfffff80632327981 */ /* 0x000f22000c1e9b00 */
[----:B------:R-:W-:-:S03]  /*1c90*/  IADD3.X R17, PT, PT, R34, UR11, RZ, P2, !PT ;  /* 0x0000000b22117c10 */ /* 0x000fc600097fe4ff */
[----:B------:R-:W4:Y:S01]  /*1ca0*/  LDG.E.64.CONSTANT R18, desc[UR6][R18.64+-0x8] ;  /* 0xfffff80612127981 */ /* 0x000f22000c1e9b00 */
[----:B------:R-:W-:-:S03]  /*1cb0*/  IADD3.X R9, PT, PT, R36, UR11, RZ, P4, !PT ;  /* 0x0000000b24097c10 */ /* 0x000fc6000a7fe4ff */
[----:B------:R-:W4:Y:S04]  /*1cc0*/  LDG.E.64.CONSTANT R16, desc[UR6][R16.64+-0x8] ;  /* 0xfffff80610107981 */ /* 0x000f28000c1e9b00 */
[----:B------:R-:W4:Y:S01]  /*1cd0*/  LDG.E.64.CONSTANT R8, desc[UR6][R8.64+-0x8] ;  /* 0xfffff80608087981 */ /* 0x000f22000c1e9b00 */
[----:B---3--:R-:W-:Y:S01]  /*1ce0*/  DADD R44, R44, R40 ;  /* 0x000000002c2c7229 */ /* 0x008fe20000000028 */
[----:B------:R-:W-:Y:S01]  /*1cf0*/  IADD3 R40, P0, PT, R10, UR8, RZ ;  /* 0x000000080a287c10 */ /* 0x000fe2000ff1e0ff */
[----:B------:R-:W-:Y:S01]  /*1d00*/  DADD R30, R30, R32 ;  /* 0x000000001e1e7229 */ /* 0x000fe20000000020 */
[----:B------:R-:W-:Y:S02]  /*1d10*/  IMAD.WIDE R32, R3, 0x8, R28 ;  /* 0x0000000803207825 */ /* 0x000fe400078e021c */
[----:B------:R-:W-:-:S02]  /*1d20*/  IADD3.X R41, PT, PT, R6, UR9, RZ, P0, !PT ;  /* 0x0000000906297c10 */ /* 0x000fc400087fe4ff */
[----:B------:R-:W-:Y:S01]  /*1d30*/  IADD3 R28, P0, PT, R5, UR10, RZ ;  /* 0x0000000a051c7c10 */ /* 0x000fe2000ff1e0ff */
[----:B------:R-:W-:Y:S01]  /*1d40*/  DADD R42, R42, R52 ;  /* 0x000000002a2a7229 */ /* 0x000fe20000000034 */
[----:B------:R-:W3:Y:S02]  /*1d50*/  LDG.E.64.CONSTANT R32, desc[UR6][R32.64] ;  /* 0x0000000620207981 */ /* 0x000ee4000c1e9b00 */
[----:B------:R-:W-:Y:S02]  /*1d60*/  IADD3.X R29, PT, PT, R2, UR11, RZ, P0, !PT ;  /* 0x0000000b021d7c10 */ /* 0x000fe400087fe4ff */
[----:B------:R-:W-:Y:S01]  /*1d70*/  IADD3 R14, P0, PT, R37, UR10, RZ ;  /* 0x0000000a250e7c10 */ /* 0x000fe2000ff1e0ff */
[----:B------:R-:W3:Y:S04]  /*1d80*/  LDG.E.64.CONSTANT R40, desc[UR6][R40.64+-0x8] ;  /* 0xfffff80628287981 */ /* 0x000ee8000c1e9b00 */
[----:B------:R-:W3:Y:S01]  /*1d90*/  LDG.E.64.CONSTANT R28, desc[UR6][R28.64+-0x8] ;  /* 0xfffff8061c1c7981 */ /* 0x000ee2000c1e9b00 */
[----:B------:R-:W-:-:S02]  /*1da0*/  IADD3.X R15, PT, PT, R15, UR11, RZ, P0, !PT ;  /* 0x0000000b0f0f7c10 */ /* 0x000fc400087fe4ff */
[----:B------:R-:W-:Y:S02]  /*1db0*/  IADD3 R52, P3, PT, R39, UR10, RZ ;  /* 0x0000000a27347c10 */ /* 0x000fe4000ff7e0ff */
[----:B------:R-:W-:Y:S02]  /*1dc0*/  IADD3 R34, P0, PT, R11, UR10, RZ ;  /* 0x0000000a0b227c10 */ /* 0x000fe4000ff1e0ff */
[----:B------:R-:W-:Y:S01]  /*1dd0*/  IADD3.X R53, PT, PT, R4, UR11, RZ, P3, !PT ;  /* 0x0000000b04357c10 */ /* 0x000fe20009ffe4ff */
[----:B------:R-:W3:Y:S01]  /*1de0*/  LDG.E.64.CONSTANT R14, desc[UR6][R14.64+-0x8] ;  /* 0xfffff8060e0e7981 */ /* 0x000ee2000c1e9b00 */
[----:B------:R-:W-:Y:S01]  /*1df0*/  IADD3.X R35, PT, PT, R0, UR11, RZ, P0, !PT ;  /* 0x0000000b00237c10 */ /* 0x000fe200087fe4ff */
[----:B------:R-:W0:Y:S01]  /*1e00*/  LDC.64 R4, c[0x0][0x380] ;  /* 0x0000e000ff047b82 */ /* 0x000e220000000a00 */
[----:B------:R-:W-:Y:S02]  /*1e10*/  IADD3 R36, P0, PT, R10, UR10, RZ ;  /* 0x0000000a0a247c10 */ /* 0x000fe4000ff1e0ff */
[----:B------:R-:W3:Y:S04]  /*1e20*/  LDG.E.64.CONSTANT R52, desc[UR6][R52.64+-0x8] ;  /* 0xfffff80634347981 */ /* 0x000ee8000c1e9b00 */
[----:B------:R-:W3:Y:S01]  /*1e30*/  LDG.E.64.CONSTANT R34, desc[UR6][R34.64+-0x8] ;  /* 0xfffff80622227981 */ /* 0x000ee2000c1e9b00 */
[----:B------:R-:W1:Y:S01]  /*1e40*/  LDC.64 R10, c[0x0][0x388] ;  /* 0x0000e200ff0a7b82 */ /* 0x000e620000000a00 */
[----:B------:R-:W-:-:S06]  /*1e50*/  IADD3.X R37, PT, PT, R6, UR11, RZ, P0, !PT ;  /* 0x0000000b06257c10 */ /* 0x000fcc00087fe4ff */
[----:B------:R-:W3:Y:S01]  /*1e60*/  LDG.E.64.CONSTANT R36, desc[UR6][R36.64+-0x8] ;  /* 0xfffff80624247981 */ /* 0x000ee2000c1e9b00 */
[----:B------:R-:W2:Y:S01]  /*1e70*/  LDC.64 R6, c[0x0][0x390] ;  /* 0x0000e400ff067b82 */ /* 0x000ea20000000a00 */
[----:B0-----:R-:W-:-:S04]  /*1e80*/  IMAD.WIDE.U32 R38, R3, 0x8, R4 ;  /* 0x0000000803267825 */ /* 0x001fc800078e0004 */
[C---:B-1----:R-:W-:Y:S02]  /*1e90*/  IMAD.WIDE.U32 R4, R3.reuse, 0x8, R10 ;  /* 0x0000000803047825 */ /* 0x042fe400078e000a */
[----:B------:R-:W3:Y:S04]  /*1ea0*/  LDG.E.64.CONSTANT R10, desc[UR6][R38.64] ;  /* 0x00000006260a7981 */ /* 0x000ee8000c1e9b00 */
[----:B------:R-:W3:Y:S01]  /*1eb0*/  LDG.E.64.CONSTANT R4, desc[UR6][R4.64] ;  /* 0x0000000604047981 */ /* 0x000ee2000c1e9b00 */
[----:B--2---:R-:W-:-:S06]  /*1ec0*/  IMAD.WIDE.U32 R6, R3, 0x8, R6 ;  /* 0x0000000803067825 */ /* 0x004fcc00078e0006 */
[----:B------:R-:W2:Y:S01]  /*1ed0*/  LDG.E.64.CONSTANT R6, desc[UR6][R6.64] ;  /* 0x0000000606067981 */ /* 0x000ea2000c1e9b00 */
[----:B------:R-:W-:-:S08]  /*1ee0*/  DADD R42, R42, R48 ;  /* 0x000000002a2a7229 */ /* 0x000fd00000000030 */
[----:B----4-:R-:W-:Y:S02]  /*1ef0*/  DADD R12, R42, R12 ;  /* 0x000000002a0c7229 */ /* 0x010fe4000000000c */
[----:B------:R-:W-:-:S06]  /*1f00*/  DADD R20, R20, R46 ;  /* 0x0000000014147229 */ /* 0x000fcc000000002e */
[----:B------:R-:W-:Y:S01]  /*1f10*/  DADD R12, R12, R18 ;  /* 0x000000000c0c7229 */ /* 0x000fe20000000012 */
[----:B------:R-:W-:Y:S01]  /*1f20*/  UMOV UR8, 0x11111111 ;  /* 0x1111111100087882 */ /* 0x000fe20000000000 */
[----:B------:R-:W-:Y:S01]  /*1f30*/  UMOV UR9, 0x40111111 ;  /* 0x4011111100097882 */ /* 0x000fe20000000000 */
[----:B------:R-:W-:Y:S01]  /*1f40*/  DADD R16, R20, R16 ;  /* 0x0000000014107229 */ /* 0x000fe20000000010 */
[----:B------:R-:W0:Y:S04]  /*1f50*/  LDC.64 R18, c[0x0][0x3b0] ;  /* 0x0000ec00ff127b82 */ /* 0x000e280000000a00 */
[----:B------:R-:W-:Y:S02]  /*1f60*/  DADD R8, R12, R8 ;  /* 0x000000000c087229 */ /* 0x000fe40000000008 */
[----:B------:R-:W-:-:S02]  /*1f70*/  DADD R22, -R24, R22 ;  /* 0x0000000018167229 */ /* 0x000fc40000000116 */
[----:B------:R-:W1:Y:S08]  /*1f80*/  LDC.64 R12, c[0x0][0x3a0] ;  /* 0x0000e800ff0c7b82 */ /* 0x000e700000000a00 */
[----:B------:R-:W4:Y:S01]  /*1f90*/  LDC.64 R20, c[0x0][0x398] ;  /* 0x0000e600ff147b82 */ /* 0x000f220000000a00 */
[----:B---3--:R-:W-:-:S08]  /*1fa0*/  DADD R28, R44, R28 ;  /* 0x000000002c1c7229 */ /* 0x008fd0000000001c */
[----:B------:R-:W-:Y:S02]  /*1fb0*/  DADD R28, R28, R50 ;  /* 0x000000001c1c7229 */ /* 0x000fe40000000032 */
[----:B------:R-:W-:Y:S02]  /*1fc0*/  DMUL R32, R32, UR8 ;  /* 0x0000000820207c28 */ /* 0x000fe40008000000 */
[----:B------:R-:W-:-:S04]  /*1fd0*/  DADD R30, R30, R40 ;  /* 0x000000001e1e7229 */ /* 0x000fc80000000028 */
[----:B------:R-:W-:Y:S01]  /*1fe0*/  DADD R14, R28, R14 ;  /* 0x000000001c0e7229 */ /* 0x000fe2000000000e */
[----:B------:R-:W-:Y:S01]  /*1ff0*/  UMOV UR8, 0xddddddde ;  /* 0xddddddde00087882 */ /* 0x000fe20000000000 */
[----:B------:R-:W-:Y:S01]  /*2000*/  UMOV UR9, 0x3fdddddd ;  /* 0x3fdddddd00097882 */ /* 0x000fe20000000000 */
[----:B------:R-:W-:Y:S02]  /*2010*/  DADD R8, R8, R34 ;  /* 0x0000000008087229 */ /* 0x000fe40000000022 */
[----:B------:R-:W-:-:S03]  /*2020*/  DFMA R16, R16, UR8, -R32 ;  /* 0x0000000810107c2b */ /* 0x000fc60008000820 */
[----:B------:R-:W-:Y:S02]  /*2030*/  DADD R14, R14, R52 ;  /* 0x000000000e0e7229 */ /* 0x000fe40000000034 */
[----:B------:R-:W-:Y:S01]  /*2040*/  DFMA R26, R30, UR4, R26 ;  /* 0x000000041e1a7c2b */ /* 0x000fe2000800001a */
[----:B------:R-:W-:Y:S01]  /*2050*/  UMOV UR8, 0x9999999a ;  /* 0x9999999a00087882 */ /* 0x000fe20000000000 */
[----:B------:R-:W-:Y:S01]  /*2060*/  UMOV UR9, 0x3fb99999 ;  /* 0x3fb9999900097882 */ /* 0x000fe20000000000 */
[----:B------:R-:W-:-:S03]  /*2070*/  DADD R8, R8, R36 ;  /* 0x0000000008087229 */ /* 0x000fc60000000024 */
[----:B------:R-:W-:Y:S02]  /*2080*/  DFMA R14, R14, UR8, R16 ;  /* 0x000000080e0e7c2b */ /* 0x000fe40008000010 */
[----:B------:R-:W-:Y:S01]  /*2090*/  DADD R26, -R24, R26 ;  /* 0x00000000181a7229 */ /* 0x000fe2000000011a */
[----:B------:R-:W3:Y:S05]  /*20a0*/  LDC.64 R16, c[0x0][0x3a8] ;  /* 0x0000ea00ff107b82 */ /* 0x000eea0000000a00 */
[----:B------:R-:W-:Y:S01]  /*20b0*/  DFMA R8, R8, UR4, R14 ;  /* 0x0000000408087c2b */ /* 0x000fe2000800000e */
[----:B------:R-:W-:Y:S01]  /*20c0*/  UMOV UR4, 0xd2f1a9fc ;  /* 0xd2f1a9fc00047882 */ /* 0x000fe20000000000 */
[----:B------:R-:W-:-:S02]  /*20d0*/  UMOV UR5, 0x3f40624d ;  /* 0x3f40624d00057882 */ /* 0x000fc40000000000 */
[----:B------:R-:W-:Y:S02]  /*20e0*/  DFMA R10, R22, UR4, R10 ;  /* 0x00000004160a7c2b */ /* 0x000fe4000800000a */
[----:B------:R-:W-:Y:S01]  /*20f0*/  DFMA R26, R26, UR4, R4 ;  /* 0x000000041a1a7c2b */ /* 0x000fe20008000004 */
[----:B------:R-:W0:Y:S01]  /*2100*/  LDCU.U8 UR4, c[0x0][0x3e8] ;  /* 0x00007d00ff0477ac */ /* 0x000e220008000000 */
[----:B------:R-:W-:-:S04]  /*2110*/  DADD R8, R24, R8 ;  /* 0x0000000018087229 */ /* 0x000fc80000000008 */
[----:B------:R-:W-:Y:S01]  /*2120*/  DADD R4, -R10, 1 ;  /* 0x3ff000000a047429 */ /* 0x000fe20000000100 */
[----:B------:R-:W-:Y:S01]  /*2130*/  UMOV UR8, 0xd2f1a9fc ;  /* 0xd2f1a9fc00087882 */ /* 0x000fe20000000000 */
[----:B------:R-:W-:Y:S02]  /*2140*/  UMOV UR9, 0x3f50624d ;  /* 0x3f50624d00097882 */ /* 0x000fe40000000000 */
[----:B--2---:R-:W-:-:S04]  /*2150*/  DFMA R8, R8, UR8, R6 ;  /* 0x0000000808087c2b */ /* 0x004fc80008000006 */
[----:B------:R-:W-:Y:S01]  /*2160*/  DADD R14, -R26, R4 ;  /* 0x000000001a0e7229 */ /* 0x000fe20000000104 */
[----:B0-----:R-:W-:Y:S01]  /*2170*/  UPRMT UR4, UR4, 0x8880, URZ ;  /* 0x0000888004047896 */ /* 0x001fe200080000ff */
[----:B-1----:R-:W-:-:S05]  /*2180*/  IMAD.WIDE.U32 R4, R3, 0x8, R12 ;  /* 0x0000000803047825 */ /* 0x002fca00078e000c */
[----:B------:R-:W-:Y:S01]  /*2190*/  ISETP.NE.AND P0, PT, RZ, UR4, PT ;  /* 0x00000004ff007c0c */ /* 0x000fe2000bf05270 */
[----:B---3--:R-:W-:Y:S01]  /*21a0*/  IMAD.WIDE.U32 R6, R3, 0x8, R16 ;  /* 0x0000000803067825 */ /* 0x008fe200078e0010 */
[----:B------:R-:W-:-:S03]  /*21b0*/  DADD R14, -R8, R14 ;  /* 0x00000000080e7229 */ /* 0x000fc6000000010e */
[C---:B------:R-:W-:Y:S01]  /*21c0*/  IMAD.WIDE.U32 R12, R3.reuse, 0x8, R18 ;  /* 0x00000008030c7825 */ /* 0x040fe200078e0012 */
[----:B------:R0:W-:Y:S03]  /*21d0*/  STG.E.64 desc[UR6][R4.64], R10 ;  /* 0x0000000a04007986 */ /* 0x0001e6000c101b06 */
[----:B----4-:R-:W-:Y:S01]  /*21e0*/  IMAD.WIDE.U32 R2, R3, 0x8, R20 ;  /* 0x0000000803027825 */ /* 0x010fe200078e0014 */
[----:B------:R0:W-:Y:S04]  /*21f0*/  STG.E.64 desc[UR6][R6.64], R26 ;  /* 0x0000001a06007986 */ /* 0x0001e8000c101b06 */
[----:B------:R0:W-:Y:S04]  /*2200*/  STG.E.64 desc[UR6][R12.64], R8 ;  /* 0x000000080c007986 */ /* 0x0001e8000c101b06 */
[----:B------:R0:W-:Y:S01]  /*2210*/  STG.E.64 desc[UR6][R2.64], R14 ;  /* 0x0000000e02007986 */ /* 0x0001e2000c101b06 */
[----:B------:R-:W-:Y:S05]  /*2220*/  @!P0 EXIT ;  /* 0x000000000000894d */ /* 0x000fea0003800000 */
[----:B------:R-:W-:Y:S05]  /*2230*/  BRA `(.L_x_16) ;  /* 0x0000000000147947 */ /* 0x000fea0003800000 */
.L_x_11:
[----:B------:R-:W1:Y:S02]  /*2240*/  LDCU.U8 UR4, c[0x0][0x3e8] ;  /* 0x00007d00ff0477ac */ /* 0x000e640008000000 */
[----:B-1----:R-:W-:-:S06]  /*2250*/  UPRMT UR4, UR4, 0x8880, URZ ;  /* 0x0000888004047896 */ /* 0x002fcc00080000ff */
[----:B------:R-:W-:-:S13]  /*2260*/  ISETP.NE.AND P0, PT, RZ, UR4, PT ;  /* 0x00000004ff007c0c */ /* 0x000fda000bf05270 */
[----:B0-----:R-:W-:Y:S05]  /*2270*/  @!P0 EXIT ;  /* 0x000000000000894d */ /* 0x001fea0003800000 */
[----:B------:R-:W-:-:S07]  /*2280*/  CS2R R14, SRZ ;  /* 0x00000000000e7805 */ /* 0x000fce000001ff00 */
.L_x_16:
[----:B------:R-:W-:Y:S05]  /*2290*/  BSYNC.RECONVERGENT B0 ;  /* 0x0000000000007941 */ /* 0x000fea0003800200 */
.L_x_10:
[----:B0-----:R-:W0:Y:S02]  /*22a0*/  LDC.64 R2, c[0x0][0x3d0] ;  /* 0x0000f400ff027b82 */ /* 0x001e240000000a00 */
[----:B0-----:R-:W-:Y:S01]  /*22b0*/  REDG.E.ADD.F64.RN.STRONG.GPU desc[UR6][R2.64], R14 ;  /* 0x0000000e020079a6 */ /* 0x001fe2000c12ff06 */
[----:B------:R-:W-:Y:S05]  /*22c0*/  EXIT ;  /* 0x000000000000794d */ /* 0x000fea0003800000 */
.L_x_17:
        /* <DEDUP_REMOVED lines=11> */
.L_x_63:


//--------------------- .text._Z13mu_DBA_kernelILi4ELi4ELi4EEvPiPdS1_S1_S1_S1_S1_S1_S1_iiii --------------------------
	.section	.text._Z13mu_DBA_kernelILi4ELi4ELi4EEvPiPdS1_S1_S1_S1_S1_S1_S1_iiii,"ax",@progbits
	.align	128
        .global         _Z13mu_DBA_kernelILi4ELi4ELi4EEvPiPdS1_S1_S1_S1_S1_S1_S1_iiii
        .type           _Z13mu_DBA_kernelILi4ELi4ELi4EEvPiPdS1_S1_S1_S1_S1_S1_S1_iiii,@function
        .size           _Z13mu_DBA_kernelILi4ELi4ELi4EEvPiPdS1_S1_S1_S1_S1_S1_S1_iiii,(.L_x_64 - _Z13mu_DBA_kernelILi4ELi4ELi4EEvPiPdS1_S1_S1_S1_S1_S1_S1_iiii)
        .other          _Z13mu_DBA_kernelILi4ELi4ELi4EEvPiPdS1_S1_S1_S1_S1_S1_S1_iiii,@"STO_CUDA_ENTRY STV_DEFAULT"
_Z13mu_DBA_kernelILi4ELi4ELi4EEvPiPdS1_S1_S1_S1_S1_S1_S1_iiii:
.text._Z13mu_DBA_kernelILi4ELi4ELi4EEvPiPdS1_S1_S1_S1_S1_S1_S1_iiii:
        /* <DEDUP_REMOVED lines=10> */
[----:B------:R-:W2:Y:S08]  /*00a0*/  S2UR UR10, SR_CTAID.Z ;  /* 0x00000000000a79c3 */ /* 0x000eb00000002700 */
[----:B------:R-:W1:Y:S01]  /*00b0*/  S2UR UR5, SR_CgaCtaId ;  /* 0x00000000000579c3 */ /* 0x000e620000008800 */
[----:B0-----:R-:W-:Y:S01]  /*00c0*/  LOP3.LUT P0, RZ, R6, R9, R4, 0xfe, !PT ;  /* 0x0000000906ff7212 */ /* 0x001fe2000780fe04 */
[----:B------:R-:W-:-:S06]  /*00d0*/  UMOV UR4, 0x400 ;  /* 0x0000040000047882 */ /* 0x000fcc0000000000 */
[----:B------:R-:W0:Y:S08]  /*00e0*/  LDC.64 R62, c[0x0][0x3d0] ;  /* 0x0000f400ff3e7b82 */ /* 0x000e300000000a00 */
[----:B------:R-:W5:Y:S08]  /*00f0*/  @!P0 LDC R5, c[0x0][0x370] ;  /* 0x0000dc00ff058b82 */ /* 0x000f700000000800 */
[----:B------:R-:W2:Y:S08]  /*0100*/  @!P0 LDC R11, c[0x0][0x378] ;  /* 0x0000de00ff0b8b82 */ /* 0x000eb00000000800 */
[----:B------:R-:W3:Y:S01]  /*0110*/  @!P0 LDC.64 R2, c[0x0][0x380] ;  /* 0x0000e000ff028b82 */ /* 0x000ee20000000a00 */
[----:B-----5:R-:W-:-:S04]  /*0120*/  @!P0 IMAD R0, R5, UR8, R48 ;  /* 0x0000000805008c24 */ /* 0x020fc8000f8e0230 */
[----:B--2---:R-:W-:-:S04]  /*0130*/  @!P0 IMAD R5, R0, R11, UR10 ;  /* 0x0000000a00058e24 */ /* 0x004fc8000f8e020b */
[----:B---3--:R-:W-:-:S06]  /*0140*/  @!P0 IMAD.WIDE R2, R5, 0x4, R2 ;  /* 0x0000000405028825 */ /* 0x008fcc00078e0202 */
[----:B------:R-:W2:Y:S01]  /*0150*/  @!P0 LDG.E.CONSTANT R2, desc[UR6][R2.64] ;  /* 0x0000000602028981 */ /* 0x000ea2000c1e9900 */
[----:B-1----:R-:W-:Y:S01]  /*0160*/  ULEA UR4, UR5, UR4, 0x18 ;  /* 0x0000000405047291 */ /* 0x002fe2000f8ec0ff */
[----:B------:R-:W-:Y:S01]  /*0170*/  IMAD R7, R7, UR8, R4 ;  /* 0x0000000807077c24 */ /* 0x000fe2000f8e0204 */
[----:B------:R-:W1:Y:S01]  /*0180*/  LDCU UR5, c[0x0][0x3cc] ;  /* 0x00007980ff0577ac */ /* 0x000e620008000800 */
[----:B------:R-:W-:Y:S02]  /*0190*/  IMAD R48, R48, UR9, R9 ;  /* 0x0000000930307c24 */ /* 0x000fe4000f8e0209 */
[----:B----4-:R-:W-:-:S04]  /*01a0*/  IMAD R47, R47, UR10, R6 ;  /* 0x0000000a2f2f7c24 */ /* 0x010fc8000f8e0206 */
[----:B--2---:R-:W-:Y:S01]  /*01b0*/  @!P0 STS [UR4], R2 ;  /* 0x00000002ff008988 */ /* 0x004fe20008000804 */
[----:B------:R-:W-:Y:S01]  /*01c0*/  BAR.SYNC.DEFER_BLOCKING 0x0 ;  /* 0x0000000000007b1d */ /* 0x000fe20000010000 */
[----:B0-----:R-:W-:-:S05]  /*01d0*/  ISETP.GE.AND P0, PT, R48, R62, PT ;  /* 0x0000003e3000720c */ /* 0x001fca0003f06270 */
[----:B------:R-:W0:Y:S01]  /*01e0*/  LDS R0, [UR4] ;  /* 0x00000004ff007984 */ /* 0x000e220008000800 */
[----:B------:R-:W2:Y:S02]  /*01f0*/  LDCU UR4, c[0x0][0x3c8] ;  /* 0x00007900ff0477ac */ /* 0x000ea40008000800 */
[----:B--2---:R-:W-:-:S05]  /*0200*/  VIADD R7, R7, UR4 ;  /* 0x0000000407077c36 */ /* 0x004fca0008000000 */
[----:B-1----:R-:W-:-:S04]  /*0210*/  ISETP.GE.OR P0, PT, R7, UR5, P0 ;  /* 0x0000000507007c0c */ /* 0x002fc80008706670 */
[----:B0-----:R-:W-:-:S04]  /*0220*/  ISETP.EQ.OR P0, PT, R0, RZ, P0 ;  /* 0x000000ff0000720c */ /* 0x001fc80000702670 */
[----:B------:R-:W-:-:S13]  /*0230*/  ISETP.GE.OR P0, PT, R47, R63, P0 ;  /* 0x0000003f2f00720c */ /* 0x000fda0000706670 */
[----:B------:R-:W-:Y:S05]  /*0240*/  @P0 EXIT ;  /* 0x000000000000094d */ /* 0x000fea0003800000 */
[----:B------:R-:W0:Y:S01]  /*0250*/  LDC.64 R40, c[0x0][0x388] ;  /* 0x0000e200ff287b82 */ /* 0x000e220000000a00 */
[----:B------:R-:W-:-:S04]  /*0260*/  IMAD R0, R7, R62, R48 ;  /* 0x0000003e07007224 */ /* 0x000fc800078e0230 */
[----:B------:R-:W-:-:S03]  /*0270*/  IMAD R21, R0, R63, RZ ;  /* 0x0000003f00157224 */ /* 0x000fc600078e02ff */
[----:B------:R-:W1:Y:S01]  /*0280*/  LDC.64 R22, c[0x0][0x390] ;  /* 0x0000e400ff167b82 */ /* 0x000e620000000a00 */
[----:B------:R-:W-:-:S07]  /*0290*/  IMAD.IADD R0, R47, 0x1, R21 ;  /* 0x000000012f007824 */ /* 0x000fce00078e0215 */
[----:B------:R-:W2:Y:S01]  /*02a0*/  LDC.64 R24, c[0x0][0x398] ;  /* 0x0000e600ff187b82 */ /* 0x000ea20000000a00 */
[----:B0-----:R-:W-:-:S07]  /*02b0*/  IMAD.WIDE.U32 R26, R0, 0x8, R40 ;  /* 0x00000008001a7825 */ /* 0x001fce00078e0028 */
[----:B------:R-:W0:Y:S01]  /*02c0*/  LDC.64 R32, c[0x0][0x3a0] ;  /* 0x0000e800ff207b82 */ /* 0x000e220000000a00 */
[----:B------:R-:W3:Y:S01]  /*02d0*/  LDG.E.64.CONSTANT R26, desc[UR6][R26.64] ;  /* 0x000000061a1a7981 */ /* 0x000ee2000c1e9b00 */
[----:B-1----:R-:W-:-:S06]  /*02e0*/  IMAD.WIDE.U32 R28, R0, 0x8, R22 ;  /* 0x00000008001c7825 */ /* 0x002fcc00078e0016 */
[----:B------:R-:W4:Y:S01]  /*02f0*/  LDG.E.64.CONSTANT R28, desc[UR6][R28.64] ;  /* 0x000000061c1c7981 */ /* 0x000f22000c1e9b00 */
[----:B--2---:R-:W-:-:S06]  /*0300*/  IMAD.WIDE.U32 R30, R0, 0x8, R24 ;  /* 0x00000008001e7825 */ /* 0x004fcc00078e0018 */
[----:B------:R-:W2:Y:S01]  /*0310*/  LDG.E.64.CONSTANT R30, desc[UR6][R30.64] ;  /* 0x000000061e1e7981 */ /* 0x000ea2000c1e9b00 */
[----:B0-----:R-:W-:-:S06]  /*0320*/  IMAD.WIDE.U32 R32, R0, 0x8, R32 ;  /* 0x0000000800207825 */ /* 0x001fcc00078e0020 */
[----:B------:R-:W5:Y:S01]  /*0330*/  LDG.E.64.CONSTANT R32, desc[UR6][R32.64] ;  /* 0x0000000620207981 */ /* 0x000f62000c1e9b00 */
[----:B------:R-:W-:Y:S01]  /*0340*/  BSSY.RECONVERGENT B0, `(.L_x_18) ;  /* 0x000005d000007945 */ /* 0x000fe20003800200 */
[----:B------:R-:W-:Y:S02]  /*0350*/  MOV R19, 0xfffffc01 ;  /* 0xfffffc0100137802 */ /* 0x000fe40000000f00 */
[----:B---3--:R-:W-:Y:S01]  /*0360*/  ISETP.GT.AND P0, PT, R27, 0xfffff, PT ;  /* 0x000fffff1b00780c */ /* 0x008fe20003f04270 */
[----:B------:R-:W-:Y:S01]  /*0370*/  IMAD.MOV.U32 R4, RZ, RZ, R26 ;  /* 0x000000ffff047224 */ /* 0x000fe200078e001a */
[----:B------:R-:W-:Y:S01]  /*0380*/  MOV R5, R27 ;  /* 0x0000001b00057202 */ /* 0x000fe20000000f00 */
[----:B----4-:R-:W-:-:S10]  /*0390*/  DFMA R2, RZ, R28, RZ ;  /* 0x0000001cff02722b */ /* 0x010fd400000000ff */
[----:B------:R-:W-:Y:S01]  /*03a0*/  @!P0 DMUL R4, R4, 1.80143985094819840000e+16 ;  /* 0x4350000004048828 */ /* 0x000fe20000000000 */
[----:B------:R-:W-:Y:S01]  /*03b0*/  IMAD.MOV.U32 R6, RZ, RZ, R27 ;  /* 0x000000ffff067224 */ /* 0x000fe200078e001b */
[----:B--2---:R-:W-:-:S08]  /*03c0*/  DFMA R2, RZ, R30, R2 ;  /* 0x0000001eff02722b */ /* 0x004fd00000000002 */
[----:B------:R-:W-:Y:S01]  /*03d0*/  @!P0 IMAD.MOV.U32 R6, RZ, RZ, R5 ;  /* 0x000000ffff068224 */ /* 0x000fe200078e0005 */
[----:B-----5:R-:W-:-:S03]  /*03e0*/  DFMA R2, RZ, R32, R2 ;  /* 0x00000020ff02722b */ /* 0x020fc60000000002 */
[----:B------:R-:W-:-:S05]  /*03f0*/  VIADD R8, R6, 0xffffffff ;  /* 0xffffffff06087836 */ /* 0x000fca0000000000 */
[----:B------:R-:W-:Y:S01]  /*0400*/  ISETP.GT.U32.AND P1, PT, R8, 0x7feffffe, PT ;  /* 0x7feffffe0800780c */ /* 0x000fe20003f24070 */
[----:B------:R-:W-:Y:S01]  /*0410*/  DFMA R2, -RZ, R26, R2 ;  /* 0x0000001aff02722b */ /* 0x000fe20000000102 */
[----:B------:R-:W-:Y:S01]  /*0420*/  IMAD.MOV.U32 R12, RZ, RZ, R26 ;  /* 0x000000ffff0c7224 */ /* 0x000fe200078e001a */
[----:B------:R-:W-:Y:S01]  /*0430*/  MOV R34, R30 ;  /* 0x0000001e00227202 */ /* 0x000fe20000000f00 */
[----:B------:R-:W-:Y:S02]  /*0440*/  IMAD.MOV.U32 R38, RZ, RZ, R28 ;  /* 0x000000ffff267224 */ /* 0x000fe400078e001c */
[----:B------:R-:W-:-:S03]  /*0450*/  IMAD.MOV.U32 R39, RZ, RZ, R29 ;  /* 0x000000ffff277224 */ /* 0x000fc600078e001d */
[----:B------:R-:W-:Y:S01]  /*0460*/  DFMA R2, -RZ, R28, R2 ;  /* 0x0000001cff02722b */ /* 0x000fe20000000102 */
[----:B------:R-:W-:Y:S02]  /*0470*/  IMAD.MOV.U32 R35, RZ, RZ, R31 ;  /* 0x000000ffff237224 */ /* 0x000fe400078e001f */
[----:B------:R-:W-:Y:S02]  /*0480*/  @!P0 IMAD.MOV.U32 R19, RZ, RZ, -0x435 ;  /* 0xfffffbcbff138424 */ /* 0x000fe400078e00ff */
[----:B------:R-:W-:Y:S01]  /*0490*/  @!P0 IMAD.MOV.U32 R12, RZ, RZ, R4 ;  /* 0x000000ffff0c8224 */ /* 0x000fe200078e0004 */
[----:B------:R-:W-:Y:S06]  /*04a0*/  @P1 BRA `(.L_x_19) ;  /* 0x0000000400001947 */ /* 0x000fec0003800000 */
[----:B------:R-:W-:Y:S01]  /*04b0*/  LOP3.LUT R4, R6, 0xfffff, RZ, 0xc0, !PT ;  /* 0x000fffff06047812 */ /* 0x000fe200078ec0ff */
[----:B------:R-:W-:Y:S01]  /*04c0*/  IMAD.MOV.U32 R8, RZ, RZ, RZ ;  /* 0x000000ffff087224 */ /* 0x000fe200078e00ff */
[----:B------:R-:W-:Y:S01]  /*04d0*/  MOV R17, 0x3ed0ee25 ;  /* 0x3ed0ee2500117802 */ /* 0x000fe20000000f00 */
[----:B------:R-:W-:Y:S01]  /*04e0*/  IMAD.MOV.U32 R16, RZ, RZ, -0x748574fc ;  /* 0x8b7a8b04ff107424 */ /* 0x000fe200078e00ff */
[----:B------:R-:W-:Y:S01]  /*04f0*/  LOP3.LUT R13, R4, 0x3ff00000, RZ, 0xfc, !PT ;  /* 0x3ff00000040d7812 */ /* 0x000fe200078efcff */
[----:B------:R-:W-:Y:S01]  /*0500*/  UMOV UR4, 0x3ae80f1e ;  /* 0x3ae80f1e00047882 */ /* 0x000fe20000000000 */
[----:B------:R-:W-:Y:S01]  /*0510*/  UMOV UR5, 0x3eb1380b ;  /* 0x3eb1380b00057882 */ /* 0x000fe20000000000 */
[----:B------:R-:W-:Y:S01]  /*0520*/  LEA.HI R19, R6, R19, RZ, 0xc ;  /* 0x0000001306137211 */ /* 0x000fe200078f60ff */
[----:B------:R-:W-:Y:S01]  /*0530*/  UMOV UR8, 0x80000000 ;  /* 0x8000000000087882 */ /* 0x000fe20000000000 */
[----:B------:R-:W-:Y:S01]  /*0540*/  ISETP.GE.U32.AND P0, PT, R13, 0x3ff6a09f, PT ;  /* 0x3ff6a09f0d00780c */ /* 0x000fe20003f06070 */
[----:B------:R-:W-:-:S12]  /*0550*/  UMOV UR9, 0x43300000 ;  /* 0x4330000000097882 */ /* 0x000fd80000000000 */
[----:B------:R-:W-:Y:S01]  /*0560*/  @P0 IADD3 R5, PT, PT, R13, -0x100000, RZ ;  /* 0xfff000000d050810 */ /* 0x000fe20007ffe0ff */
[----:B------:R-:W-:-:S04]  /*0570*/  @P0 VIADD R19, R19, 0x1 ;  /* 0x0000000113130836 */ /* 0x000fc80000000000 */
[----:B------:R-:W-:Y:S01]  /*0580*/  @P0 IMAD.MOV.U32 R13, RZ, RZ, R5 ;  /* 0x000000ffff0d0224 */ /* 0x000fe200078e0005 */
[----:B------:R-:W-:Y:S01]  /*0590*/  LOP3.LUT R18, R19, 0x80000000, RZ, 0x3c, !PT ;  /* 0x8000000013127812 */ /* 0x000fe200078e3cff */
[----:B------:R-:W-:-:S04]  /*05a0*/  IMAD.MOV.U32 R19, RZ, RZ, 0x43300000 ;  /* 0x43300000ff137424 */ /* 0x000fc800078e00ff */
[C---:B------:R-:W-:Y:S02]  /*05b0*/  DADD R14, R12.reuse, 1 ;  /* 0x3ff000000c0e7429 */ /* 0x040fe40000000000 */
[----:B------:R-:W-:Y:S02]  /*05c0*/  DADD R12, R12, -1 ;  /* 0xbff000000c0c7429 */ /* 0x000fe40000000000 */
[----:B------:R-:W-:Y:S01]  /*05d0*/  DADD R18, R18, -UR8 ;  /* 0x8000000812127e29 */ /* 0x000fe20008000000 */
[----:B------:R-:W-:Y:S01]  /*05e0*/  UMOV UR8, 0xfefa39ef ;  /* 0xfefa39ef00087882 */ /* 0x000fe20000000000 */
[----:B------:R-:W0:Y:S01]  /*05f0*/  MUFU.RCP64H R9, R15 ;  /* 0x0000000f00097308 */ /* 0x000e220000001800 */
[----:B------:R-:W-:Y:S01]  /*0600*/  UMOV UR9, 0x3fe62e42 ;  /* 0x3fe62e4200097882 */ /* 0x000fe20000000000 */
[----:B0-----:R-:W-:-:S08]  /*0610*/  DFMA R4, -R14, R8, 1 ;  /* 0x3ff000000e04742b */ /* 0x001fd00000000108 */
[----:B------:R-:W-:-:S08]  /*0620*/  DFMA R4, R4, R4, R4 ;  /* 0x000000040404722b */ /* 0x000fd00000000004 */
[----:B------:R-:W-:-:S08]  /*0630*/  DFMA R8, R8, R4, R8 ;  /* 0x000000040808722b */ /* 0x000fd00000000008 */
[----:B------:R-:W-:-:S08]  /*0640*/  DMUL R4, R12, R8 ;  /* 0x000000080c047228 */ /* 0x000fd00000000000 */
[----:B------:R-:W-:-:S08]  /*0650*/  DFMA R4, R12, R8, R4 ;  /* 0x000000080c04722b */ /* 0x000fd00000000004 */
[----:B------:R-:W-:-:S08]  /*0660*/  DMUL R10, R4, R4 ;  /* 0x00000004040a7228 */ /* 0x000fd00000000000 */
[----:B------:R-:W-:Y:S01]  /*0670*/  DFMA R14, R10, UR4, R16 ;  /* 0x000000040a0e7c2b */ /* 0x000fe20008000010 */
[----:B------:R-:W-:Y:S01]  /*0680*/  UMOV UR4, 0x9f02676f ;  /* 0x9f02676f00047882 */ /* 0x000fe20000000000 */
[----:B------:R-:W-:Y:S01]  /*0690*/  UMOV UR5, 0x3ef3b266 ;  /* 0x3ef3b26600057882 */ /* 0x000fe20000000000 */
[----:B------:R-:W-:-:S05]  /*06a0*/  DADD R16, R12, -R4 ;  /* 0x000000000c107229 */ /* 0x000fca0000000804 */
[----:B------:R-:W-:Y:S01]  /*06b0*/  DFMA R14, R10, R14, UR4 ;  /* 0x000000040a0e7e2b */ /* 0x000fe2000800000e */
[----:B------:R-:W-:Y:S01]  /*06c0*/  UMOV UR4, 0xa9ab0956 ;  /* 0xa9ab095600047882 */ /* 0x000fe20000000000 */
[----:B------:R-:W-:Y:S01]  /*06d0*/  UMOV UR5, 0x3f1745cb ;  /* 0x3f1745cb00057882 */ /* 0x000fe20000000000 */
[----:B------:R-:W-:-:S05]  /*06e0*/  DADD R16, R16, R16 ;  /* 0x0000000010107229 */ /* 0x000fca0000000010 */
[----:B------:R-:W-:Y:S01]  /*06f0*/  DFMA R14, R10, R14, UR4 ;  /* 0x000000040a0e7e2b */ /* 0x000fe2000800000e */
[----:B------:R-:W-:Y:S01]  /*0700*/  UMOV UR4, 0x2d1b5154 ;  /* 0x2d1b515400047882 */ /* 0x000fe20000000000 */
[----:B------:R-:W-:Y:S01]  /*0710*/  UMOV UR5, 0x3f3c71c7 ;  /* 0x3f3c71c700057882 */ /* 0x000fe20000000000 */
[----:B------:R-:W-:Y:S02]  /*0720*/  DFMA R16, R12, -R4, R16 ;  /* 0x800000040c10722b */ /* 0x000fe40000000010 */
[----:B------:R-:W-:-:S03]  /*0730*/  DFMA R12, R18, UR8, R4 ;  /* 0x00000008120c7c2b */ /* 0x000fc60008000004 */
[----:B------:R-:W-:Y:S01]  /*0740*/  DFMA R14, R10, R14, UR4 ;  /* 0x000000040a0e7e2b */ /* 0x000fe2000800000e */
[----:B------:R-:W-:Y:S01]  /*0750*/  UMOV UR4, 0x923be72d ;  /* 0x923be72d00047882 */ /* 0x000fe20000000000 */
[----:B------:R-:W-:Y:S01]  /*0760*/  UMOV UR5, 0x3f624924 ;  /* 0x3f62492400057882 */ /* 0x000fe20000000000 */
[----:B------:R-:W-:-:S05]  /*0770*/  DMUL R16, R8, R16 ;  /* 0x0000001008107228 */ /* 0x000fca0000000000 */
[----:B------:R-:W-:Y:S01]  /*0780*/  DFMA R14, R10, R14, UR4 ;  /* 0x000000040a0e7e2b */ /* 0x000fe2000800000e */
[----:B------:R-:W-:Y:S01]  /*0790*/  UMOV UR4, 0x9999a3c4 ;  /* 0x9999a3c400047882 */ /* 0x000fe20000000000 */
[----:B------:R-:W-:-:S06]  /*07a0*/  UMOV UR5, 0x3f899999 ;  /* 0x3f89999900057882 */ /* 0x000fcc0000000000 */
[----:B------:R-:W-:Y:S01]  /*07b0*/  DFMA R14, R10, R14, UR4 ;  /* 0x000000040a0e7e2b */ /* 0x000fe2000800000e */
[----:B------:R-:W-:Y:S01]  /*07c0*/  UMOV UR4, 0x55555554 ;  /* 0x5555555400047882 */ /* 0x000fe20000000000 */
[----:B------:R-:W-:-:S06]  /*07d0*/  UMOV UR5, 0x3fb55555 ;  /* 0x3fb5555500057882 */ /* 0x000fcc0000000000 */
[----:B------:R-:W-:Y:S01]  /*07e0*/  DFMA R14, R10, R14, UR4 ;  /* 0x000000040a0e7e2b */ /* 0x000fe2000800000e */
[----:B------:R-:W-:Y:S01]  /*07f0*/  UMOV UR4, 0xfefa39ef ;  /* 0xfefa39ef00047882 */ /* 0x000fe20000000000 */
[----:B------:R-:W-:Y:S02]  /*0800*/  UMOV UR5, 0x3fe62e42 ;  /* 0x3fe62e4200057882 */ /* 0x000fe40000000000 */
[----:B------:R-:W-:Y:S01]  /*0810*/  DFMA R36, R18, -UR4, R12 ;  /* 0x8000000412247c2b */ /* 0x000fe2000800000c */
[----:B------:R-:W-:Y:S01]  /*0820*/  UMOV UR4, 0x3b39803f ;  /* 0x3b39803f00047882 */ /* 0x000fe20000000000 */
[----:B------:R-:W-:Y:S02]  /*0830*/  UMOV UR5, 0x3c7abc9e ;  /* 0x3c7abc9e00057882 */ /* 0x000fe40000000000 */
[----:B------:R-:W-:-:S04]  /*0840*/  DMUL R14, R10, R14 ;  /* 0x0000000e0a0e7228 */ /* 0x000fc80000000000 */
[----:B------:R-:W-:-:S04]  /*0850*/  DADD R36, -R4, R36 ;  /* 0x0000000004247229 */ /* 0x000fc80000000124 */
[----:B------:R-:W-:-:S08]  /*0860*/  DFMA R14, R4, R14, R16 ;  /* 0x0000000e040e722b */ /* 0x000fd00000000010 */
[----:B------:R-:W-:-:S08]  /*0870*/  DADD R14, R14, -R36 ;  /* 0x000000000e0e7229 */ /* 0x000fd00000000824 */
[----:B------:R-:W-:-:S08]  /*0880*/  DFMA R14, R18, UR4, R14 ;  /* 0x00000004120e7c2b */ /* 0x000fd0000800000e */
[----:B------:R-:W-:Y:S01]  /*0890*/  DADD R44, R12, R14 ;  /* 0x000000000c2c7229 */ /* 0x000fe2000000000e */
[----:B------:R-:W-:Y:S10]  /*08a0*/  BRA `(.L_x_20) ;  /* 0x0000000000187947 */ /* 0x000ff40003800000 */
.L_x_19:
[----:B------:R-:W-:Y:S01]  /*08b0*/  IMAD.MOV.U32 R8, RZ, RZ, 0x0 ;  /* 0x00000000ff087424 */ /* 0x000fe200078e00ff */
[----:B------:R-:W-:Y:S02]  /*08c0*/  MOV R9, 0x7ff00000 ;  /* 0x7ff0000000097802 */ /* 0x000fe40000000f00 */
[----:B------:R-:W-:-:S04]  /*08d0*/  LOP3.LUT P0, RZ, R5, 0x7fffffff, RZ, 0xc0, !PT ;  /* 0x7fffffff05ff7812 */ /* 0x000fc8000780c0ff */
[----:B------:R-:W-:-:S10]  /*08e0*/  DFMA R8, R4, R8, +INF ;  /* 0x7ff000000408742b */ /* 0x000fd40000000008 */
[----:B------:R-:W-:Y:S02]  /*08f0*/  FSEL R44, R8, RZ, P0 ;  /* 0x000000ff082c7208 */ /* 0x000fe40000000000 */
[----:B------:R-:W-:-:S07]  /*0900*/  FSEL R45, R9, -QNAN , P0 ;  /* 0xfff00000092d7808 */ /* 0x000fce0000000000 */
.L_x_20:
[----:B------:R-:W-:Y:S05]  /*0910*/  BSYNC.RECONVERGENT B0 ;  /* 0x0000000000007941 */ /* 0x000fea0003800200 */
.L_x_18:
[----:B------:R-:W-:Y:S01]  /*0920*/  ISETP.GT.AND P0, PT, R33, 0xfffff, PT ;  /* 0x000fffff2100780c */ /* 0x000fe20003f04270 */
[----:B------:R-:W-:Y:S01]  /*0930*/  IMAD.MOV.U32 R4, RZ, RZ, R32 ;  /* 0x000000ffff047224 */ /* 0x000fe200078e0020 */
[----:B------:R-:W-:Y:S01]  /*0940*/  DFMA R2, R30, -4, R2 ;  /* 0xc01000001e02782b */ /* 0x000fe20000000002 */
[--C-:B------:R-:W-:Y:S01]  /*0950*/  IMAD.MOV.U32 R5, RZ, RZ, R33.reuse ;  /* 0x000000ffff057224 */ /* 0x100fe200078e0021 */
[----:B------:R-:W-:Y:S01]  /*0960*/  BSSY.RECONVERGENT B0, `(.L_x_21) ;  /* 0x0000055000007945 */ /* 0x000fe20003800200 */
[----:B------:R-:W-:Y:S02]  /*0970*/  IMAD.MOV.U32 R6, RZ, RZ, R33 ;  /* 0x000000ffff067224 */ /* 0x000fe400078e0021 */
[----:B------:R-:W-:-:S03]  /*0980*/  IMAD.MOV.U32 R15, RZ, RZ, -0x3ff ;  /* 0xfffffc01ff0f7424 */ /* 0x000fc600078e00ff */
[----:B------:R-:W-:Y:S01]  /*0990*/  DADD R44, R2, R44 ;  /* 0x00000000022c7229 */ /* 0x000fe2000000002c */
[----:B------:R-:W-:Y:S02]  /*09a0*/  MOV R2, R33 ;  /* 0x0000002100027202 */ /* 0x000fe40000000f00 */
[----:B------:R-:W-:Y:S01]  /*09b0*/  @!P0 DMUL R4, R32, 1.80143985094819840000e+16 ;  /* 0x4350000020048828 */ /* 0x000fe20000000000 */
[----:B------:R-:W-:Y:S02]  /*09c0*/  IMAD.MOV.U32 R3, RZ, RZ, R32 ;  /* 0x000000ffff037224 */ /* 0x000fe400078e0020 */
[----:B------:R-:W-:-:S07]  /*09d0*/  @!P0 IMAD.MOV.U32 R15, RZ, RZ, -0x435 ;  /* 0xfffffbcbff0f8424 */ /* 0x000fce00078e00ff */
[----:B------:R-:W-:-:S05]  /*09e0*/  @!P0 MOV R6, R5 ;  /* 0x0000000500068202 */ /* 0x000fca0000000f00 */
[----:B------:R-:W-:-:S05]  /*09f0*/  VIADD R8, R6, 0xffffffff ;  /* 0xffffffff06087836 */ /* 0x000fca0000000000 */
[----:B------:R-:W-:Y:S01]  /*0a00*/  ISETP.GT.U32.AND P1, PT, R8, 0x7feffffe, PT ;  /* 0x7feffffe0800780c */ /* 0x000fe20003f24070 */
[----:B------:R-:W-:Y:S02]  /*0a10*/  IMAD.MOV.U32 R8, RZ, RZ, R32 ;  /* 0x000000ffff087224 */ /* 0x000fe400078e0020 */
[----:B------:R-:W-:-:S10]  /*0a20*/  @!P0 IMAD.MOV.U32 R8, RZ, RZ, R4 ;  /* 0x000000ffff088224 */ /* 0x000fd400078e0004 */
[----:B------:R-:W-:Y:S05]  /*0a30*/  @P1 BRA `(.L_x_22) ;  /* 0x0000000400041947 */ /* 0x000fea0003800000 */
[----:B------:R-:W-:Y:S01]  /*0a40*/  LOP3.LUT R4, R6, 0xfffff, RZ, 0xc0, !PT ;  /* 0x000fffff06047812 */ /* 0x000fe200078ec0ff */
[----:B------:R-:W-:Y:S01]  /*0a50*/  IMAD.MOV.U32 R19, RZ, RZ, 0x3ed0ee25 ;  /* 0x3ed0ee25ff137424 */ /* 0x000fe200078e00ff */
[----:B------:R-:W-:Y:S01]  /*0a60*/  MOV R18, 0x8b7a8b04 ;  /* 0x8b7a8b0400127802 */ /* 0x000fe20000000f00 */
[----:B------:R-:W-:Y:S01]  /*0a70*/  UMOV UR4, 0x3ae80f1e ;  /* 0x3ae80f1e00047882 */ /* 0x000fe20000000000 */
[----:B------:R-:W-:Y:S01]  /*0a80*/  LOP3.LUT R5, R4, 0x3ff00000, RZ, 0xfc, !PT ;  /* 0x3ff0000004057812 */ /* 0x000fe200078efcff */
[----:B------:R-:W-:Y:S01]  /*0a90*/  UMOV UR5, 0x3eb1380b ;  /* 0x3eb1380b00057882 */ /* 0x000fe20000000000 */
[----:B------:R-:W-:Y:S01]  /*0aa0*/  MOV R4, R8 ;  /* 0x0000000800047202 */ /* 0x000fe20000000f00 */
[----:B------:R-:W-:Y:S01]  /*0ab0*/  IMAD.MOV.U32 R8, RZ, RZ, RZ ;  /* 0x000000ffff087224 */ /* 0x000fe200078e00ff */
[----:B------:R-:W-:Y:S01]  /*0ac0*/  ISETP.GE.U32.AND P0, PT, R5, 0x3ff6a09f, PT ;  /* 0x3ff6a09f0500780c */ /* 0x000fe20003f06070 */
[----:B------:R-:W-:Y:S01]  /*0ad0*/  IMAD.MOV.U32 R37, RZ, RZ, 0x43300000 ;  /* 0x43300000ff257424 */ /* 0x000fe200078e00ff */
[----:B------:R-:W-:Y:S01]  /*0ae0*/  LEA.HI R36, R6, R15, RZ, 0xc ;  /* 0x0000000f06247211 */ /* 0x000fe200078f60ff */
[----:B------:R-:W-:Y:S01]  /*0af0*/  UMOV UR8, 0x80000000 ;  /* 0x8000000000087882 */ /* 0x000fe20000000000 */
[----:B------:R-:W-:-:S09]  /*0b00*/  UMOV UR9, 0x43300000 ;  /* 0x4330000000097882 */ /* 0x000fd20000000000 */
[----:B------:R-:W-:Y:S02]  /*0b10*/  @P0 VIADD R9, R5, 0xfff00000 ;  /* 0xfff0000005090836 */ /* 0x000fe40000000000 */
[----:B------:R-:W-:Y:S02]  /*0b20*/  @P0 VIADD R36, R36, 0x1 ;  /* 0x0000000124240836 */ /* 0x000fe40000000000 */
[----:B------:R-:W-:-:S03]  /*0b30*/  @P0 IMAD.MOV.U32 R5, RZ, RZ, R9 ;  /* 0x000000ffff050224 */ /* 0x000fc600078e0009 */
[----:B------:R-:W-:-:S03]  /*0b40*/  LOP3.LUT R36, R36, 0x80000000, RZ, 0x3c, !PT ;  /* 0x8000000024247812 */ /* 0x000fc600078e3cff */
[C---:B------:R-:W-:Y:S02]  /*0b50*/  DADD R16, R4.reuse, 1 ;  /* 0x3ff0000004107429 */ /* 0x040fe40000000000 */
[----:B------:R-:W-:-:S04]  /*0b60*/  DADD R4, R4, -1 ;  /* 0xbff0000004047429 */ /* 0x000fc80000000000 */
[----:B------:R-:W0:Y:S02]  /*0b70*/  MUFU.RCP64H R9, R17 ;  /* 0x0000001100097308 */ /* 0x000e240000001800 */
[----:B0-----:R-:W-:-:S08]  /*0b80*/  DFMA R10, -R16, R8, 1 ;  /* 0x3ff00000100a742b */ /* 0x001fd00000000108 */
[----:B------:R-:W-:-:S08]  /*0b90*/  DFMA R10, R10, R10, R10 ;  /* 0x0000000a0a0a722b */ /* 0x000fd0000000000a */
[----:B------:R-:W-:-:S08]  /*0ba0*/  DFMA R8, R8, R10, R8 ;  /* 0x0000000a0808722b */ /* 0x000fd00000000008 */
[----:B------:R-:W-:-:S08]  /*0bb0*/  DMUL R10, R4, R8 ;  /* 0x00000008040a7228 */ /* 0x000fd00000000000 */
[----:B------:R-:W-:-:S08]  /*0bc0*/  DFMA R10, R4, R8, R10 ;  /* 0x00000008040a722b */ /* 0x000fd0000000000a */
[----:B------:R-:W-:Y:S02]  /*0bd0*/  DMUL R12, R10, R10 ;  /* 0x0000000a0a0c7228 */ /* 0x000fe40000000000 */
[----:B------:R-:W-:-:S06]  /*0be0*/  DADD R14, R4, -R10 ;  /* 0x00000000040e7229 */ /* 0x000fcc000000080a */
[----:B------:R-:W-:Y:S01]  /*0bf0*/  DFMA R16, R12, UR4, R18 ;  /* 0x000000040c107c2b */ /* 0x000fe20008000012 */
[----:B------:R-:W-:Y:S01]  /*0c00*/  UMOV UR4, 0x9f02676f ;  /* 0x9f02676f00047882 */ /* 0x000fe20000000000 */
[----:B------:R-:W-:Y:S01]  /*0c10*/  UMOV UR5, 0x3ef3b266 ;  /* 0x3ef3b26600057882 */ /* 0x000fe20000000000 */
[----:B------:R-:W-:Y:S02]  /*0c20*/  DADD R18, R14, R14 ;  /* 0x000000000e127229 */ /* 0x000fe4000000000e */
[----:B------:R-:W-:Y:S01]  /*0c30*/  DADD R14, R36, -UR8 ;  /* 0x80000008240e7e29 */ /* 0x000fe20008000000 */
[----:B------:R-:W-:Y:S01]  /*0c40*/  UMOV UR8, 0xfefa39ef ;  /* 0xfefa39ef00087882 */ /* 0x000fe20000000000 */
[----:B------:R-:W-:Y:S01]  /*0c50*/  UMOV UR9, 0x3fe62e42 ;  /* 0x3fe62e4200097882 */ /* 0x000fe20000000000 */
[----:B------:R-:W-:Y:S01]  /*0c60*/  DFMA R16, R12, R16, UR4 ;  /* 0x000000040c107e2b */ /* 0x000fe20008000010 */
[----:B------:R-:W-:Y:S01]  /*0c70*/  UMOV UR4, 0xa9ab0956 ;  /* 0xa9ab095600047882 */ /* 0x000fe20000000000 */
[----:B------:R-:W-:Y:S01]  /*0c80*/  UMOV UR5, 0x3f1745cb ;  /* 0x3f1745cb00057882 */ /* 0x000fe20000000000 */
[----:B------:R-:W-:-:S02]  /*0c90*/  DFMA R18, R4, -R10, R18 ;  /* 0x8000000a0412722b */ /* 0x000fc40000000012 */
        /* <DEDUP_REMOVED lines=27> */
.L_x_22:
[----:B------:R-:W-:Y:S01]  /*0e50*/  MOV R8, 0x0 ;  /* 0x0000000000087802 */ /* 0x000fe20000000f00 */
[----:B------:R-:W-:Y:S01]  /*0e60*/  IMAD.MOV.U32 R9, RZ, RZ, 0x7ff00000 ;  /* 0x7ff00000ff097424 */ /* 0x000fe200078e00ff */
[----:B------:R-:W-:-:S05]  /*0e70*/  LOP3.LUT P0, RZ, R5, 0x7fffffff, RZ, 0xc0, !PT ;  /* 0x7fffffff05ff7812 */ /* 0x000fca000780c0ff */
[----:B------:R-:W-:-:S10]  /*0e80*/  DFMA R8, R4, R8, +INF ;  /* 0x7ff000000408742b */ /* 0x000fd40000000008 */
[----:B------:R-:W-:Y:S02]  /*0e90*/  FSEL R66, R8, RZ, P0 ;  /* 0x000000ff08427208 */ /* 0x000fe40000000000 */
[----:B------:R-:W-:-:S07]  /*0ea0*/  FSEL R67, R9, -QNAN , P0 ;  /* 0xfff0000009437808 */ /* 0x000fce0000000000 */
.L_x_23:
[----:B------:R-:W-:Y:S05]  /*0eb0*/  BSYNC.RECONVERGENT B0 ;  /* 0x0000000000007941 */ /* 0x000fea0003800200 */
.L_x_21:
[C---:B------:R-:W-:Y:S01]  /*0ec0*/  VIADD R5, R62.reuse, 0xffffffff ;  /* 0xffffffff3e057836 */ /* 0x040fe20000000000 */
[----:B------:R-:W-:Y:S01]  /*0ed0*/  IADD3 R11, PT, PT, -R62, RZ, RZ ;  /* 0x000000ff3e0b7210 */ /* 0x000fe20007ffe1ff */
[C---:B------:R-:W-:Y:S01]  /*0ee0*/  VIADD R4, R48.reuse, 0x1 ;  /* 0x0000000130047836 */ /* 0x040fe20000000000 */
[C---:B------:R-:W-:Y:S01]  /*0ef0*/  ISETP.GE.AND P1, PT, R48.reuse, 0x1, PT ;  /* 0x000000013000780c */ /* 0x040fe20003f26270 */
[-C--:B------:R-:W-:Y:S01]  /*0f00*/  IMAD R20, R7, R62.reuse, R62 ;  /* 0x0000003e07147224 */ /* 0x080fe200078e023e */
[----:B------:R-:W-:Y:S01]  /*0f10*/  ISETP.GE.AND P0, PT, R48, R5, PT ;  /* 0x000000053000720c */ /* 0x000fe20003f06270 */
[----:B------:R-:W-:Y:S01]  /*0f20*/  VIADD R56, R47, 0x1 ;  /* 0x000000012f387836 */ /* 0x000fe20000000000 */
[----:B------:R-:W0:Y:S01]  /*0f30*/  LDCU.64 UR8, c[0x0][0x388] ;  /* 0x00007100ff0877ac */ /* 0x000e220008000a00 */
[----:B------:R-:W-:Y:S01]  /*0f40*/  IMAD R11, R11, 0x2, R20 ;  /* 0x000000020b0b7824 */ /* 0x000fe200078e0214 */
[----:B------:R-:W-:Y:S02]  /*0f50*/  SEL R6, R4, RZ, !P0 ;  /* 0x000000ff04067207 */ /* 0x000fe40004000000 */
[----:B------:R-:W-:-:S03]  /*0f60*/  SEL R4, R48, R62, P1 ;  /* 0x0000003e30047207 */ /* 0x000fc60000800000 */
[----:B------:R-:W-:Y:S01]  /*0f70*/  IMAD.IADD R46, R6, 0x1, R11 ;  /* 0x00000001062e7824 */ /* 0x000fe200078e020b */
[----:B------:R-:W-:Y:S01]  /*0f80*/  IADD3 R8, PT, PT, R4, -0x1, RZ ;  /* 0xffffffff04087810 */ /* 0x000fe20007ffe0ff */
[--C-:B------:R-:W-:Y:S02]  /*0f90*/  IMAD.IADD R10, R6, 0x1, R20.reuse ;  /* 0x00000001060a7824 */ /* 0x100fe400078e0214 */
[-C--:B------:R-:W-:Y:S02]  /*0fa0*/  IMAD R46, R46, R63.reuse, RZ ;  /* 0x0000003f2e2e7224 */ /* 0x080fe400078e02ff */
[----:B------:R-:W-:Y:S02]  /*0fb0*/  IMAD R57, R10, R63, RZ ;  /* 0x0000003f0a397224 */ /* 0x000fe400078e02ff */
[----:B------:R-:W-:Y:S01]  /*0fc0*/  IMAD.IADD R12, R8, 0x1, R20 ;  /* 0x00000001080c7824 */ /* 0x000fe200078e0214 */
[----:B------:R-:W-:Y:S01]  /*0fd0*/  IADD3 R5, PT, PT, R47, R46, RZ ;  /* 0x0000002e2f057210 */ /* 0x000fe20007ffe0ff */
[----:B------:R-:W-:-:S02]  /*0fe0*/  VIADD R10, R63, 0xffffffff ;  /* 0xffffffff3f0a7836 */ /* 0x000fc40000000000 */
[C---:B------:R-:W-:Y:S02]  /*0ff0*/  IMAD.IADD R4, R47.reuse, 0x1, R57 ;  /* 0x000000012f047824 */ /* 0x040fe400078e0239 */
[----:B------:R-:W-:Y:S01]  /*1000*/  IMAD R59, R12, R63, RZ ;  /* 0x0000003f0c3b7224 */ /* 0x000fe200078e02ff */
[----:B------:R-:W-:Y:S01]  /*1010*/  ISETP.GE.U32.AND P0, PT, R47, R10, PT ;  /* 0x0000000a2f00720c */ /* 0x000fe20003f06070 */
[----:B------:R-:W-:-:S04]  /*1020*/  IMAD.WIDE R36, R4, 0x8, R40 ;  /* 0x0000000804247825 */ /* 0x000fc800078e0228 */
[----:B------:R-:W-:Y:S02]  /*1030*/  IMAD.WIDE R12, R5, 0x8, R40 ;  /* 0x00000008050c7825 */ /* 0x000fe400078e0228 */
[----:B------:R-:W2:Y:S02]  /*1040*/  LDG.E.64.CONSTANT R36, desc[UR6][R36.64] ;  /* 0x0000000624247981 */ /* 0x000ea4000c1e9b00 */
[----:B------:R-:W-:Y:S02]  /*1050*/  IMAD.IADD R10, R8, 0x1, R11 ;  /* 0x00000001080a7824 */ /* 0x000fe400078e020b */
[----:B------:R-:W-:Y:S01]  /*1060*/  IMAD R52, R7, R62, R6 ;  /* 0x0000003e07347224 */ /* 0x000fe200078e0206 */
[----:B------:R-:W2:Y:S01]  /*1070*/  LDG.E.64.CONSTANT R12, desc[UR6][R12.64] ;  /* 0x000000060c0c7981 */ /* 0x000ea2000c1e9b00 */
[----:B------:R-:W-:Y:S02]  /*1080*/  IMAD.IADD R6, R47, 0x1, R59 ;  /* 0x000000012f067824 */ /* 0x000fe400078e023b */
[----:B------:R-:W-:-:S02]  /*1090*/  IMAD R61, R10, R63, RZ ;  /* 0x0000003f0a3d7224 */ /* 0x000fc400078e02ff */
[----:B------:R-:W-:-:S04]  /*10a0*/  IMAD.WIDE R18, R6, 0x8, R40 ;  /* 0x0000000806127825 */ /* 0x000fc800078e0228 */
[----:B------:R-:W-:Y:S01]  /*10b0*/  IMAD R8, R7, R62, R8 ;  /* 0x0000003e07087224 */ /* 0x000fe200078e0208 */
[----:B------:R-:W-:Y:S01]  /*10c0*/  IADD3 R7, PT, PT, R47, R61, RZ ;  /* 0x0000003d2f077210 */ /* 0x000fe20007ffe0ff */
[----:B------:R-:W3:Y:S01]  /*10d0*/  LDG.E.64.CONSTANT R18, desc[UR6][R18.64] ;  /* 0x0000000612127981 */ /* 0x000ee2000c1e9b00 */
[----:B------:R-:W-:Y:S01]  /*10e0*/  SEL R56, R56, RZ, !P0 ;  /* 0x000000ff38387207 */ /* 0x000fe20004000000 */
[----:B------:R-:W-:Y:S02]  /*10f0*/  IMAD R52, R52, R63, RZ ;  /* 0x0000003f34347224 */ /* 0x000fe400078e02ff */
[----:B------:R-:W-:-:S04]  /*1100*/  IMAD.WIDE R14, R7, 0x8, R40 ;  /* 0x00000008070e7825 */ /* 0x000fc800078e0228 */
[----:B------:R-:W-:Y:S02]  /*1110*/  IMAD R51, R8, R63, RZ ;  /* 0x0000003f08337224 */ /* 0x000fe400078e02ff */
[--C-:B------:R-:W-:Y:S01]  /*1120*/  IMAD.IADD R10, R56, 0x1, R52.reuse ;  /* 0x00000001380a7824 */ /* 0x100fe200078e0234 */
[----:B------:R-:W4:Y:S01]  /*1130*/  LDG.E.64.CONSTANT R14, desc[UR6][R14.64] ;  /* 0x000000060e0e7981 */ /* 0x000f22000c1e9b00 */
[C---:B------:R-:W-:Y:S02]  /*1140*/  IMAD.IADD R8, R47.reuse, 0x1, R52 ;  /* 0x000000012f087824 */ /* 0x040fe400078e0234 */
[----:B------:R-:W-:Y:S02]  /*1150*/  IMAD.IADD R9, R47, 0x1, R51 ;  /* 0x000000012f097824 */ /* 0x000fe400078e0233 */
[----:B------:R-:W-:-:S04]  /*1160*/  IMAD.WIDE R42, R10, 0x8, R40 ;  /* 0x000000080a2a7825 */ /* 0x000fc800078e0228 */
[--C-:B------:R-:W-:Y:S02]  /*1170*/  IMAD.WIDE R16, R8, 0x8, R40.reuse ;  /* 0x0000000808107825 */ /* 0x100fe400078e0228 */
[----:B------:R-:W5:Y:S02]  /*1180*/  LDG.E.64.CONSTANT R42, desc[UR6][R42.64] ;  /* 0x000000062a2a7981 */ /* 0x000f64000c1e9b00 */
[----:B------:R-:W-:Y:S02]  /*1190*/  IMAD.WIDE R64, R9, 0x8, R40 ;  /* 0x0000000809407825 */ /* 0x000fe400078e0228 */
[----:B------:R-:W5:Y:S04]  /*11a0*/  LDG.E.64.CONSTANT R16, desc[UR6][R16.64] ;  /* 0x0000000610107981 */ /* 0x000f68000c1e9b00 */
[----:B------:R-:W5:Y:S01]  /*11b0*/  LDG.E.64.CONSTANT R64, desc[UR6][R64.64] ;  /* 0x0000000640407981 */ /* 0x000f62000c1e9b00 */
[C---:B------:R-:W-:Y:S01]  /*11c0*/  IADD3 R20, PT, PT, R48.reuse, R20, RZ ;  /* 0x0000001430147210 */ /* 0x040fe20007ffe0ff */
[----:B------:R-:W-:-:S04]  /*11d0*/  IMAD.IADD R50, R48, 0x1, R11 ;  /* 0x0000000130327824 */ /* 0x000fc800078e020b */
[-C--:B------:R-:W-:Y:S02]  /*11e0*/  IMAD R20, R20, R63.reuse, RZ ;  /* 0x0000003f14147224 */ /* 0x080fe400078e02ff */
[----:B------:R-:W-:Y:S02]  /*11f0*/  IMAD R50, R50, R63, RZ ;  /* 0x0000003f32327224 */ /* 0x000fe400078e02ff */
[----:B------:R-:W-:Y:S01]  /*1200*/  IMAD.IADD R11, R47, 0x1, R20 ;  /* 0x000000012f0b7824 */ /* 0x000fe200078e0214 */
[----:B--2---:R-:W-:-:S03]  /*1210*/  DADD R12, R36, R12 ;  /* 0x00000000240c7229 */ /* 0x004fc6000000000c */
[----:B------:R-:W-:-:S06]  /*1220*/  IMAD.WIDE R36, R11, 0x8, R40 ;  /* 0x000000080b247825 */ /* 0x000fcc00078e0228 */
[----:B------:R-:W2:Y:S01]  /*1230*/  LDG.E.64.CONSTANT R36, desc[UR6][R36.64] ;  /* 0x0000000624247981 */ /* 0x000ea2000c1e9b00 */
[----:B---3--:R-:W-:Y:S01]  /*1240*/  DADD R18, R12, R18 ;  /* 0x000000000c127229 */ /* 0x008fe20000000012 */
[----:B------:R-:W-:Y:S01]  /*1250*/  IMAD.IADD R12, R56, 0x1, R20 ;  /* 0x00000001380c7824 */ /* 0x000fe200078e0214 */
[----:B------:R-:W-:-:S06]  /*1260*/  IADD3 R13, PT, PT, R47, R50, RZ ;  /* 0x000000322f0d7210 */ /* 0x000fcc0007ffe0ff */
[----:B----4-:R-:W-:Y:S01]  /*1270*/  DADD R14, R18, R14 ;  /* 0x00000000120e7229 */ /* 0x010fe2000000000e */
[----:B------:R-:W-:-:S04]  /*1280*/  IMAD.WIDE R18, R12, 0x8, R40 ;  /* 0x000000080c127825 */ /* 0x000fc800078e0228 */
[----:B------:R-:W-:Y:S02]  /*1290*/  IMAD.WIDE R54, R13, 0x8, R40 ;  /* 0x000000080d367825 */ /* 0x000fe400078e0228 */
[----:B------:R-:W3:Y:S01]  /*12a0*/  LDG.E.64.CONSTANT R18, desc[UR6][R18.64] ;  /* 0x0000000612127981 */ /* 0x000ee2000c1e9b00 */
[----:B-----5:R-:W-:-:S03]  /*12b0*/  DADD R42, R14, R42 ;  /* 0x000000000e2a7229 */ /* 0x020fc6000000002a */
[----:B------:R-:W4:Y:S01]  /*12c0*/  LDG.E.64.CONSTANT R54, desc[UR6][R54.64] ;  /* 0x0000000636367981 */ /* 0x000f22000c1e9b00 */
[----:B------:R-:W-:Y:S01]  /*12d0*/  IMAD.IADD R14, R56, 0x1, R50 ;  /* 0x00000001380e7824 */ /* 0x000fe200078e0232 */
[----:B------:R-:W-:-:S03]  /*12e0*/  DADD R64, R16, R64 ;  /* 0x0000000010407229 */ /* 0x000fc60000000040 */
[----:B------:R-:W-:-:S06]  /*12f0*/  IMAD.WIDE R16, R14, 0x8, R40 ;  /* 0x000000080e107825 */ /* 0x000fcc00078e0228 */
[----:B------:R-:W5:Y:S01]  /*1300*/  LDG.E.64.CONSTANT R16, desc[UR6][R16.64] ;  /* 0x0000000610107981 */ /* 0x000f62000c1e9b00 */
[----:B------:R-:W-:-:S04]  /*1310*/  IMAD.IADD R15, R56, 0x1, R51 ;  /* 0x00000001380f7824 */ /* 0x000fc800078e0233 */
[----:B------:R-:W-:-:S06]  /*1320*/  IMAD.WIDE R48, R15, 0x8, R40 ;  /* 0x000000080f307825 */ /* 0x000fcc00078e0228 */
[----:B------:R-:W5:Y:S01]  /*1330*/  LDG.E.64.CONSTANT R48, desc[UR6][R48.64] ;  /* 0x0000000630307981 */ /* 0x000f62000c1e9b00 */
[----:B------:R-:W-:-:S04]  /*1340*/  ISETP.NE.AND P0, PT, R47, RZ, PT ;  /* 0x000000ff2f00720c */ /* 0x000fc80003f05270 */
[----:B------:R-:W-:-:S04]  /*1350*/  SEL R63, R47, R63, P0 ;  /* 0x0000003f2f3f7207 */ /* 0x000fc80000000000 */
[----:B------:R-:W-:Y:S01]  /*1360*/  SHF.R.S32.HI R47, RZ, 0x1f, R63 ;  /* 0x0000001fff2f7819 */ /* 0x000fe2000001143f */
[----:B--2---:R-:W-:Y:S02]  /*1370*/  DADD R36, R64, R36 ;  /* 0x0000000040247229 */ /* 0x004fe40000000024 */
[----:B---3--:R-:W-:-:S06]  /*1380*/  DADD R18, R42, R18 ;  /* 0x000000002a127229 */ /* 0x008fcc0000000012 */
[----:B----4-:R-:W-:Y:S01]  /*1390*/  DADD R54, R36, R54 ;  /* 0x0000000024367229 */ /* 0x010fe20000000036 */
[----:B------:R-:W-:Y:S01]  /*13a0*/  IADD3 R36, P0, PT, R63, R52, RZ ;  /* 0x000000343f247210 */ /* 0x000fe20007f1e0ff */
[----:B-----5:R-:W-:-:S03]  /*13b0*/  DADD R18, R18, R16 ;  /* 0x0000000012127229 */ /* 0x020fc60000000010 */
[----:B------:R-:W-:Y:S01]  /*13c0*/  LEA.HI.X.SX32 R17, R52, R47, 0x1, P0 ;  /* 0x0000002f34117211 */ /* 0x000fe200000f0eff */
[----:B------:R-:W-:-:S03]  /*13d0*/  IMAD.SHL.U32 R16, R36, 0x8, RZ ;  /* 0x0000000824107824 */ /* 0x000fc600078e00ff */
[----:B------:R-:W-:Y:S02]  /*13e0*/  SHF.L.U64.HI R17, R36, 0x3, R17 ;  /* 0x0000000324117819 */ /* 0x000fe40000010211 */
[----:B0-----:R-:W-:-:S04]  /*13f0*/  IADD3 R36, P0, PT, R16, UR8, RZ ;  /* 0x0000000810247c10 */ /* 0x001fc8000ff1e0ff */
[----:B------:R-:W-:Y:S02]  /*1400*/  IADD3.X R37, PT, PT, R17, UR9, RZ, P0, !PT ;  /* 0x0000000911257c10 */ /* 0x000fe400087fe4ff */
[----:B------:R-:W-:-:S04]  /*1410*/  IADD3 R42, P1, PT, R63, R20, RZ ;  /* 0x000000143f2a7210 */ /* 0x000fc80007f3e0ff */
[----:B------:R-:W2:Y:S01]  /*1420*/  LDG.E.64.CONSTANT R36, desc[UR6][R36.64+-0x8] ;  /* 0xfffff80624247981 */ /* 0x000ea2000c1e9b00 */
[----:B------:R-:W-:Y:S01]  /*1430*/  LEA.HI.X.SX32 R43, R20, R47, 0x1, P1 ;  /* 0x0000002f142b7211 */ /* 0x000fe200008f0eff */
[----:B------:R-:W-:Y:S01]  /*1440*/  IMAD.IADD R20, R21, 0x1, R56 ;  /* 0x0000000115147824 */ /* 0x000fe200078e0238 */
[----:B------:R-:W-:-:S03]  /*1450*/  DADD R48, R18, R48 ;  /* 0x0000000012307229 */ /* 0x000fc60000000030 */
[----:B------:R-:W-:Y:S01]  /*1460*/  IMAD.WIDE R52, R20, 0x8, R40 ;  /* 0x0000000814347825 */ /* 0x000fe200078e0228 */
[C---:B------:R-:W-:Y:S02]  /*1470*/  SHF.L.U32 R18, R42.reuse, 0x3, RZ ;  /* 0x000000032a127819 */ /* 0x040fe400000006ff */
[----:B------:R-:W-:Y:S02]  /*1480*/  SHF.L.U64.HI R19, R42, 0x3, R43 ;  /* 0x000000032a137819 */ /* 0x000fe4000001022b */
[----:B------:R-:W-:Y:S01]  /*1490*/  IADD3 R42, P0, PT, R18, UR8, RZ ;  /* 0x00000008122a7c10 */ /* 0x000fe2000ff1e0ff */
[----:B------:R-:W3:Y:S03]  /*14a0*/  LDG.E.64.CONSTANT R52, desc[UR6][R52.64] ;  /* 0x0000000634347981 */ /* 0x000ee6000c1e9b00 */
[----:B------:R-:W-:-:S06]  /*14b0*/  IADD3.X R43, PT, PT, R19, UR9, RZ, P0, !PT ;  /* 0x00000009132b7c10 */ /* 0x000fcc00087fe4ff */
[----:B------:R-:W4:Y:S01]  /*14c0*/  LDG.E.64.CONSTANT R42, desc[UR6][R42.64+-0x8] ;  /* 0xfffff8062a2a7981 */ /* 0x000f22000c1e9b00 */
[----:B--2---:R-:W-:Y:S01]  /*14d0*/  DADD R36, R48, R36 ;  /* 0x0000000030247229 */ /* 0x004fe20000000024 */
[----:B------:R-:W-:-:S04]  /*14e0*/  IADD3 R48, P0, PT, R21, R63, RZ ;  /* 0x0000003f15307210 */ /* 0x000fc80007f1e0ff */
[----:B------:R-:W-:-:S04]  /*14f0*/  LEA.HI.X.SX32 R21, R21, R47, 0x1, P0 ;  /* 0x0000002f15157211 */ /* 0x000fc800000f0eff */
[C---:B------:R-:W-:Y:S01]  /*1500*/  SHF.L.U64.HI R21, R48.reuse, 0x3, R21 ;  /* 0x0000000330157819 */ /* 0x040fe20000010215 */
[----:B------:R-:W-:Y:S01]  /*1510*/  IMAD.SHL.U32 R48, R48, 0x8, RZ ;  /* 0x0000000830307824 */ /* 0x000fe200078e00ff */
[----:B---3--:R-:W-:-:S04]  /*1520*/  DADD R52, R54, R52 ;  /* 0x0000000036347229 */ /* 0x008fc80000000034 */
[----:B------:R-:W-:Y:S02]  /*1530*/  IADD3 R64, P0, PT, R48, UR8, RZ ;  /* 0x0000000830407c10 */ /* 0x000fe4000ff1e0ff */
[----:B------:R-:W-:Y:S02]  /*1540*/  IADD3 R54, P1, PT, R63, R50, RZ ;  /* 0x000000323f367210 */ /* 0x000fe40007f3e0ff */
[----:B------:R-:W-:Y:S02]  /*1550*/  IADD3.X R65, PT, PT, R21, UR9, RZ, P0, !PT ;  /* 0x0000000915417c10 */ /* 0x000fe400087fe4ff */
[----:B------:R-:W-:Y:S01]  /*1560*/  LEA.HI.X.SX32 R49, R50, R47, 0x1, P1 ;  /* 0x0000002f32317211 */ /* 0x000fe200008f0eff */
[C---:B------:R-:W-:Y:S01]  /*1570*/  IMAD.SHL.U32 R50, R54.reuse, 0x8, RZ ;  /* 0x0000000836327824 */ /* 0x040fe200078e00ff */
[----:B----4-:R-:W-:Y:S02]  /*1580*/  DADD R42, R36, R42 ;  /* 0x00000000242a7229 */ /* 0x010fe4000000002a */
[----:B------:R-:W2:Y:S01]  /*1590*/  LDG.E.64.CONSTANT R64, desc[UR6][R64.64+-0x8] ;  /* 0xfffff80640407981 */ /* 0x000ea2000c1e9b00 */
[----:B------:R-:W-:-:S02]  /*15a0*/  SHF.L.U64.HI R49, R54, 0x3, R49 ;  /* 0x0000000336317819 */ /* 0x000fc40000010231 */
[----:B------:R-:W-:-:S04]  /*15b0*/  IADD3 R36, P1, PT, R50, UR8, RZ ;  /* 0x0000000832247c10 */ /* 0x000fc8000ff3e0ff */
[----:B------:R-:W-:-:S06]  /*15c0*/  IADD3.X R37, PT, PT, R49, UR9, RZ, P1, !PT ;  /* 0x0000000931257c10 */ /* 0x000fcc0008ffe4ff */
[----:B------:R-:W3:Y:S01]  /*15d0*/  LDG.E.64.CONSTANT R36, desc[UR6][R36.64+-0x8] ;  /* 0xfffff80624247981 */ /* 0x000ee2000c1e9b00 */
[----:B------:R-:W-:-:S06]  /*15e0*/  IMAD.WIDE R54, R0, 0x8, R40 ;  /* 0x0000000800367825 */ /* 0x000fcc00078e0228 */
[----:B------:R-:W4:Y:S01]  /*15f0*/  LDG.E.64.CONSTANT R54, desc[UR6][R54.64] ;  /* 0x0000000636367981 */ /* 0x000f22000c1e9b00 */
[----:B--2---:R-:W-:Y:S01]  /*1600*/  DADD R64, R52, R64 ;  /* 0x0000000034407229 */ /* 0x004fe20000000040 */
[----:B------:R-:W-:-:S04]  /*1610*/  IADD3 R52, P0, PT, R63, R51, RZ ;  /* 0x000000333f347210 */ /* 0x000fc80007f1e0ff */
[----:B------:R-:W-:-:S04]  /*1620*/  LEA.HI.X.SX32 R51, R51, R47, 0x1, P0 ;  /* 0x0000002f33337211 */ /* 0x000fc800000f0eff */
[C---:B------:R-:W-:Y:S02]  /*1630*/  SHF.L.U64.HI R51, R52.reuse, 0x3, R51 ;  /* 0x0000000334337819 */ /* 0x040fe40000010233 */
[----:B------:R-:W-:Y:S01]  /*1640*/  SHF.L.U32 R52, R52, 0x3, RZ ;  /* 0x0000000334347819 */ /* 0x000fe200000006ff */
[----:B---3--:R-:W-:-:S03]  /*1650*/  DADD R36, R42, R36 ;  /* 0x000000002a247229 */ /* 0x008fc60000000024 */
[----:B------:R-:W-:-:S04]  /*1660*/  IADD3 R42, P0, PT, R52, UR8, RZ ;  /* 0x00000008342a7c10 */ /* 0x000fc8000ff1e0ff */
[----:B------:R-:W-:-:S06]  /*1670*/  IADD3.X R43, PT, PT, R51, UR9, RZ, P0, !PT ;  /* 0x00000009332b7c10 */ /* 0x000fcc00087fe4ff */
[----:B------:R-:W2:Y:S01]  /*1680*/  LDG.E.64.CONSTANT R42, desc[UR6][R42.64+-0x8] ;  /* 0xfffff8062a2a7981 */ /* 0x000ea2000c1e9b00 */
[----:B------:R-:W-:Y:S01]  /*1690*/  UMOV UR4, 0x11111111 ;  /* 0x1111111100047882 */ /* 0x000fe20000000000 */
[----:B------:R-:W-:Y:S02]  /*16a0*/  UMOV UR5, 0x40111111 ;  /* 0x4011111100057882 */ /* 0x000fe40000000000 */
[----:B----4-:R-:W-:Y:S01]  /*16b0*/  DMUL R54, R54, -UR4 ;  /* 0x8000000436367c28 */ /* 0x010fe20008000000 */
[----:B------:R-:W-:Y:S01]  /*16c0*/  UMOV UR4, 0xddddddde ;  /* 0xddddddde00047882 */ /* 0x000fe20000000000 */
[----:B------:R-:W-:Y:S01]  /*16d0*/  UMOV UR5, 0x3fdddddd ;  /* 0x3fdddddd00057882 */ /* 0x000fe20000000000 */
[----:B------:R-:W-:Y:S01]  /*16e0*/  IMAD.IADD R53, R56, 0x1, R57 ;  /* 0x0000000138357824 */ /* 0x000fe200078e0239 */
[----:B------:R-:W-:-:S04]  /*16f0*/  DADD R44, R44, -R66 ;  /* 0x000000002c2c7229 */ /* 0x000fc80000000842 */
[----:B------:R-:W-:Y:S01]  /*1700*/  DFMA R64, R64, UR4, R54 ;  /* 0x0000000440407c2b */ /* 0x000fe20008000036 */
[C---:B------:R-:W-:Y:S02]  /*1710*/  IMAD.IADD R54, R56.reuse, 0x1, R59 ;  /* 0x0000000138367824 */ /* 0x040fe400078e023b */
[----:B------:R-:W-:Y:S01]  /*1720*/  IMAD.WIDE R66, R53, 0x8, R40 ;  /* 0x0000000835427825 */ /* 0x000fe200078e0228 */
[----:B------:R-:W-:Y:S01]  /*1730*/  UMOV UR4, 0x9999999a ;  /* 0x9999999a00047882 */ /* 0x000fe20000000000 */
[----:B------:R-:W-:Y:S02]  /*1740*/  UMOV UR5, 0x3fb99999 ;  /* 0x3fb9999900057882 */ /* 0x000fe40000000000 */
[----:B------:R-:W-:Y:S02]  /*1750*/  IMAD.IADD R55, R56, 0x1, R61 ;  /* 0x0000000138377824 */ /* 0x000fe400078e023d */
[----:B------:R-:W3:Y:S01]  /*1760*/  LDG.E.64.CONSTANT R66, desc[UR6][R66.64] ;  /* 0x0000000642427981 */ /* 0x000ee2000c1e9b00 */
[----:B--2---:R-:W-:Y:S01]  /*1770*/  DADD R42, R36, R42 ;  /* 0x00000000242a7229 */ /* 0x004fe2000000002a */
[----:B------:R-:W-:-:S06]  /*1780*/  IMAD.WIDE R36, R54, 0x8, R40 ;  /* 0x0000000836247825 */ /* 0x000fcc00078e0228 */
[----:B------:R-:W3:Y:S01]  /*1790*/  LDG.E.64.CONSTANT R36, desc[UR6][R36.64] ;  /* 0x0000000624247981 */ /* 0x000ee2000c1e9b00 */
[----:B------:R-:W-:Y:S01]  /*17a0*/  DFMA R42, R42, UR4, R64 ;  /* 0x000000042a2a7c2b */ /* 0x000fe20008000040 */
[----:B------:R-:W-:-:S06]  /*17b0*/  IMAD.WIDE R64, R55, 0x8, R40 ;  /* 0x0000000837407825 */ /* 0x000fcc00078e0228 */
[----:B------:R-:W2:Y:S01]  /*17c0*/  LDG.E.64.CONSTANT R64, desc[UR6][R64.64] ;  /* 0x0000000640407981 */ /* 0x000ea2000c1e9b00 */
[----:B------:R-:W-:Y:S02]  /*17d0*/  IADD3 R58, P0, PT, R63, R57, RZ ;  /* 0x000000393f3a7210 */ /* 0x000fe40007f1e0ff */
[----:B------:R-:W-:Y:S02]  /*17e0*/  IADD3 R56, PT, PT, R56, R46, RZ ;  /* 0x0000002e38387210 */ /* 0x000fe40007ffe0ff */
[----:B------:R-:W-:-:S04]  /*17f0*/  LEA.HI.X.SX32 R57, R57, R47, 0x1, P0 ;  /* 0x0000002f39397211 */ /* 0x000fc800000f0eff */
[C---:B------:R-:W-:Y:S01]  /*1800*/  SHF.L.U64.HI R57, R58.reuse, 0x3, R57 ;  /* 0x000000033a397819 */ /* 0x040fe20000010239 */
[----:B------:R-:W-:Y:S02]  /*1810*/  IMAD.SHL.U32 R58, R58, 0x8, RZ ;  /* 0x000000083a3a7824 */ /* 0x000fe400078e00ff */
[----:B------:R-:W-:-:S06]  /*1820*/  IMAD.WIDE R40, R56, 0x8, R40 ;  /* 0x0000000838287825 */ /* 0x000fcc00078e0228 */
[----:B------:R-:W4:Y:S01]  /*1830*/  LDG.E.64.CONSTANT R40, desc[UR6][R40.64] ;  /* 0x0000000628287981 */ /* 0x000f22000c1e9b00 */
[----:B---3--:R-:W-:-:S08]  /*1840*/  DADD R36, R66, R36 ;  /* 0x0000000042247229 */ /* 0x008fd00000000024 */
[----:B--2---:R-:W-:Y:S01]  /*1850*/  DADD R64, R36, R64 ;  /* 0x0000000024407229 */ /* 0x004fe20000000040 */
[----:B------:R-:W-:-:S04]  /*1860*/  IADD3 R36, P0, PT, R58, UR8, RZ ;  /* 0x000000083a247c10 */ /* 0x000fc8000ff1e0ff */
[----:B------:R-:W-:-:S06]  /*1870*/  IADD3.X R37, PT, PT, R57, UR9, RZ, P0, !PT ;  /* 0x0000000939257c10 */ /* 0x000fcc00087fe4ff */
[----:B------:R-:W2:Y:S01]  /*1880*/  LDG.E.64.CONSTANT R36, desc[UR6][R36.64+-0x8] ;  /* 0xfffff80624247981 */ /* 0x000ea2000c1e9b00 */
[----:B------:R-:W-:Y:S01]  /*1890*/  IADD3 R60, P0, PT, R63, R59, RZ ;  /* 0x0000003b3f3c7210 */ /* 0x000fe20007f1e0ff */
[----:B----4-:R-:W-:-:S03]  /*18a0*/  DADD R40, R64, R40 ;  /* 0x0000000040287229 */ /* 0x010fc60000000028 */
[----:B------:R-:W-:Y:S01]  /*18b0*/  LEA.HI.X.SX32 R65, R59, R47, 0x1, P0 ;  /* 0x0000002f3b417211 */ /* 0x000fe200000f0eff */
[----:B------:R-:W-:-:S03]  /*18c0*/  IMAD.SHL.U32 R59, R60, 0x8, RZ ;  /* 0x000000083c3b7824 */ /* 0x000fc600078e00ff */
[----:B------:R-:W-:Y:S01]  /*18d0*/  SHF.L.U64.HI R60, R60, 0x3, R65 ;  /* 0x000000033c3c7819 */ /* 0x000fe20000010241 */
[----:B--2---:R-:W-:Y:S01]  /*18e0*/  DADD R40, R40, R36 ;  /* 0x0000000028287229 */ /* 0x004fe20000000024 */
[----:B------:R-:W-:-:S04]  /*18f0*/  IADD3 R36, P0, PT, R59, UR8, RZ ;  /* 0x000000083b247c10 */ /* 0x000fc8000ff1e0ff */
[----:B------:R-:W-:-:S06]  /*1900*/  IADD3.X R37, PT, PT, R60, UR9, RZ, P0, !PT ;  /* 0x000000093c257c10 */ /* 0x000fcc00087fe4ff */
[----:B------:R-:W2:Y:S01]  /*1910*/  LDG.E.64.CONSTANT R36, desc[UR6][R36.64+-0x8] ;  /* 0xfffff80624247981 */ /* 0x000ea2000c1e9b00 */
[----:B------:R-:W-:-:S04]  /*1920*/  IADD3 R62, P0, PT, R63, R61, RZ ;  /* 0x0000003d3f3e7210 */ /* 0x000fc80007f1e0ff */
[----:B------:R-:W-:-:S04]  /*1930*/  LEA.HI.X.SX32 R61, R61, R47, 0x1, P0 ;  /* 0x0000002f3d3d7211 */ /* 0x000fc800000f0eff */
[C---:B------:R-:W-:Y:S01]  /*1940*/  SHF.L.U64.HI R61, R62.reuse, 0x3, R61 ;  /* 0x000000033e3d7819 */ /* 0x040fe2000001023d */
[----:B------:R-:W-:Y:S01]  /*1950*/  IMAD.SHL.U32 R62, R62, 0x8, RZ ;  /* 0x000000083e3e7824 */ /* 0x000fe200078e00ff */
[----:B--2---:R-:W-:-:S04]  /*1960*/  DADD R40, R40, R36 ;  /* 0x0000000028287229 */ /* 0x004fc80000000024 */
[----:B------:R-:W-:-:S04]  /*1970*/  IADD3 R36, P0, PT, R62, UR8, RZ ;  /* 0x000000083e247c10 */ /* 0x000fc8000ff1e0ff */
[----:B------:R-:W-:-:S06]  /*1980*/  IADD3.X R37, PT, PT, R61, UR9, RZ, P0, !PT ;  /* 0x000000093d257c10 */ /* 0x000fcc00087fe4ff */
[----:B------:R-:W2:Y:S01]  /*1990*/  LDG.E.64.CONSTANT R36, desc[UR6][R36.64+-0x8] ;  /* 0xfffff80624247981 */ /* 0x000ea2000c1e9b00 */
[----:B------:R-:W-:-:S04]  /*19a0*/  IADD3 R64, P0, PT, R63, R46, RZ ;  /* 0x0000002e3f407210 */ /* 0x000fc80007f1e0ff */
[----:B------:R-:W-:Y:S02]  /*19b0*/  LEA.HI.X.SX32 R47, R46, R47, 0x1, P0 ;  /* 0x0000002f2e2f7211 */ /* 0x000fe400000f0eff */
[C---:B------:R-:W-:Y:S02]  /*19c0*/  SHF.L.U32 R63, R64.reuse, 0x3, RZ ;  /* 0x00000003403f7819 */ /* 0x040fe400000006ff */
[----:B------:R-:W-:Y:S01]  /*19d0*/  SHF.L.U64.HI R64, R64, 0x3, R47 ;  /* 0x0000000340407819 */ /* 0x000fe2000001022f */
[----:B--2---:R-:W-:Y:S01]  /*19e0*/  DADD R40, R40, R36 ;  /* 0x0000000028287229 */ /* 0x004fe20000000024 */
[----:B------:R-:W-:-:S04]  /*19f0*/  IADD3 R36, P0, PT, R63, UR8, RZ ;  /* 0x000000083f247c10 */ /* 0x000fc8000ff1e0ff */
[----:B------:R-:W-:-:S06]  /*1a00*/  IADD3.X R37, PT, PT, R64, UR9, RZ, P0, !PT ;  /* 0x0000000940257c10 */ /* 0x000fcc00087fe4ff */
[----:B------:R-:W2:Y:S01]  /*1a10*/  LDG.E.64.CONSTANT R36, desc[UR6][R36.64+-0x8] ;  /* 0xfffff80624247981 */ /* 0x000ea2000c1e9b00 */
[----:B------:R-:W-:Y:S01]  /*1a20*/  ISETP.GT.AND P0, PT, R39, 0xfffff, PT ;  /* 0x000fffff2700780c */ /* 0x000fe20003f04270 */
[----:B------:R-:W-:Y:S01]  /*1a30*/  UMOV UR8, 0x11111111 ;  /* 0x1111111100087882 */ /* 0x000fe20000000000 */
[----:B------:R-:W-:Y:S01]  /*1a40*/  UMOV UR9, 0x3fa11111 ;  /* 0x3fa1111100097882 */ /* 0x000fe20000000000 */
[----:B------:R-:W-:Y:S01]  /*1a50*/  IMAD.MOV.U32 R47, RZ, RZ, R39 ;  /* 0x000000ffff2f7224 */ /* 0x000fe200078e0027 */
[----:B------:R-:W-:Y:S01]  /*1a60*/  BSSY.RECONVERGENT B0, `(.L_x_24) ;  /* 0x000005a000007945 */ /* 0x000fe20003800200 */
[----:B------:R-:W-:-:S08]  /*1a70*/  IMAD.MOV.U32 R46, RZ, RZ, -0x3ff ;  /* 0xfffffc01ff2e7424 */ /* 0x000fd000078e00ff */
[----:B------:R-:W-:Y:S01]  /*1a80*/  @!P0 IMAD.MOV.U32 R46, RZ, RZ, -0x435 ;  /* 0xfffffbcbff2e8424 */ /* 0x000fe200078e00ff */
[----:B--2---:R-:W-:Y:S01]  /*1a90*/  DADD R40, R40, R36 ;  /* 0x0000000028287229 */ /* 0x004fe20000000024 */
[----:B------:R-:W0:Y:S07]  /*1aa0*/  LDC.64 R36, c[0x0][0x3a8] ;  /* 0x0000ea00ff247b82 */ /* 0x000e2e0000000a00 */
[----:B------:R-:W-:Y:S01]  /*1ab0*/  DFMA R40, R40, UR8, R42 ;  /* 0x0000000828287c2b */ /* 0x000fe2000800002a */
[----:B------:R-:W-:Y:S01]  /*1ac0*/  IMAD.MOV.U32 R42, RZ, RZ, R38 ;  /* 0x000000ffff2a7224 */ /* 0x000fe200078e0026 */
[----:B------:R-:W-:-:S06]  /*1ad0*/  @!P0 DMUL R38, R38, 1.80143985094819840000e+16 ;  /* 0x4350000026268828 */ /* 0x000fcc0000000000 */
[----:B------:R-:W-:Y:S01]  /*1ae0*/  DFMA R44, R40, -4, R44 ;  /* 0xc0100000282c782b */ /* 0x000fe2000000002c */
[----:B0-----:R-:W-:Y:S01]  /*1af0*/  IMAD.WIDE.U32 R40, R0, 0x8, R36 ;  /* 0x0000000800287825 */ /* 0x001fe200078e0024 */
[----:B------:R-:W-:-:S03]  /*1b00*/  DFMA R36, RZ, R26, RZ ;  /* 0x0000001aff24722b */ /* 0x000fc600000000ff */
[----:B------:R-:W-:-:S05]  /*1b10*/  @!P0 IMAD.MOV.U32 R47, RZ, RZ, R39 ;  /* 0x000000ffff2f8224 */ /* 0x000fca00078e0027 */
[----:B------:R-:W-:Y:S01]  /*1b20*/  DFMA R36, RZ, R30, R36 ;  /* 0x0000001eff24722b */ /* 0x000fe20000000024 */
[----:B------:R0:W-:Y:S01]  /*1b30*/  STG.E.64 desc[UR6][R40.64], R44 ;  /* 0x0000002c28007986 */ /* 0x0001e2000c101b06 */
[----:B------:R-:W-:-:S06]  /*1b40*/  IADD3 R43, PT, PT, R47, -0x1, RZ ;  /* 0xffffffff2f2b7810 */ /* 0x000fcc0007ffe0ff */
[----:B------:R-:W-:Y:S01]  /*1b50*/  DFMA R36, RZ, R32, R36 ;  /* 0x00000020ff24722b */ /* 0x000fe20000000024 */
[----:B------:R-:W-:-:S07]  /*1b60*/  ISETP.GT.U32.AND P1, PT, R43, 0x7feffffe, PT ;  /* 0x7feffffe2b00780c */ /* 0x000fce0003f24070 */
[----:B------:R-:W-:Y:S01]  /*1b70*/  DFMA R36, -RZ, R26, R36 ;  /* 0x0000001aff24722b */ /* 0x000fe20000000124 */
[----:B------:R-:W-:-:S07]  /*1b80*/  @!P0 IMAD.MOV.U32 R42, RZ, RZ, R38 ;  /* 0x000000ffff2a8224 */ /* 0x000fce00078e0026 */
[----:B------:R-:W-:Y:S01]  /*1b90*/  DFMA R36, -RZ, R28, R36 ;  /* 0x0000001cff24722b */ /* 0x000fe20000000124 */
[----:B0-----:R-:W-:Y:S10]  /*1ba0*/  @P1 BRA `(.L_x_25) ;  /* 0x0000000000fc1947 */ /* 0x001ff40003800000 */
[----:B------:R-:W-:Y:S01]  /*1bb0*/  LOP3.LUT R38, R47, 0xfffff, RZ, 0xc0, !PT ;  /* 0x000fffff2f267812 */ /* 0x000fe200078ec0ff */
[----:B------:R-:W-:Y:S01]  /*1bc0*/  UMOV UR10, 0x3ae80f1e ;  /* 0x3ae80f1e000a7882 */ /* 0x000fe20000000000 */
[----:B------:R-:W-:Y:S01]  /*1bd0*/  MOV R44, R42 ;  /* 0x0000002a002c7202 */ /* 0x000fe20000000f00 */
[----:B------:R-:W-:Y:S01]  /*1be0*/  UMOV UR11, 0x3eb1380b ;  /* 0x3eb1380b000b7882 */ /* 0x000fe20000000000 */
[----:B------:R-:W-:Y:S02]  /*1bf0*/  LOP3.LUT R45, R38, 0x3ff00000, RZ, 0xfc, !PT ;  /* 0x3ff00000262d7812 */ /* 0x000fe400078efcff */
[----:B------:R-:W-:Y:S02]  /*1c00*/  MOV R38, RZ ;  /* 0x000000ff00267202 */ /* 0x000fe40000000f00 */
[----:B------:R-:W-:Y:S02]  /*1c10*/  ISETP.GE.U32.AND P0, PT, R45, 0x3ff6a09f, PT ;  /* 0x3ff6a09f2d00780c */ /* 0x000fe40003f06070 */
[----:B------:R-:W-:-:S11]  /*1c20*/  LEA.HI R65, R47, R46, RZ, 0xc ;  /* 0x0000002e2f417211 */ /* 0x000fd600078f60ff */
[----:B------:R-:W-:Y:S01]  /*1c30*/  @P0 VIADD R39, R45, 0xfff00000 ;  /* 0xfff000002d270836 */ /* 0x000fe20000000000 */
[----:B------:R-:W-:-:S03]  /*1c40*/  @P0 IADD3 R65, PT, PT, R65, 0x1, RZ ;  /* 0x0000000141410810 */ /* 0x000fc60007ffe0ff */
[----:B------:R-:W-:-:S06]  /*1c50*/  @P0 IMAD.MOV.U32 R45, RZ, RZ, R39 ;  /* 0x000000ffff2d0224 */ /* 0x000fcc00078e0027 */
        /* <DEDUP_REMOVED lines=8> */
[----:B------:R-:W-:-:S08]  /*1ce0*/  DADD R38, R44, -R40 ;  /* 0x000000002c267229 */ /* 0x000fd00000000828 */
[----:B------:R-:W-:-:S08]  /*1cf0*/  DADD R38, R38, R38 ;  /* 0x0000000026267229 */ /* 0x000fd00000000026 */
[-C--:B------:R-:W-:Y:S02]  /*1d00*/  DFMA R38, R44, -R40.reuse, R38 ;  /* 0x800000282c26722b */ /* 0x080fe40000000026 */
[----:B------:R-:W-:-:S06]  /*1d10*/  DMUL R44, R40, R40 ;  /* 0x00000028282c7228 */ /* 0x000fcc0000000000 */
[----:B------:R-:W-:Y:S01]  /*1d20*/  DMUL R42, R42, R38 ;  /* 0x000000262a2a7228 */ /* 0x000fe20000000000 */
[----:B------:R-:W-:Y:S02]  /*1d30*/  IMAD.MOV.U32 R38, RZ, RZ, -0x748574fc ;  /* 0x8b7a8b04ff267424 */ /* 0x000fe400078e00ff */
[----:B------:R-:W-:-:S06]  /*1d40*/  IMAD.MOV.U32 R39, RZ, RZ, 0x3ed0ee25 ;  /* 0x3ed0ee25ff277424 */ /* 0x000fcc00078e00ff */
[----:B------:R-:W-:Y:S01]  /*1d50*/  DFMA R38, R44, UR10, R38 ;  /* 0x0000000a2c267c2b */ /* 0x000fe20008000026 */
        /* <DEDUP_REMOVED lines=20> */
[----:B------:R-:W-:Y:S01]  /*1ea0*/  DMUL R46, R44, R38 ;  /* 0x000000262c2e7228 */ /* 0x000fe20000000000 */
[----:B------:R-:W-:Y:S01]  /*1eb0*/  LOP3.LUT R38, R65, 0x80000000, RZ, 0x3c, !PT ;  /* 0x8000000041267812 */ /* 0x000fe200078e3cff */
[----:B------:R-:W-:-:S06]  /*1ec0*/  IMAD.MOV.U32 R39, RZ, RZ, 0x43300000 ;  /* 0x43300000ff277424 */ /* 0x000fcc00078e00ff */
[----:B------:R-:W-:Y:S02]  /*1ed0*/  DFMA R46, R40, R46, R42 ;  /* 0x0000002e282e722b */ /* 0x000fe4000000002a */
[----:B------:R-:W-:Y:S01]  /*1ee0*/  DADD R38, R38, -UR10 ;  /* 0x8000000a26267e29 */ /* 0x000fe20008000000 */
[----:B------:R-:W-:Y:S01]  /*1ef0*/  UMOV UR10, 0xfefa39ef ;  /* 0xfefa39ef000a7882 */ /* 0x000fe20000000000 */
[----:B------:R-:W-:-:S06]  /*1f00*/  UMOV UR11, 0x3fe62e42 ;  /* 0x3fe62e42000b7882 */ /* 0x000fcc0000000000 */
[----:B------:R-:W-:-:S08]  /*1f10*/  DFMA R44, R38, UR10, R40 ;  /* 0x0000000a262c7c2b */ /* 0x000fd00008000028 */
[----:B------:R-:W-:Y:S01]  /*1f20*/  DFMA R42, R38, -UR10, R44 ;  /* 0x8000000a262a7c2b */ /* 0x000fe2000800002c */
[----:B------:R-:W-:Y:S01]  /*1f30*/  UMOV UR10, 0x3b39803f ;  /* 0x3b39803f000a7882 */ /* 0x000fe20000000000 */
[----:B------:R-:W-:-:S06]  /*1f40*/  UMOV UR11, 0x3c7abc9e ;  /* 0x3c7abc9e000b7882 */ /* 0x000fcc0000000000 */
[----:B------:R-:W-:-:S08]  /*1f50*/  DADD R42, -R40, R42 ;  /* 0x00000000282a7229 */ /* 0x000fd0000000012a */
[----:B------:R-:W-:-:S08]  /*1f60*/  DADD R42, R46, -R42 ;  /* 0x000000002e2a7229 */ /* 0x000fd0000000082a */
[----:B------:R-:W-:-:S08]  /*1f70*/  DFMA R42, R38, UR10, R42 ;  /* 0x0000000a262a7c2b */ /* 0x000fd0000800002a */
[----:B------:R-:W-:Y:S01]  /*1f80*/  DADD R44, R44, R42 ;  /* 0x000000002c2c7229 */ /* 0x000fe2000000002a */
[----:B------:R-:W-:Y:S10]  /*1f90*/  BRA `(.L_x_26) ;  /* 0x0000000000187947 */ /* 0x000ff40003800000 */
.L_x_25:
[----:B------:R-:W-:Y:S01]  /*1fa0*/  IMAD.MOV.U32 R40, RZ, RZ, 0x0 ;  /* 0x00000000ff287424 */ /* 0x000fe200078e00ff */
[----:B------:R-:W-:Y:S02]  /*1fb0*/  MOV R41, 0x7ff00000 ;  /* 0x7ff0000000297802 */ /* 0x000fe40000000f00 */
[----:B------:R-:W-:-:S04]  /*1fc0*/  LOP3.LUT P0, RZ, R39, 0x7fffffff, RZ, 0xc0, !PT ;  /* 0x7fffffff27ff7812 */ /* 0x000fc8000780c0ff */
[----:B------:R-:W-:-:S10]  /*1fd0*/  DFMA R40, R38, R40, +INF ;  /* 0x7ff000002628742b */ /* 0x000fd40000000028 */
[----:B------:R-:W-:Y:S02]  /*1fe0*/  FSEL R44, R40, RZ, P0 ;  /* 0x000000ff282c7208 */ /* 0x000fe40000000000 */
[----:B------:R-:W-:-:S07]  /*1ff0*/  FSEL R45, R41, -QNAN , P0 ;  /* 0xfff00000292d7808 */ /* 0x000fce0000000000 */
.L_x_26:
[----:B------:R-:W-:Y:S05]  /*2000*/  BSYNC.RECONVERGENT B0 ;  /* 0x0000000000007941 */ /* 0x000fea0003800200 */
.L_x_24:
[----:B------:R-:W-:Y:S01]  /*2010*/  ISETP.GT.AND P0, PT, R2, 0xfffff, PT ;  /* 0x000fffff0200780c */ /* 0x000fe20003f04270 */
[----:B------:R-:W-:Y:S01]  /*2020*/  IMAD.MOV.U32 R38, RZ, RZ, R32 ;  /* 0x000000ffff267224 */ /* 0x000fe200078e0020 */
[----:B------:R-:W-:Y:S01]  /*2030*/  MOV R65, R2 ;  /* 0x0000000200417202 */ /* 0x000fe20000000f00 */
[----:B------:R-:W-:Y:S01]  /*2040*/  IMAD.MOV.U32 R39, RZ, RZ, R33 ;  /* 0x000000ffff277224 */ /* 0x000fe200078e0021 */
[----:B------:R-:W-:Y:S01]  /*2050*/  DFMA R36, R30, -4, R36 ;  /* 0xc01000001e24782b */ /* 0x000fe20000000024 */
[----:B------:R-:W-:Y:S01]  /*2060*/  BSSY.RECONVERGENT B0, `(.L_x_27) ;  /* 0x000004f000007945 */ /* 0x000fe20003800200 */
[----:B------:R-:W-:-:S06]  /*2070*/  MOV R42, R3 ;  /* 0x00000003002a7202 */ /* 0x000fcc0000000f00 */
[----:B------:R-:W-:Y:S02]  /*2080*/  DADD R36, R36, R44 ;  /* 0x0000000024247229 */ /* 0x000fe4000000002c */
[----:B------:R-:W-:-:S10]  /*2090*/  @!P0 DMUL R38, R32, 1.80143985094819840000e+16 ;  /* 0x4350000020268828 */ /* 0x000fd40000000000 */
[----:B------:R-:W-:Y:S02]  /*20a0*/  @!P0 IMAD.MOV.U32 R65, RZ, RZ, R39 ;  /* 0x000000ffff418224 */ /* 0x000fe400078e0027 */
[----:B------:R-:W-:Y:S02]  /*20b0*/  @!P0 IMAD.MOV.U32 R42, RZ, RZ, R38 ;  /* 0x000000ffff2a8224 */ /* 0x000fe400078e0026 */
[----:B------:R-:W-:-:S05]  /*20c0*/  VIADD R40, R65, 0xffffffff ;  /* 0xffffffff41287836 */ /* 0x000fca0000000000 */
[----:B------:R-:W-:-:S13]  /*20d0*/  ISETP.GT.U32.AND P1, PT, R40, 0x7feffffe, PT ;  /* 0x7feffffe2800780c */ /* 0x000fda0003f24070 */
[----:B------:R-:W-:Y:S05]  /*20e0*/  @P1 BRA `(.L_x_28) ;  /* 0x0000000400001947 */ /* 0x000fea0003800000 */
[----:B------:R-:W-:Y:S01]  /*20f0*/  LOP3.LUT R38, R65, 0xfffff, RZ, 0xc0, !PT ;  /* 0x000fffff41267812 */ /* 0x000fe200078ec0ff */
[----:B------:R-:W-:Y:S01]  /*2100*/  IMAD.MOV.U32 R46, RZ, RZ, -0x748574fc ;  /* 0x8b7a8b04ff2e7424 */ /* 0x000fe200078e00ff */
[----:B------:R-:W-:Y:S01]  /*2110*/  MOV R47, 0x3ed0ee25 ;  /* 0x3ed0ee25002f7802 */ /* 0x000fe20000000f00 */
[----:B------:R-:W-:Y:S01]  /*2120*/  UMOV UR10, 0x3ae80f1e ;  /* 0x3ae80f1e000a7882 */ /* 0x000fe20000000000 */
[----:B------:R-:W-:Y:S01]  /*2130*/  LOP3.LUT R43, R38, 0x3ff00000, RZ, 0xfc, !PT ;  /* 0x3ff00000262b7812 */ /* 0x000fe200078efcff */
[----:B------:R-:W-:Y:S01]  /*2140*/  IMAD.MOV.U32 R38, RZ, RZ, RZ ;  /* 0x000000ffff267224 */ /* 0x000fe200078e00ff */
[----:B------:R-:W-:Y:S02]  /*2150*/  UMOV UR11, 0x3eb1380b ;  /* 0x3eb1380b000b7882 */ /* 0x000fe40000000000 */
[----:B------:R-:W-:-:S13]  /*2160*/  ISETP.GE.U32.AND P1, PT, R43, 0x3ff6a09f, PT ;  /* 0x3ff6a09f2b00780c */ /* 0x000fda0003f26070 */
[----:B------:R-:W-:-:S05]  /*2170*/  @P1 VIADD R39, R43, 0xfff00000 ;  /* 0xfff000002b271836 */ /* 0x000fca0000000000 */
[----:B------:R-:W-:-:S06]  /*2180*/  @P1 MOV R43, R39 ;  /* 0x00000027002b1202 */ /* 0x000fcc0000000f00 */
        /* <DEDUP_REMOVED lines=12> */
[----:B------:R-:W-:Y:S02]  /*2250*/  DMUL R40, R44, R40 ;  /* 0x000000282c287228 */ /* 0x000fe40000000000 */
        /* <DEDUP_REMOVED lines=17> */
[----:B------:R-:W-:Y:S01]  /*2370*/  IMAD.MOV.U32 R46, RZ, RZ, -0x3ff ;  /* 0xfffffc01ff2e7424 */ /* 0x000fe200078e00ff */
[----:B------:R-:W-:Y:S01]  /*2380*/  UMOV UR11, 0x3fb55555 ;  /* 0x3fb55555000b7882 */ /* 0x000fe20000000000 */
[----:B------:R-:W-:-:S04]  /*2390*/  @!P0 IMAD.MOV.U32 R46, RZ, RZ, -0x435 ;  /* 0xfffffbcbff2e8424 */ /* 0x000fc800078e00ff */
[----:B------:R-:W-:Y:S01]  /*23a0*/  DFMA R44, R42, R44, UR10 ;  /* 0x0000000a2a2c7e2b */ /* 0x000fe2000800002c */
[----:B------:R-:W-:Y:S01]  /*23b0*/  LEA.HI R46, R65, R46, RZ, 0xc ;  /* 0x0000002e412e7211 */ /* 0x000fe200078f60ff */
[----:B------:R-:W-:Y:S01]  /*23c0*/  UMOV UR10, 0x80000000 ;  /* 0x80000000000a7882 */ /* 0x000fe20000000000 */
[----:B------:R-:W-:Y:S02]  /*23d0*/  UMOV UR11, 0x43300000 ;  /* 0x43300000000b7882 */ /* 0x000fe40000000000 */
[----:B------:R-:W-:-:S03]  /*23e0*/  @P1 IADD3 R46, PT, PT, R46, 0x1, RZ ;  /* 0x000000012e2e1810 */ /* 0x000fc60007ffe0ff */
        /* <DEDUP_REMOVED lines=16> */
.L_x_28:
[----:B------:R-:W-:Y:S01]  /*24f0*/  IMAD.MOV.U32 R40, RZ, RZ, 0x0 ;  /* 0x00000000ff287424 */ /* 0x000fe200078e00ff */
[----:B------:R-:W-:Y:S02]  /*2500*/  MOV R41, 0x7ff00000 ;  /* 0x7ff0000000297802 */ /* 0x000fe40000000f00 */
[----:B------:R-:W-:-:S04]  /*2510*/  LOP3.LUT P1, RZ, R39, 0x7fffffff, RZ, 0xc0, !PT ;  /* 0x7fffffff27ff7812 */ /* 0x000fc8000782c0ff */
[----:B------:R-:W-:-:S10]  /*2520*/  DFMA R40, R38, R40, +INF ;  /* 0x7ff000002628742b */ /* 0x000fd40000000028 */
[----:B------:R-:W-:Y:S02]  /*2530*/  FSEL R46, R40, RZ, P1 ;  /* 0x000000ff282e7208 */ /* 0x000fe40000800000 */
[----:B------:R-:W-:-:S07]  /*2540*/  FSEL R47, R41, -QNAN , P1 ;  /* 0xfff00000292f7808 */ /* 0x000fce0000800000 */
.L_x_29:
[----:B------:R-:W-:Y:S05]  /*2550*/  BSYNC.RECONVERGENT B0 ;  /* 0x0000000000007941 */ /* 0x000fea0003800200 */
.L_x_27:
[--C-:B------:R-:W-:Y:S01]  /*2560*/  IMAD.WIDE R40, R4, 0x8, R22.reuse ;  /* 0x0000000804287825 */ /* 0x100fe200078e0216 */
[----:B------:R-:W0:Y:S03]  /*2570*/  LDCU.64 UR12, c[0x0][0x390] ;  /* 0x00007200ff0c77ac */ /* 0x000e260008000a00 */
[----:B------:R-:W-:-:S04]  /*2580*/  IMAD.WIDE R38, R5, 0x8, R22 ;  /* 0x0000000805267825 */ /* 0x000fc800078e0216 */
[C-C-:B------:R-:W-:Y:S01]  /*2590*/  IMAD.WIDE R44, R6.reuse, 0x8, R22.reuse ;  /* 0x00000008062c7825 */ /* 0x140fe200078e0216 */
[----:B------:R-:W2:Y:S03]  /*25a0*/  LDG.E.64.CONSTANT R40, desc[UR6][R40.64] ;  /* 0x0000000628287981 */ /* 0x000ea6000c1e9b00 */
[----:B------:R-:W-:Y:S01]  /*25b0*/  IMAD.WIDE R42, R7, 0x8, R22 ;  /* 0x00000008072a7825 */ /* 0x000fe200078e0216 */
[----:B------:R-:W2:Y:S01]  /*25c0*/  LDG.E.64.CONSTANT R38, desc[UR6][R38.64] ;  /* 0x0000000626267981 */ /* 0x000ea2000c1e9b00 */
[----:B------:R-:W-:Y:S01]  /*25d0*/  UMOV UR10, 0x11111111 ;  /* 0x11111111000a7882 */ /* 0x000fe20000000000 */
[----:B------:R-:W-:Y:S01]  /*25e0*/  UMOV UR11, 0x40111111 ;  /* 0x40111111000b7882 */ /* 0x000fe20000000000 */
[----:B------:R-:W-:Y:S01]  /*25f0*/  UMOV UR16, 0xddddddde ;  /* 0xddddddde00107882 */ /* 0x000fe20000000000 */
[----:B------:R-:W3:Y:S01]  /*2600*/  LDG.E.64.CONSTANT R44, desc[UR6][R44.64] ;  /* 0x000000062c2c7981 */ /* 0x000ee2000c1e9b00 */
[----:B------:R-:W-:Y:S01]  /*2610*/  UMOV UR17, 0x3fdddddd ;  /* 0x3fdddddd00117882 */ /* 0x000fe20000000000 */
[----:B------:R-:W-:Y:S01]  /*2620*/  IMAD.WIDE R66, R6, 0x8, R24 ;  /* 0x0000000806427825 */ /* 0x000fe200078e0218 */
[----:B------:R-:W1:Y:S01]  /*2630*/  LDCU.64 UR14, c[0x0][0x398] ;  /* 0x00007300ff0e77ac */ /* 0x000e620008000a00 */
[----:B------:R-:W4:Y:S04]  /*2640*/  LDG.E.64.CONSTANT R42, desc[UR6][R42.64] ;  /* 0x000000062a2a7981 */ /* 0x000f28000c1e9b00 */
[----:B------:R-:W5:Y:S01]  /*2650*/  LDG.E.64.CONSTANT R66, desc[UR6][R66.64] ;  /* 0x0000000642427981 */ /* 0x000f62000c1e9b00 */
[----:B--2---:R-:W-:-:S08]  /*2660*/  DADD R38, R40, R38 ;  /* 0x0000000028267229 */ /* 0x004fd00000000026 */
[----:B---3--:R-:W-:Y:S01]  /*2670*/  DADD R44, R38, R44 ;  /* 0x00000000262c7229 */ /* 0x008fe2000000002c */
[----:B------:R-:W-:-:S04]  /*2680*/  IMAD.WIDE R38, R10, 0x8, R22 ;  /* 0x000000080a267825 */ /* 0x000fc800078e0216 */
[--C-:B------:R-:W-:Y:S02]  /*2690*/  IMAD.WIDE R40, R12, 0x8, R22.reuse ;  /* 0x000000080c287825 */ /* 0x100fe400078e0216 */
[----:B------:R-:W2:Y:S04]  /*26a0*/  LDG.E.64.CONSTANT R38, desc[UR6][R38.64] ;  /* 0x0000000626267981 */ /* 0x000ea8000c1e9b00 */
[----:B------:R-:W3:Y:S01]  /*26b0*/  LDG.E.64.CONSTANT R40, desc[UR6][R40.64] ;  /* 0x0000000628287981 */ /* 0x000ee2000c1e9b00 */
[----:B----4-:R-:W-:Y:S01]  /*26c0*/  DADD R42, R44, R42 ;  /* 0x000000002c2a7229 */ /* 0x010fe2000000002a */
[----:B------:R-:W-:-:S06]  /*26d0*/  IMAD.WIDE R44, R8, 0x8, R22 ;  /* 0x00000008082c7825 */ /* 0x000fcc00078e0216 */
[----:B------:R-:W4:Y:S01]  /*26e0*/  LDG.E.64.CONSTANT R44, desc[UR6][R44.64] ;  /* 0x000000062c2c7981 */ /* 0x000f22000c1e9b00 */
[----:B--2---:R-:W-:-:S08]  /*26f0*/  DADD R38, R42, R38 ;  /* 0x000000002a267229 */ /* 0x004fd00000000026 */
[----:B---3--:R-:W-:Y:S01]  /*2700*/  DADD R40, R38, R40 ;  /* 0x0000000026287229 */ /* 0x008fe20000000028 */
[----:B------:R-:W-:-:S04]  /*2710*/  IMAD.WIDE R38, R14, 0x8, R22 ;  /* 0x000000080e267825 */ /* 0x000fc800078e0216 */
[--C-:B------:R-:W-:Y:S02]  /*2720*/  IMAD.WIDE R42, R9, 0x8, R22.reuse ;  /* 0x00000008092a7825 */ /* 0x100fe400078e0216 */
[----:B------:R-:W2:Y:S04]  /*2730*/  LDG.E.64.CONSTANT R38, desc[UR6][R38.64] ;  /* 0x0000000626267981 */ /* 0x000ea8000c1e9b00 */
[----:B------:R-:W4:Y:S01]  /*2740*/  LDG.E.64.CONSTANT R42, desc[UR6][R42.64] ;  /* 0x000000062a2a7981 */ /* 0x000f22000c1e9b00 */
[----:B--2---:R-:W-:Y:S01]  /*2750*/  DADD R38, R40, R38 ;  /* 0x0000000028267229 */ /* 0x004fe20000000026 */
[----:B------:R-:W-:Y:S01]  /*2760*/  IMAD.WIDE R40, R15, 0x8, R22 ;  /* 0x000000080f287825 */ /* 0x000fe200078e0216 */
[----:B----4-:R-:W-:-:S03]  /*2770*/  DADD R42, R44, R42 ;  /* 0x000000002c2a7229 */ /* 0x010fc6000000002a */
[----:B------:R-:W-:Y:S02]  /*2780*/  IMAD.WIDE R44, R11, 0x8, R22 ;  /* 0x000000080b2c7825 */ /* 0x000fe400078e0216 */
[----:B------:R-:W2:Y:S04]  /*2790*/  LDG.E.64.CONSTANT R40, desc[UR6][R40.64] ;  /* 0x0000000628287981 */ /* 0x000ea8000c1e9b00 */
[----:B------:R-:W3:Y:S01]  /*27a0*/  LDG.E.64.CONSTANT R44, desc[UR6][R44.64] ;  /* 0x000000062c2c7981 */ /* 0x000ee2000c1e9b00 */
[----:B--2---:R-:W-:Y:S01]  /*27b0*/  DADD R40, R38, R40 ;  /* 0x0000000026287229 */ /* 0x004fe20000000028 */
[----:B0-----:R-:W-:Y:S01]  /*27c0*/  IADD3 R38, P1, PT, R16, UR12, RZ ;  /* 0x0000000c10267c10 */ /* 0x001fe2000ff3e0ff */
[----:B---3--:R-:W-:-:S03]  /*27d0*/  DADD R44, R42, R44 ;  /* 0x000000002a2c7229 */ /* 0x008fc6000000002c */
[----:B------:R-:W-:Y:S01]  /*27e0*/  IADD3.X R39, PT, PT, R17, UR13, RZ, P1, !PT ;  /* 0x0000000d11277c10 */ /* 0x000fe20008ffe4ff */
[----:B------:R-:W-:-:S05]  /*27f0*/  IMAD.WIDE R42, R13, 0x8, R22 ;  /* 0x000000080d2a7825 */ /* 0x000fca00078e0216 */
[----:B------:R-:W2:Y:S04]  /*2800*/  LDG.E.64.CONSTANT R38, desc[UR6][R38.64+-0x8] ;  /* 0xfffff80626267981 */ /* 0x000ea8000c1e9b00 */
[----:B------:R-:W3:Y:S01]  /*2810*/  LDG.E.64.CONSTANT R42, desc[UR6][R42.64] ;  /* 0x000000062a2a7981 */ /* 0x000ee2000c1e9b00 */
[----:B--2---:R-:W-:Y:S01]  /*2820*/  DADD R40, R40, R38 ;  /* 0x0000000028287229 */ /* 0x004fe20000000026 */
[----:B------:R-:W-:Y:S01]  /*2830*/  IADD3 R38, P1, PT, R18, UR12, RZ ;  /* 0x0000000c12267c10 */ /* 0x000fe2000ff3e0ff */
[----:B---3--:R-:W-:Y:S01]  /*2840*/  DADD R42, R44, R42 ;  /* 0x000000002c2a7229 */ /* 0x008fe2000000002a */
[----:B------:R-:W-:Y:S02]  /*2850*/  IMAD.WIDE R44, R20, 0x8, R22 ;  /* 0x00000008142c7825 */ /* 0x000fe400078e0216 */
[----:B------:R-:W-:-:S04]  /*2860*/  IADD3.X R39, PT, PT, R19, UR13, RZ, P1, !PT ;  /* 0x0000000d13277c10 */ /* 0x000fc80008ffe4ff */
[----:B------:R-:W2:Y:S04]  /*2870*/  LDG.E.64.CONSTANT R44, desc[UR6][R44.64] ;  /* 0x000000062c2c7981 */ /* 0x000ea8000c1e9b00 */
[----:B------:R-:W3:Y:S01]  /*2880*/  LDG.E.64.CONSTANT R38, desc[UR6][R38.64+-0x8] ;  /* 0xfffff80626267981 */ /* 0x000ee2000c1e9b00 */
[----:B--2---:R-:W-:Y:S02]  /*2890*/  DADD R42, R42, R44 ;  /* 0x000000002a2a7229 */ /* 0x004fe4000000002c */
[----:B---3--:R-:W-:Y:S01]  /*28a0*/  DADD R44, R40, R38 ;  /* 0x00000000282c7229 */ /* 0x008fe20000000026 */
[----:B------:R-:W-:Y:S02]  /*28b0*/  IADD3 R40, P1, PT, R48, UR12, RZ ;  /* 0x0000000c30287c10 */ /* 0x000fe4000ff3e0ff */
[----:B------:R-:W-:-:S02]  /*28c0*/  IADD3 R38, P2, PT, R50, UR12, RZ ;  /* 0x0000000c32267c10 */ /* 0x000fc4000ff5e0ff */
[----:B------:R-:W-:Y:S02]  /*28d0*/  IADD3.X R41, PT, PT, R21, UR13, RZ, P1, !PT ;  /* 0x0000000d15297c10 */ /* 0x000fe40008ffe4ff */
[----:B------:R-:W-:-:S04]  /*28e0*/  IADD3.X R39, PT, PT, R49, UR13, RZ, P2, !PT ;  /* 0x0000000d31277c10 */ /* 0x000fc800097fe4ff */
[----:B------:R-:W2:Y:S04]  /*28f0*/  LDG.E.64.CONSTANT R40, desc[UR6][R40.64+-0x8] ;  /* 0xfffff80628287981 */ /* 0x000ea8000c1e9b00 */
[----:B------:R-:W3:Y:S01]  /*2900*/  LDG.E.64.CONSTANT R38, desc[UR6][R38.64+-0x8] ;  /* 0xfffff80626267981 */ /* 0x000ee2000c1e9b00 */
[----:B--2---:R-:W-:Y:S01]  /*2910*/  DADD R40, R42, R40 ;  /* 0x000000002a287229 */ /* 0x004fe20000000028 */
[----:B------:R-:W-:Y:S01]  /*2920*/  IMAD.WIDE R42, R0, 0x8, R22 ;  /* 0x00000008002a7825 */ /* 0x000fe200078e0216 */
[----:B---3--:R-:W-:Y:S01]  /*2930*/  DADD R44, R44, R38 ;  /* 0x000000002c2c7229 */ /* 0x008fe20000000026 */
[----:B------:R-:W-:-:S04]  /*2940*/  IADD3 R38, P1, PT, R52, UR12, RZ ;  /* 0x0000000c34267c10 */ /* 0x000fc8000ff3e0ff */
[----:B------:R-:W2:Y:S01]  /*2950*/  LDG.E.64.CONSTANT R42, desc[UR6][R42.64] ;  /* 0x000000062a2a7981 */ /* 0x000ea2000c1e9b00 */
[----:B------:R-:W-:-:S06]  /*2960*/  IADD3.X R39, PT, PT, R51, UR13, RZ, P1, !PT ;  /* 0x0000000d33277c10 */ /* 0x000fcc0008ffe4ff */
[----:B------:R-:W3:Y:S01]  /*2970*/  LDG.E.64.CONSTANT R38, desc[UR6][R38.64+-0x8] ;  /* 0xfffff80626267981 */ /* 0x000ee2000c1e9b00 */
[----:B--2---:R-:W-:-:S08]  /*2980*/  DMUL R42, R42, UR10 ;  /* 0x0000000a2a2a7c28 */ /* 0x004fd00008000000 */
[----:B------:R-:W-:Y:S02]  /*2990*/  DFMA R40, R40, UR16, -R42 ;  /* 0x0000001028287c2b */ /* 0x000fe4000800082a */
[----:B---3--:R-:W-:Y:S01]  /*29a0*/  DADD R44, R44, R38 ;  /* 0x000000002c2c7229 */ /* 0x008fe20000000026 */
        /* <DEDUP_REMOVED lines=8> */
[----:B------:R-:W-:Y:S01]  /*2a30*/  IMAD.WIDE R42, R56, 0x8, R22 ;  /* 0x00000008382a7825 */ /* 0x000fe200078e0216 */
[----:B------:R-:W-:-:S05]  /*2a40*/  IADD3 R22, P1, PT, R58, UR12, RZ ;  /* 0x0000000c3a167c10 */ /* 0x000fca000ff3e0ff */
[----:B------:R-:W2:Y:S01]  /*2a50*/  LDG.E.64.CONSTANT R42, desc[UR6][R42.64] ;  /* 0x000000062a2a7981 */ /* 0x000ea2000c1e9b00 */
[----:B------:R-:W-:-:S06]  /*2a60*/  IADD3.X R23, PT, PT, R57, UR13, RZ, P1, !PT ;  /* 0x0000000d39177c10 */ /* 0x000fcc0008ffe4ff */
[----:B------:R-:W3:Y:S01]  /*2a70*/  LDG.E.64.CONSTANT R22, desc[UR6][R22.64+-0x8] ;  /* 0xfffff80616167981 */ /* 0x000ee2000c1e9b00 */
[----:B--2---:R-:W-:Y:S01]  /*2a80*/  DADD R38, R38, R42 ;  /* 0x0000000026267229 */ /* 0x004fe2000000002a */
[----:B------:R-:W-:-:S07]  /*2a90*/  IMAD.WIDE R42, R4, 0x8, R24 ;  /* 0x00000008042a7825 */ /* 0x000fce00078e0218 */
[----:B---3--:R-:W-:Y:S01]  /*2aa0*/  DADD R38, R38, R22 ;  /* 0x0000000026267229 */ /* 0x008fe20000000016 */
[--C-:B------:R-:W-:Y:S01]  /*2ab0*/  IMAD.WIDE R4, R5, 0x8, R24.reuse ;  /* 0x0000000805047825 */ /* 0x100fe200078e0218 */
[----:B------:R-:W-:Y:S01]  /*2ac0*/  IADD3 R22, P1, PT, R59, UR12, RZ ;  /* 0x0000000c3b167c10 */ /* 0x000fe2000ff3e0ff */
[----:B------:R-:W2:Y:S03]  /*2ad0*/  LDG.E.64.CONSTANT R42, desc[UR6][R42.64] ;  /* 0x000000062a2a7981 */ /* 0x000ea6000c1e9b00 */
[----:B------:R-:W-:Y:S01]  /*2ae0*/  IADD3.X R23, PT, PT, R60, UR13, RZ, P1, !PT ;  /* 0x0000000d3c177c10 */ /* 0x000fe20008ffe4ff */
[----:B------:R-:W2:Y:S05]  /*2af0*/  LDG.E.64.CONSTANT R4, desc[UR6][R4.64] ;  /* 0x0000000604047981 */ /* 0x000eaa000c1e9b00 */
[----:B------:R-:W3:Y:S01]  /*2b00*/  LDG.E.64.CONSTANT R22, desc[UR6][R22.64+-0x8] ;  /* 0xfffff80616167981 */ /* 0x000ee2000c1e9b00 */
[----:B------:R-:W-:-:S06]  /*2b10*/  IMAD.WIDE R6, R7, 0x8, R24 ;  /* 0x0000000807067825 */ /* 0x000fcc00078e0218 */
[----:B------:R-:W4:Y:S01]  /*2b20*/  LDG.E.64.CONSTANT R6, desc[UR6][R6.64] ;  /* 0x0000000606067981 */ /* 0x000f22000c1e9b00 */
[----:B------:R-:W-:-:S06]  /*2b30*/  IMAD.WIDE R68, R14, 0x8, R24 ;  /* 0x000000080e447825 */ /* 0x000fcc00078e0218 */
[----:B------:R-:W4:Y:S01]  /*2b40*/  LDG.E.64.CONSTANT R68, desc[UR6][R68.64] ;  /* 0x0000000644447981 */ /* 0x000f22000c1e9b00 */
[----:B--2---:R-:W-:Y:S02]  /*2b50*/  DADD R4, R42, R4 ;  /* 0x000000002a047229 */ /* 0x004fe40000000004 */
[----:B---3--:R-:W-:Y:S01]  /*2b60*/  DADD R22, R38, R22 ;  /* 0x0000000026167229 */ /* 0x008fe20000000016 */
[----:B------:R-:W-:-:S05]  /*2b70*/  IMAD.WIDE R38, R10, 0x8, R24 ;  /* 0x000000080a267825 */ /* 0x000fca00078e0218 */
[----:B-----5:R-:W-:Y:S01]  /*2b80*/  DADD R4, R4, R66 ;  /* 0x0000000004047229 */ /* 0x020fe20000000042 */
[----:B------:R-:W-:Y:S01]  /*2b90*/  IADD3 R42, P1, PT, R62, UR12, RZ ;  /* 0x0000000c3e2a7c10 */ /* 0x000fe2000ff3e0ff */
[----:B------:R-:W-:Y:S01]  /*2ba0*/  IMAD.WIDE R66, R12, 0x8, R24 ;  /* 0x000000080c427825 */ /* 0x000fe200078e0218 */
[----:B------:R-:W2:Y:S02]  /*2bb0*/  LDG.E.64.CONSTANT R38, desc[UR6][R38.64] ;  /* 0x0000000626267981 */ /* 0x000ea4000c1e9b00 */
[----:B------:R-:W-:-:S03]  /*2bc0*/  IADD3.X R43, PT, PT, R61, UR13, RZ, P1, !PT ;  /* 0x0000000d3d2b7c10 */ /* 0x000fc60008ffe4ff */
[----:B------:R-:W3:Y:S04]  /*2bd0*/  LDG.E.64.CONSTANT R66, desc[UR6][R66.64] ;  /* 0x0000000642427981 */ /* 0x000ee8000c1e9b00 */
[----:B------:R-:W5:Y:S01]  /*2be0*/  LDG.E.64.CONSTANT R42, desc[UR6][R42.64+-0x8] ;  /* 0xfffff8062a2a7981 */ /* 0x000f62000c1e9b00 */
[----:B----4-:R-:W-:Y:S01]  /*2bf0*/  DADD R4, R4, R6 ;  /* 0x0000000004047229 */ /* 0x010fe20000000006 */
[----:B------:R-:W-:-:S04]  /*2c00*/  IMAD.WIDE R6, R8, 0x8, R24 ;  /* 0x0000000808067825 */ /* 0x000fc800078e0218 */
[--C-:B------:R-:W-:Y:S01]  /*2c10*/  IMAD.WIDE R8, R9, 0x8, R24.reuse ;  /* 0x0000000809087825 */ /* 0x100fe200078e0218 */
[----:B-1----:R-:W-:Y:S01]  /*2c20*/  IADD3 R16, P2, PT, R16, UR14, RZ ;  /* 0x0000000e10107c10 */ /* 0x002fe2000ff5e0ff */
[----:B------:R-:W4:Y:S02]  /*2c30*/  LDG.E.64.CONSTANT R6, desc[UR6][R6.64] ;  /* 0x0000000606067981 */ /* 0x000f24000c1e9b00 */
[--C-:B------:R-:W-:Y:S01]  /*2c40*/  IMAD.WIDE R14, R15, 0x8, R24.reuse ;  /* 0x000000080f0e7825 */ /* 0x100fe200078e0218 */
[----:B------:R-:W-:Y:S01]  /*2c50*/  DFMA R40, R44, UR4, R40 ;  /* 0x000000042c287c2b */ /* 0x000fe20008000028 */
[----:B------:R-:W-:Y:S02]  /*2c60*/  IADD3.X R17, PT, PT, R17, UR15, RZ, P2, !PT ;  /* 0x0000000f11117c10 */ /* 0x000fe400097fe4ff */
[--C-:B------:R-:W-:Y:S02]  /*2c70*/  IMAD.WIDE R10, R11, 0x8, R24.reuse ;  /* 0x000000080b0a7825 */ /* 0x100fe400078e0218 */
[----:B------:R-:W4:Y:S02]  /*2c80*/  LDG.E.64.CONSTANT R14, desc[UR6][R14.64] ;  /* 0x000000060e0e7981 */ /* 0x000f24000c1e9b00 */
[--C-:B------:R-:W-:Y:S01]  /*2c90*/  IMAD.WIDE R44, R54, 0x8, R24.reuse ;  /* 0x00000008362c7825 */ /* 0x100fe200078e0218 */
[----:B------:R-:W-:Y:S01]  /*2ca0*/  IADD3 R18, P2, PT, R18, UR14, RZ ;  /* 0x0000000e12127c10 */ /* 0x000fe2000ff5e0ff */
[----:B------:R-:W4:Y:S02]  /*2cb0*/  LDG.E.64.CONSTANT R10, desc[UR6][R10.64] ;  /* 0x000000060a0a7981 */ /* 0x000f24000c1e9b00 */
[----:B------:R-:W-:-:S02]  /*2cc0*/  IMAD.WIDE R12, R13, 0x8, R24 ;  /* 0x000000080d0c7825 */ /* 0x000fc400078e0218 */
[----:B------:R-:W4:Y:S01]  /*2cd0*/  LDG.E.64.CONSTANT R16, desc[UR6][R16.64+-0x8] ;  /* 0xfffff80610107981 */ /* 0x000f22000c1e9b00 */
[----:B------:R-:W-:Y:S01]  /*2ce0*/  DADD R36, R36, -R46 ;  /* 0x0000000024247229 */ /* 0x000fe2000000082e */
[----:B------:R-:W-:Y:S02]  /*2cf0*/  IADD3.X R19, PT, PT, R19, UR15, RZ, P2, !PT ;  /* 0x0000000f13137c10 */ /* 0x000fe400097fe4ff */
[----:B------:R-:W4:Y:S01]  /*2d00*/  LDG.E.64.CONSTANT R44, desc[UR6][R44.64] ;  /* 0x000000062c2c7981 */ /* 0x000f22000c1e9b00 */
[----:B------:R-:W-:-:S03]  /*2d10*/  IMAD.WIDE R46, R55, 0x8, R24 ;  /* 0x00000008372e7825 */ /* 0x000fc600078e0218 */
[----:B------:R-:W4:Y:S01]  /*2d20*/  LDG.E.64.CONSTANT R12, desc[UR6][R12.64] ;  /* 0x000000060c0c7981 */ /* 0x000f22000c1e9b00 */
[----:B------:R-:W-:-:S03]  /*2d30*/  IMAD.WIDE R54, R56, 0x8, R24 ;  /* 0x0000000838367825 */ /* 0x000fc600078e0218 */
[----:B------:R-:W4:Y:S04]  /*2d40*/  LDG.E.64.CONSTANT R46, desc[UR6][R46.64] ;  /* 0x000000062e2e7981 */ /* 0x000f28000c1e9b00 */
[----:B------:R-:W4:Y:S01]  /*2d50*/  LDG.E.64.CONSTANT R18, desc[UR6][R18.64+-0x8] ;  /* 0xfffff80612127981 */ /* 0x000f22000c1e9b00 */
[----:B------:R-:W-:-:S03]  /*2d60*/  IADD3 R58, P3, PT, R58, UR14, RZ ;  /* 0x0000000e3a3a7c10 */ /* 0x000fc6000ff7e0ff */
[----:B------:R-:W4:Y:S01]  /*2d70*/  LDG.E.64.CONSTANT R54, desc[UR6][R54.64] ;  /* 0x0000000636367981 */ /* 0x000f22000c1e9b00 */
[----:B------:R-:W-:Y:S01]  /*2d80*/  IADD3 R52, P2, PT, R52, UR14, RZ ;  /* 0x0000000e34347c10 */ /* 0x000fe2000ff5e0ff */
[----:B--2---:R-:W-:-:S08]  /*2d90*/  DADD R4, R4, R38 ;  /* 0x0000000004047229 */ /* 0x004fd00000000026 */
[----:B---3--:R-:W-:Y:S01]  /*2da0*/  DADD R4, R4, R66 ;  /* 0x0000000004047229 */ /* 0x008fe20000000042 */
[----:B------:R0:W2:Y:S01]  /*2db0*/  LDG.E.64.CONSTANT R66, desc[UR6][R8.64] ;  /* 0x0000000608427981 */ /* 0x0000a2000c1e9b00 */
[----:B-----5:R-:W-:Y:S01]  /*2dc0*/  DADD R22, R22, R42 ;  /* 0x0000000016167229 */ /* 0x020fe2000000002a */
[----:B------:R-:W-:-:S06]  /*2dd0*/  IMAD.WIDE R42, R53, 0x8, R24 ;  /* 0x00000008352a7825 */ /* 0x000fcc00078e0218 */
[----:B------:R-:W3:Y:S01]  /*2de0*/  LDG.E.64.CONSTANT R42, desc[UR6][R42.64] ;  /* 0x000000062a2a7981 */ /* 0x000ee2000c1e9b00 */
[----:B0-----:R-:W-:Y:S01]  /*2df0*/  IADD3 R8, P1, PT, R63, UR12, RZ ;  /* 0x0000000c3f087c10 */ /* 0x001fe2000ff3e0ff */
[----:B------:R-:W-:Y:S01]  /*2e00*/  IMAD.WIDE R38, R20, 0x8, R24 ;  /* 0x0000000814267825 */ /* 0x000fe200078e0218 */
[----:B------:R-:W-:Y:S02]  /*2e10*/  DADD R4, R4, R68 ;  /* 0x0000000004047229 */ /* 0x000fe40000000044 */
[----:B------:R-:W-:Y:S02]  /*2e20*/  IADD3.X R9, PT, PT, R64, UR13, RZ, P1, !PT ;  /* 0x0000000d40097c10 */ /* 0x000fe40008ffe4ff */
[----:B------:R-:W-:Y:S01]  /*2e30*/  IADD3 R68, P4, PT, R50, UR14, RZ ;  /* 0x0000000e32447c10 */ /* 0x000fe2000ff9e0ff */
[----:B------:R-:W5:Y:S01]  /*2e40*/  LDG.E.64.CONSTANT R38, desc[UR6][R38.64] ;  /* 0x0000000626267981 */ /* 0x000f62000c1e9b00 */
[----:B------:R-:W-:Y:S02]  /*2e50*/  IADD3 R48, P1, PT, R48, UR14, RZ ;  /* 0x0000000e30307c10 */ /* 0x000fe4000ff3e0ff */
[----:B------:R-:W-:Y:S01]  /*2e60*/  IADD3.X R69, PT, PT, R49, UR15, RZ, P4, !PT ;  /* 0x0000000f31457c10 */ /* 0x000fe2000a7fe4ff */
[----:B------:R-:W5:Y:S01]  /*2e70*/  LDG.E.64.CONSTANT R8, desc[UR6][R8.64+-0x8] ;  /* 0xfffff80608087981 */ /* 0x000f62000c1e9b00 */
[----:B------:R-:W-:-:S02]  /*2e80*/  IADD3.X R49, PT, PT, R21, UR15, RZ, P1, !PT ;  /* 0x0000000f15317c10 */ /* 0x000fc40008ffe4ff */
[----:B------:R-:W-:Y:S02]  /*2e90*/  IADD3 R20, P4, PT, R59, UR14, RZ ;  /* 0x0000000e3b147c10 */ /* 0x000fe4000ff9e0ff */
[----:B------:R-:W-:Y:S01]  /*2ea0*/  IADD3.X R59, PT, PT, R57, UR15, RZ, P3, !PT ;  /* 0x0000000f393b7c10 */ /* 0x000fe20009ffe4ff */
[----:B------:R-:W-:Y:S01]  /*2eb0*/  IMAD.WIDE R24, R0, 0x8, R24 ;  /* 0x0000000800187825 */ /* 0x000fe200078e0218 */
[----:B------:R-:W5:Y:S01]  /*2ec0*/  LDG.E.64.CONSTANT R48, desc[UR6][R48.64+-0x8] ;  /* 0xfffff80630307981 */ /* 0x000f62000c1e9b00 */
[----:B------:R-:W-:-:S03]  /*2ed0*/  IADD3.X R21, PT, PT, R60, UR15, RZ, P4, !PT ;  /* 0x0000000f3c157c10 */ /* 0x000fc6000a7fe4ff */
[----:B------:R-:W5:Y:S01]  /*2ee0*/  LDG.E.64.CONSTANT R58, desc[UR6][R58.64+-0x8] ;  /* 0xfffff8063a3a7981 */ /* 0x000f62000c1e9b00 */
[----:B------:R-:W-:Y:S02]  /*2ef0*/  IADD3 R50, P1, PT, R62, UR14, RZ ;  /* 0x0000000e3e327c10 */ /* 0x000fe4000ff3e0ff */
[----:B------:R-:W-:Y:S01]  /*2f00*/  IADD3.X R53, PT, PT, R51, UR15, RZ, P2, !PT ;  /* 0x0000000f33357c10 */ /* 0x000fe200097fe4ff */
[----:B------:R-:W5:Y:S01]  /*2f10*/  LDG.E.64.CONSTANT R24, desc[UR6][R24.64] ;  /* 0x0000000618187981 */ /* 0x000f62000c1e9b00 */
[----:B------:R-:W-:-:S03]  /*2f20*/  IADD3.X R51, PT, PT, R61, UR15, RZ, P1, !PT ;  /* 0x0000000f3d337c10 */ /* 0x000fc60008ffe4ff */
[----:B------:R-:W5:Y:S04]  /*2f30*/  LDG.E.64.CONSTANT R68, desc[UR6][R68.64+-0x8] ;  /* 0xfffff80644447981 */ /* 0x000f68000c1e9b00 */
[----:B------:R-:W5:Y:S01]  /*2f40*/  LDG.E.64.CONSTANT R20, desc[UR6][R20.64+-0x8] ;  /* 0xfffff80614147981 */ /* 0x000f62000c1e9b00 */
[----:B------:R-:W-:-:S03]  /*2f50*/  IADD3 R56, P1, PT, R63, UR14, RZ ;  /* 0x0000000e3f387c10 */ /* 0x000fc6000ff3e0ff */
[----:B------:R-:W5:Y:S01]  /*2f60*/  LDG.E.64.CONSTANT R52, desc[UR6][R52.64+-0x8] ;  /* 0xfffff80634347981 */ /* 0x000f62000c1e9b00 */
[----:B------:R-:W-:-:S03]  /*2f70*/  IADD3.X R57, PT, PT, R64, UR15, RZ, P1, !PT ;  /* 0x0000000f40397c10 */ /* 0x000fc60008ffe4ff */
[----:B------:R-:W5:Y:S04]  /*2f80*/  LDG.E.64.CONSTANT R50, desc[UR6][R50.64+-0x8] ;  /* 0xfffff80632327981 */ /* 0x000f68000c1e9b00 */
[----:B------:R-:W5:Y:S01]  /*2f90*/  LDG.E.64.CONSTANT R56, desc[UR6][R56.64+-0x8] ;  /* 0xfffff80638387981 */ /* 0x000f62000c1e9b00 */
[----:B----4-:R-:W-:-:S08]  /*2fa0*/  DADD R4, R4, R14 ;  /* 0x0000000004047229 */ /* 0x010fd0000000000e */
[----:B------:R-:W-:Y:S01]  /*2fb0*/  DADD R4, R4, R16 ;  /* 0x0000000004047229 */ /* 0x000fe20000000010 */
[----:B------:R-:W-:-:S07]  /*2fc0*/  ISETP.GT.AND P1, PT, R35, 0xfffff, PT ;  /* 0x000fffff2300780c */ /* 0x000fce0003f24270 */
[----:B------:R-:W-:Y:S02]  /*2fd0*/  DADD R18, R4, R18 ;  /* 0x0000000004127229 */ /* 0x000fe40000000012 */
[----:B------:R-:W0:Y:S01]  /*2fe0*/  LDC.64 R4, c[0x0][0x3b0] ;  /* 0x0000ec00ff047b82 */ /* 0x000e220000000a00 */
[----:B------:R-:W-:-:S08]  /*2ff0*/  DFMA R14, RZ, R26, -0.5 ;  /* 0xbfe00000ff0e742b */ /* 0x000fd0000000001a */
[----:B------:R-:W-:-:S08]  /*3000*/  DFMA R14, RZ, R28, R14 ;  /* 0x0000001cff0e722b */ /* 0x000fd0000000000e */
[----:B------:R-:W-:-:S08]  /*3010*/  DFMA R14, R32, 4, R14 ;  /* 0x40100000200e782b */ /* 0x000fd0000000000e */
[----:B------:R-:W-:Y:S01]  /*3020*/  DFMA R14, -RZ, R26, R14 ;  /* 0x0000001aff0e722b */ /* 0x000fe2000000010e */
[----:B------:R-:W-:Y:S01]  /*3030*/  BSSY.RECONVERGENT B0, `(.L_x_30) ;  /* 0x000006b000007945 */ /* 0x000fe20003800200 */
[----:B--2---:R-:W-:-:S08]  /*3040*/  DADD R6, R6, R66 ;  /* 0x0000000006067229 */ /* 0x004fd00000000042 */
[----:B------:R-:W-:Y:S02]  /*3050*/  DADD R6, R6, R10 ;  /* 0x0000000006067229 */ /* 0x000fe4000000000a */
[----:B---3--:R-:W-:-:S06]  /*3060*/  DADD R42, R42, R44 ;  /* 0x000000002a2a7229 */ /* 0x008fcc000000002c */
[----:B------:R-:W-:Y:S02]  /*3070*/  DADD R6, R6, R12 ;  /* 0x0000000006067229 */ /* 0x000fe4000000000c */
[----:B------:R-:W-:Y:S02]  /*3080*/  DADD R42, R42, R46 ;  /* 0x000000002a2a7229 */ /* 0x000fe4000000002e */
[----:B-----5:R-:W-:-:S04]  /*3090*/  DADD R8, R22, R8 ;  /* 0x0000000016087229 */ /* 0x020fc80000000008 */
[----:B------:R-:W-:Y:S02]  /*30a0*/  DADD R6, R6, R38 ;  /* 0x0000000006067229 */ /* 0x000fe40000000026 */
[----:B------:R-:W-:Y:S02]  /*30b0*/  DADD R42, R42, R54 ;  /* 0x000000002a2a7229 */ /* 0x000fe40000000036 */
[----:B------:R-:W-:-:S04]  /*30c0*/  DFMA R40, R8, UR8, R40 ;  /* 0x0000000808287c2b */ /* 0x000fc80008000028 */
[----:B------:R-:W-:Y:S01]  /*30d0*/  DADD R48, R6, R48 ;  /* 0x0000000006307229 */ /* 0x000fe20000000030 */
[----:B------:R-:W-:Y:S02]  /*30e0*/  IMAD.MOV.U32 R6, RZ, RZ, R35 ;  /* 0x000000ffff067224 */ /* 0x000fe400078e0023 */
[----:B------:R-:W-:Y:S01]  /*30f0*/  IMAD.MOV.U32 R7, RZ, RZ, R34 ;  /* 0x000000ffff077224 */ /* 0x000fe200078e0022 */
[----:B------:R-:W-:Y:S02]  /*3100*/  @!P1 DMUL R34, R34, 1.80143985094819840000e+16 ;  /* 0x4350000022229828 */ /* 0x000fe40000000000 */
[----:B------:R-:W-:Y:S02]  /*3110*/  DADD R42, R42, R58 ;  /* 0x000000002a2a7229 */ /* 0x000fe4000000003a */
[----:B------:R-:W-:Y:S01]  /*3120*/  DFMA R36, R40, -4, R36 ;  /* 0xc01000002824782b */ /* 0x000fe20000000024 */
[----:B0-----:R-:W-:Y:S01]  /*3130*/  IMAD.WIDE.U32 R10, R0, 0x8, R4 ;  /* 0x00000008000a7825 */ /* 0x001fe200078e0004 */
[----:B------:R-:W-:-:S02]  /*3140*/  DADD R18, R18, R68 ;  /* 0x0000000012127229 */ /* 0x000fc40000000044 */
[----:B------:R-:W-:Y:S02]  /*3150*/  DMUL R24, R24, UR10 ;  /* 0x0000000a18187c28 */ /* 0x000fe40008000000 */
[----:B------:R-:W-:Y:S01]  /*3160*/  DADD R20, R42, R20 ;  /* 0x000000002a147229 */ /* 0x000fe20000000014 */
[----:B------:R-:W-:Y:S01]  /*3170*/  @!P1 MOV R6, R35 ;  /* 0x0000002300069202 */ /* 0x000fe20000000f00 */
[----:B------:R0:W-:Y:S02]  /*3180*/  STG.E.64 desc[UR6][R10.64], R36 ;  /* 0x000000240a007986 */ /* 0x0001e4000c101b06 */
[----:B------:R-:W-:Y:S02]  /*3190*/  DADD R18, R18, R52 ;  /* 0x0000000012127229 */ /* 0x000fe40000000034 */
[----:B------:R-:W-:Y:S01]  /*31a0*/  VIADD R12, R6, 0xffffffff ;  /* 0xffffffff060c7836 */ /* 0x000fe20000000000 */
[----:B------:R-:W-:Y:S02]  /*31b0*/  DFMA R24, R48, UR16, -R24 ;  /* 0x0000001030187c2b */ /* 0x000fe40008000818 */
[----:B------:R-:W-:-:S02]  /*31c0*/  DADD R20, R20, R50 ;  /* 0x0000000014147229 */ /* 0x000fc40000000032 */
[----:B------:R-:W-:Y:S01]  /*31d0*/  ISETP.GT.U32.AND P2, PT, R12, 0x7feffffe, PT ;  /* 0x7feffffe0c00780c */ /* 0x000fe20003f44070 */
[----:B------:R-:W-:-:S03]  /*31e0*/  DFMA R4, -RZ, R28, R14 ;  /* 0x0000001cff04722b */ /* 0x000fc6000000010e */
[----:B------:R-:W-:Y:S02]  /*31f0*/  DFMA R8, R18, UR4, R24 ;  /* 0x0000000412087c2b */ /* 0x000fe40008000018 */
[----:B------:R-:W-:Y:S01]  /*3200*/  DADD R20, R20, R56 ;  /* 0x0000000014147229 */ /* 0x000fe20000000038 */
[----:B------:R-:W-:Y:S02]  /*3210*/  IMAD.MOV.U32 R23, RZ, RZ, -0x3ff ;  /* 0xfffffc01ff177424 */ /* 0x000fe400078e00ff */
[----:B------:R-:W-:Y:S01]  /*3220*/  DFMA R4, R30, -4, R4 ;  /* 0xc01000001e04782b */ /* 0x000fe20000000004 */
[----:B------:R-:W-:Y:S01]  /*3230*/  @!P1 MOV R23, 0xfffffbcb ;  /* 0xfffffbcb00179802 */ /* 0x000fe20000000f00 */
[----:B------:R-:W-:-:S03]  /*3240*/  @!P1 IMAD.MOV.U32 R7, RZ, RZ, R34 ;  /* 0x000000ffff079224 */ /* 0x000fc600078e0022 */
[----:B------:R-:W-:Y:S01]  /*3250*/  DFMA R8, R20, UR8, R8 ;  /* 0x0000000814087c2b */ /* 0x000fe20008000008 */
[----:B0-----:R-:W-:Y:S10]  /*3260*/  @P2 BRA `(.L_x_31) ;  /* 0x0000000400042947 */ /* 0x001ff40003800000 */
[----:B------:R-:W-:Y:S01]  /*3270*/  LOP3.LUT R10, R6, 0xfffff, RZ, 0xc0, !PT ;  /* 0x000fffff060a7812 */ /* 0x000fe200078ec0ff */
[----:B------:R-:W-:Y:S01]  /*3280*/  IMAD.MOV.U32 R14, RZ, RZ, RZ ;  /* 0x000000ffff0e7224 */ /* 0x000fe200078e00ff */
[----:B------:R-:W-:Y:S01]  /*3290*/  MOV R20, 0x8b7a8b04 ;  /* 0x8b7a8b0400147802 */ /* 0x000fe20000000f00 */
[----:B------:R-:W-:Y:S01]  /*32a0*/  IMAD.MOV.U32 R21, RZ, RZ, 0x3ed0ee25 ;  /* 0x3ed0ee25ff157424 */ /* 0x000fe200078e00ff */
[----:B------:R-:W-:Y:S01]  /*32b0*/  LOP3.LUT R11, R10, 0x3ff00000, RZ, 0xfc, !PT ;  /* 0x3ff000000a0b7812 */ /* 0x000fe200078efcff */
[----:B------:R-:W-:Y:S01]  /*32c0*/  IMAD.MOV.U32 R10, RZ, RZ, R7 ;  /* 0x000000ffff0a7224 */ /* 0x000fe200078e0007 */
[----:B------:R-:W-:Y:S01]  /*32d0*/  UMOV UR4, 0x3ae80f1e ;  /* 0x3ae80f1e00047882 */ /* 0x000fe20000000000 */
[----:B------:R-:W-:Y:S01]  /*32e0*/  UMOV UR5, 0x3eb1380b ;  /* 0x3eb1380b00057882 */ /* 0x000fe20000000000 */
[----:B------:R-:W-:Y:S01]  /*32f0*/  ISETP.GE.U32.AND P1, PT, R11, 0x3ff6a09f, PT ;  /* 0x3ff6a09f0b00780c */ /* 0x000fe20003f26070 */
[----:B------:R-:W-:Y:S01]  /*3300*/  UMOV UR8, 0x80000000 ;  /* 0x8000000000087882 */ /* 0x000fe20000000000 */
[----:B------:R-:W-:-:S11]  /*3310*/  UMOV UR9, 0x43300000 ;  /* 0x4330000000097882 */ /* 0x000fd60000000000 */
[----:B------:R-:W-:-:S05]  /*3320*/  @P1 IADD3 R7, PT, PT, R11, -0x100000, RZ ;  /* 0xfff000000b071810 */ /* 0x000fca0007ffe0ff */
        /* <DEDUP_REMOVED lines=13> */
[----:B------:R-:W-:Y:S01]  /*3400*/  LEA.HI R20, R6, R23, RZ, 0xc ;  /* 0x0000001706147211 */ /* 0x000fe200078f60ff */
[----:B------:R-:W-:Y:S01]  /*3410*/  DADD R6, R10, -R14 ;  /* 0x000000000a067229 */ /* 0x000fe2000000080e */
[----:B------:R-:W-:-:S03]  /*3420*/  MOV R21, 0x43300000 ;  /* 0x4330000000157802 */ /* 0x000fc60000000f00 */
[----:B------:R-:W-:Y:S01]  /*3430*/  DFMA R12, R18, R12, UR4 ;  /* 0x00000004120c7e2b */ /* 0x000fe2000800000c */
[----:B------:R-:W-:Y:S01]  /*3440*/  UMOV UR4, 0xa9ab0956 ;  /* 0xa9ab095600047882 */ /* 0x000fe20000000000 */
[----:B------:R-:W-:Y:S01]  /*3450*/  UMOV UR5, 0x3f1745cb ;  /* 0x3f1745cb00057882 */ /* 0x000fe20000000000 */
[----:B------:R-:W-:Y:S01]  /*3460*/  @P1 VIADD R20, R20, 0x1 ;  /* 0x0000000114141836 */ /* 0x000fe20000000000 */
[----:B------:R-:W-:-:S04]  /*3470*/  DADD R6, R6, R6 ;  /* 0x0000000006067229 */ /* 0x000fc80000000006 */
[----:B------:R-:W-:Y:S01]  /*3480*/  DFMA R12, R18, R12, UR4 ;  /* 0x00000004120c7e2b */ /* 0x000fe2000800000c */
[----:B------:R-:W-:Y:S01]  /*3490*/  UMOV UR4, 0x2d1b5154 ;  /* 0x2d1b515400047882 */ /* 0x000fe20000000000 */
[----:B------:R-:W-:Y:S01]  /*34a0*/  UMOV UR5, 0x3f3c71c7 ;  /* 0x3f3c71c700057882 */ /* 0x000fe20000000000 */
[----:B------:R-:W-:Y:S01]  /*34b0*/  LOP3.LUT R20, R20, 0x80000000, RZ, 0x3c, !PT ;  /* 0x8000000014147812 */ /* 0x000fe200078e3cff */
[----:B------:R-:W-:-:S04]  /*34c0*/  DFMA R6, R10, -R14, R6 ;  /* 0x8000000e0a06722b */ /* 0x000fc80000000006 */
[----:B------:R-:W-:Y:S01]  /*34d0*/  DFMA R12, R18, R12, UR4 ;  /* 0x00000004120c7e2b */ /* 0x000fe2000800000c */
[----:B------:R-:W-:Y:S01]  /*34e0*/  UMOV UR4, 0x923be72d ;  /* 0x923be72d00047882 */ /* 0x000fe20000000000 */
[----:B------:R-:W-:Y:S01]  /*34f0*/  UMOV UR5, 0x3f624924 ;  /* 0x3f62492400057882 */ /* 0x000fe20000000000 */
[----:B------:R-:W-:Y:S01]  /*3500*/  DADD R20, R20, -UR8 ;  /* 0x8000000814147e29 */ /* 0x000fe20008000000 */
[----:B------:R-:W-:Y:S01]  /*3510*/  UMOV UR8, 0xfefa39ef ;  /* 0xfefa39ef00087882 */ /* 0x000fe20000000000 */
[----:B------:R-:W-:Y:S01]  /*3520*/  UMOV UR9, 0x3fe62e42 ;  /* 0x3fe62e4200097882 */ /* 0x000fe20000000000 */
[----:B------:R-:W-:Y:S02]  /*3530*/  DMUL R6, R16, R6 ;  /* 0x0000000610067228 */ /* 0x000fe40000000000 */
[----:B------:R-:W-:Y:S01]  /*3540*/  DFMA R12, R18, R12, UR4 ;  /* 0x00000004120c7e2b */ /* 0x000fe2000800000c */
[----:B------:R-:W-:Y:S01]  /*3550*/  UMOV UR4, 0x9999a3c4 ;  /* 0x9999a3c400047882 */ /* 0x000fe20000000000 */
[----:B------:R-:W-:Y:S01]  /*3560*/  UMOV UR5, 0x3f899999 ;  /* 0x3f89999900057882 */ /* 0x000fe20000000000 */
[----:B------:R-:W-:-:S05]  /*3570*/  DFMA R10, R20, UR8, R14 ;  /* 0x00000008140a7c2b */ /* 0x000fca000800000e */
        /* <DEDUP_REMOVED lines=16> */
.L_x_31:
[----:B------:R-:W-:Y:S01]  /*3680*/  IMAD.MOV.U32 R6, RZ, RZ, 0x0 ;  /* 0x00000000ff067424 */ /* 0x000fe200078e00ff */
[----:B------:R-:W-:Y:S01]  /*3690*/  LOP3.LUT P1, RZ, R35, 0x7fffffff, RZ, 0xc0, !PT ;  /* 0x7fffffff23ff7812 */ /* 0x000fe2000782c0ff */
[----:B------:R-:W-:-:S06]  /*36a0*/  IMAD.MOV.U32 R7, RZ, RZ, 0x7ff00000 ;  /* 0x7ff00000ff077424 */ /* 0x000fcc00078e00ff */
[----:B------:R-:W-:-:S10]  /*36b0*/  DFMA R6, R34, R6, +INF ;  /* 0x7ff000002206742b */ /* 0x000fd40000000006 */
[----:B------:R-:W-:Y:S02]  /*36c0*/  FSEL R6, R6, RZ, P1 ;  /* 0x000000ff06067208 */ /* 0x000fe40000800000 */
[----:B------:R-:W-:-:S07]  /*36d0*/  FSEL R7, R7, -QNAN , P1 ;  /* 0xfff0000007077808 */ /* 0x000fce0000800000 */
.L_x_32:
[----:B------:R-:W-:Y:S05]  /*36e0*/  BSYNC.RECONVERGENT B0 ;  /* 0x0000000000007941 */ /* 0x000fea0003800200 */
.L_x_30:
[----:B------:R-:W-:Y:S01]  /*36f0*/  @!P0 DMUL R32, R32, 1.80143985094819840000e+16 ;  /* 0x4350000020208828 */ /* 0x000fe20000000000 */
[----:B------:R-:W-:Y:S01]  /*3700*/  BSSY.RECONVERGENT B0, `(.L_x_33) ;  /* 0x0000050000007945 */ /* 0x000fe20003800200 */
[----:B------:R-:W-:Y:S01]  /*3710*/  DFMA R4, R6, 0.5, R4 ;  /* 0x3fe000000604782b */ /* 0x000fe20000000004 */
[----:B------:R-:W-:Y:S02]  /*3720*/  IMAD.MOV.U32 R21, RZ, RZ, -0x3ff ;  /* 0xfffffc01ff157424 */ /* 0x000fe400078e00ff */
[----:B------:R-:W-:-:S05]  /*3730*/  @!P0 IMAD.MOV.U32 R21, RZ, RZ, -0x435 ;  /* 0xfffffbcbff158424 */ /* 0x000fca00078e00ff */
[----:B------:R-:W-:Y:S02]  /*3740*/  @!P0 MOV R2, R33 ;  /* 0x0000002100028202 */ /* 0x000fe40000000f00 */
[----:B------:R-:W-:-:S03]  /*3750*/  @!P0 MOV R3, R32 ;  /* 0x0000002000038202 */ /* 0x000fc60000000f00 */
[----:B------:R-:W-:-:S05]  /*3760*/  VIADD R10, R2, 0xffffffff ;  /* 0xffffffff020a7836 */ /* 0x000fca0000000000 */
[----:B------:R-:W-:-:S13]  /*3770*/  ISETP.GT.U32.AND P1, PT, R10, 0x7feffffe, PT ;  /* 0x7feffffe0a00780c */ /* 0x000fda0003f24070 */
[----:B------:R-:W-:Y:S05]  /*3780*/  @P1 BRA `(.L_x_34) ;  /* 0x0000000400041947 */ /* 0x000fea0003800000 */
        /* <DEDUP_REMOVED lines=65> */
.L_x_34:
[----:B------:R-:W-:Y:S01]  /*3ba0*/  IMAD.MOV.U32 R2, RZ, RZ, 0x0 ;  /* 0x00000000ff027424 */ /* 0x000fe200078e00ff */
[----:B------:R-:W-:Y:S01]  /*3bb0*/  LOP3.LUT P0, RZ, R33, 0x7fffffff, RZ, 0xc0, !PT ;  /* 0x7fffffff21ff7812 */ /* 0x000fe2000780c0ff */
[----:B------:R-:W-:-:S06]  /*3bc0*/  IMAD.MOV.U32 R3, RZ, RZ, 0x7ff00000 ;  /* 0x7ff00000ff037424 */ /* 0x000fcc00078e00ff */
[----:B------:R-:W-:-:S10]  /*3bd0*/  DFMA R2, R32, R2, +INF ;  /* 0x7ff000002002742b */ /* 0x000fd40000000002 */
[----:B------:R-:W-:Y:S02]  /*3be0*/  FSEL R2, R2, RZ, P0 ;  /* 0x000000ff02027208 */ /* 0x000fe40000000000 */
[----:B------:R-:W-:-:S07]  /*3bf0*/  FSEL R3, R3, -QNAN , P0 ;  /* 0xfff0000003037808 */ /* 0x000fce0000000000 */
.L_x_35:
[----:B------:R-:W-:Y:S05]  /*3c00*/  BSYNC.RECONVERGENT B0 ;  /* 0x0000000000007941 */ /* 0x000fea0003800200 */
.L_x_33:
[----:B------:R-:W0:Y:S01]  /*3c10*/  MUFU.RCP64H R7, 1.78125 ;  /* 0x3ffc800000077908 */ /* 0x000e220000001800 */
[----:B------:R-:W-:Y:S01]  /*3c20*/  MOV R10, 0x0 ;  /* 0x00000000000a7802 */ /* 0x000fe20000000f00 */
[----:B------:R-:W-:Y:S01]  /*3c30*/  IMAD.MOV.U32 R11, RZ, RZ, 0x3ffc8000 ;  /* 0x3ffc8000ff0b7424 */ /* 0x000fe200078e00ff */
[----:B------:R-:W-:Y:S01]  /*3c40*/  MOV R14, 0x8b7a8b04 ;  /* 0x8b7a8b04000e7802 */ /* 0x000fe20000000f00 */
[----:B------:R-:W-:Y:S01]  /*3c50*/  IMAD.MOV.U32 R6, RZ, RZ, RZ ;  /* 0x000000ffff067224 */ /* 0x000fe200078e00ff */
[----:B------:R-:W-:Y:S01]  /*3c60*/  UMOV UR4, 0x3ae80f1e ;  /* 0x3ae80f1e00047882 */ /* 0x000fe20000000000 */
[----:B------:R-:W-:Y:S01]  /*3c70*/  IMAD.MOV.U32 R15, RZ, RZ, 0x3ed0ee25 ;  /* 0x3ed0ee25ff0f7424 */ /* 0x000fe200078e00ff */
[----:B------:R-:W-:Y:S01]  /*3c80*/  UMOV UR5, 0x3eb1380b ;  /* 0x3eb1380b00057882 */ /* 0x000fe20000000000 */
[----:B------:R-:W-:Y:S02]  /*3c90*/  HFMA2 R19, -RZ, RZ, 1.974609375, 0.0977783203125 ;  /* 0x3fe62e42ff137431 */ /* 0x000fe400000001ff */
[----:B------:R-:W-:Y:S01]  /*3ca0*/  IMAD.MOV.U32 R18, RZ, RZ, -0x105c611 ;  /* 0xfefa39efff127424 */ /* 0x000fe200078e00ff */
[----:B------:R-:W-:Y:S01]  /*3cb0*/  UMOV UR8, 0x55555554 ;  /* 0x5555555400087882 */ /* 0x000fe20000000000 */
[----:B------:R-:W-:Y:S01]  /*3cc0*/  UMOV UR9, 0x3fb55555 ;  /* 0x3fb5555500097882 */ /* 0x000fe20000000000 */
[----:B------:R-:W-:Y:S01]  /*3cd0*/  IMAD.MOV.U32 R20, RZ, RZ, -0x105c611 ;  /* 0xfefa39efff147424 */ /* 0x000fe200078e00ff */
[----:B------:R-:W-:Y:S01]  /*3ce0*/  DADD R2, R4, -R2 ;  /* 0x0000000004027229 */ /* 0x000fe20000000802 */
[----:B------:R-:W-:Y:S01]  /*3cf0*/  IMAD.MOV.U32 R21, RZ, RZ, 0x3fe62e42 ;  /* 0x3fe62e42ff157424 */ /* 0x000fe200078e00ff */
[----:B0-----:R-:W-:-:S06]  /*3d00*/  DFMA R10, R6, -R10, 1 ;  /* 0x3ff00000060a742b */ /* 0x001fcc000000080a */
[----:B------:R-:W-:Y:S02]  /*3d10*/  DFMA R2, R8, -4, R2 ;  /* 0xc01000000802782b */ /* 0x000fe40000000002 */
[----:B------:R-:W-:Y:S02]  /*3d20*/  DADD R8, -RZ, |R8| ;  /* 0x00000000ff087229 */ /* 0x000fe40000000508 */
[----:B------:R-:W-:-:S08]  /*3d30*/  DFMA R10, R10, R10, R10 ;  /* 0x0000000a0a0a722b */ /* 0x000fd0000000000a */
[----:B------:R-:W-:-:S08]  /*3d40*/  DFMA R10, R6, R10, R6 ;  /* 0x0000000a060a722b */ /* 0x000fd00000000006 */
[----:B------:R-:W-:-:S08]  /*3d50*/  DMUL R6, R10, -0.21875 ;  /* 0xbfcc00000a067828 */ /* 0x000fd00000000000 */
[----:B------:R-:W-:-:S08]  /*3d60*/  DFMA R6, R10, -0.21875, R6 ;  /* 0xbfcc00000a06782b */ /* 0x000fd00000000006 */
[C---:B------:R-:W-:Y:S02]  /*3d70*/  DMUL R12, R6.reuse, R6 ;  /* 0x00000006060c7228 */ /* 0x040fe40000000000 */
[----:B------:R-:W-:-:S06]  /*3d80*/  DADD R16, -R6, -0.21875 ;  /* 0xbfcc000006107429 */ /* 0x000fcc0000000100 */
[----:B------:R-:W-:Y:S01]  /*3d90*/  DFMA R14, R12, UR4, R14 ;  /* 0x000000040c0e7c2b */ /* 0x000fe2000800000e */
[----:B------:R-:W-:Y:S01]  /*3da0*/  UMOV UR4, 0x9f02676f ;  /* 0x9f02676f00047882 */ /* 0x000fe20000000000 */
[----:B------:R-:W-:Y:S01]  /*3db0*/  UMOV UR5, 0x3ef3b266 ;  /* 0x3ef3b26600057882 */ /* 0x000fe20000000000 */
[----:B------:R-:W-:-:S05]  /*3dc0*/  DADD R16, R16, R16 ;  /* 0x0000000010107229 */ /* 0x000fca0000000010 */
[----:B------:R-:W-:Y:S01]  /*3dd0*/  DFMA R14, R12, R14, UR4 ;  /* 0x000000040c0e7e2b */ /* 0x000fe2000800000e */
[----:B------:R-:W-:Y:S01]  /*3de0*/  UMOV UR4, 0xa9ab0956 ;  /* 0xa9ab095600047882 */ /* 0x000fe20000000000 */
[----:B------:R-:W-:Y:S01]  /*3df0*/  UMOV UR5, 0x3f1745cb ;  /* 0x3f1745cb00057882 */ /* 0x000fe20000000000 */
[----:B------:R-:W-:-:S05]  /*3e00*/  DFMA R16, -R6, -0.21875, R16 ;  /* 0xbfcc00000610782b */ /* 0x000fca0000000110 */
[----:B------:R-:W-:Y:S01]  /*3e10*/  DFMA R14, R12, R14, UR4 ;  /* 0x000000040c0e7e2b */ /* 0x000fe2000800000e */
[----:B------:R-:W-:Y:S01]  /*3e20*/  UMOV UR4, 0x2d1b5154 ;  /* 0x2d1b515400047882 */ /* 0x000fe20000000000 */
[----:B------:R-:W-:Y:S01]  /*3e30*/  UMOV UR5, 0x3f3c71c7 ;  /* 0x3f3c71c700057882 */ /* 0x000fe20000000000 */
[----:B------:R-:W-:Y:S01]  /*3e40*/  DMUL R16, R10, R16 ;  /* 0x000000100a107228 */ /* 0x000fe20000000000 */
[----:B------:R-:W0:Y:S04]  /*3e50*/  LDC.64 R10, c[0x0][0x3c0] ;  /* 0x0000f000ff0a7b82 */ /* 0x000e280000000a00 */
        /* <DEDUP_REMOVED lines=9> */
[----:B------:R-:W-:-:S04]  /*3ef0*/  DFMA R18, R18, UR4, R6 ;  /* 0x0000000412127c2b */ /* 0x000fc80008000006 */
[----:B------:R-:W-:-:S04]  /*3f00*/  DFMA R14, R12, R14, UR8 ;  /* 0x000000080c0e7e2b */ /* 0x000fc8000800000e */
[----:B------:R-:W-:-:S04]  /*3f10*/  DFMA R20, -R20, 7, R18 ;  /* 0x401c00001414782b */ /* 0x000fc80000000112 */
[----:B------:R-:W-:Y:S01]  /*3f20*/  DMUL R14, R12, R14 ;  /* 0x0000000e0c0e7228 */ /* 0x000fe20000000000 */
[----:B------:R-:W-:Y:S01]  /*3f30*/  MOV R12, 0x3b39803f ;  /* 0x3b39803f000c7802 */ /* 0x000fe20000000f00 */
[----:B------:R-:W-:Y:S02]  /*3f40*/  IMAD.MOV.U32 R13, RZ, RZ, 0x3c7abc9e ;  /* 0x3c7abc9eff0d7424 */ /* 0x000fe400078e00ff */
[----:B------:R-:W-:-:S04]  /*3f50*/  DADD R20, -R6, R20 ;  /* 0x0000000006147229 */ /* 0x000fc80000000114 */
[----:B------:R-:W-:Y:S01]  /*3f60*/  DFMA R14, R6, R14, R16 ;  /* 0x0000000e060e722b */ /* 0x000fe20000000010 */
[----:B------:R-:W1:Y:S07]  /*3f70*/  LDC.64 R6, c[0x0][0x3b8] ;  /* 0x0000ee00ff067b82 */ /* 0x000e6e0000000a00 */
[----:B------:R-:W-:-:S08]  /*3f80*/  DADD R14, R14, -R20 ;  /* 0x000000000e0e7229 */ /* 0x000fd00000000814 */
[----:B------:R-:W-:-:S08]  /*3f90*/  DFMA R14, R12, UR4, R14 ;  /* 0x000000040c0e7c2b */ /* 0x000fd0000800000e */
[----:B------:R-:W-:Y:S01]  /*3fa0*/  DADD R14, R18, R14 ;  /* 0x00000000120e7229 */ /* 0x000fe2000000000e */
[----:B-1----:R-:W-:-:S04]  /*3fb0*/  IMAD.WIDE.U32 R4, R0, 0x8, R6 ;  /* 0x0000000800047825 */ /* 0x002fc800078e0006 */
[----:B0-----:R-:W-:-:S03]  /*3fc0*/  IMAD.WIDE.U32 R6, R0, 0x8, R10 ;  /* 0x0000000800067825 */ /* 0x001fc600078e000a */
[----:B------:R-:W-:-:S07]  /*3fd0*/  DFMA R2, R14, -0.5, R2 ;  /* 0xbfe000000e02782b */ /* 0x000fce0000000002 */
[----:B------:R-:W-:Y:S04]  /*3fe0*/  STG.E.64 desc[UR6][R4.64], R2 ;  /* 0x0000000204007986 */ /* 0x000fe8000c101b06 */
[----:B------:R-:W-:Y:S01]  /*3ff0*/  STG.E.64 desc[UR6][R6.64], R8 ;  /* 0x0000000806007986 */ /* 0x000fe2000c101b06 */
[----:B------:R-:W-:Y:S05]  /*4000*/  EXIT ;  /* 0x000000000000794d */ /* 0x000fea0003800000 */
.L_x_36:
        /* <DEDUP_REMOVED lines=15> */
.L_x_64:


//--------------------- .text._Z9mu_kernelILi4ELi4ELi4EEvPdS0_S0_S0_S0_S0_S0_iiii --------------------------
	.section	.text._Z9mu_kernelILi4ELi4ELi4EEvPdS0_S0_S0_S0_S0_S0_iiii,"ax",@progbits
	.align	128
        .global         _Z9mu_kernelILi4ELi4ELi4EEvPdS0_S0_S0_S0_S0_S0_iiii
        .type           _Z9mu_kernelILi4ELi4ELi4EEvPdS0_S0_S0_S0_S0_S0_iiii,@function
        .size           _Z9mu_kernelILi4ELi4ELi4EEvPdS0_S0_S0_S0_S0_S0_iiii,(.L_x_65 - _Z9mu_kernelILi4ELi4ELi4EEvPdS0_S0_S0_S0_S0_S0_iiii)
        .other          _Z9mu_kernelILi4ELi4ELi4EEvPdS0_S0_S0_S0_S0_S0_iiii,@"STO_CUDA_ENTRY STV_DEFAULT"
_Z9mu_kernelILi4ELi4ELi4EEvPdS0_S0_S0_S0_S0_S0_iiii:
.text._Z9mu_kernelILi4ELi4ELi4EEvPdS0_S0_S0_S0_S0_S0_iiii:
[----:B------:R-:W-:Y:S01]  /*0000*/  LDC R1, c[0x0][0x37c] ;  /* 0x0000df00ff017b82 */ /* 0x000fe20000000800 */
[----:B------:R-:W0:Y:S07]  /*0010*/  S2R R0, SR_TID.Y ;  /* 0x0000000000007919 */ /* 0x000e2e0000002200 */
[----:B------:R-:W0:Y:S01]  /*0020*/  LDC R3, c[0x0][0x364] ;  /* 0x0000d900ff037b82 */ /* 0x000e220000000800 */
[----:B------:R-:W1:Y:S01]  /*0030*/  LDCU.64 UR8, c[0x0][0x3b8] ;  /* 0x00007700ff0877ac */ /* 0x000e620008000a00 */
[----:B------:R-:W2:Y:S01]  /*0040*/  S2R R2, SR_TID.X ;  /* 0x0000000000027919 */ /* 0x000ea20000002100 */
[----:B------:R-:W3:Y:S05]  /*0050*/  S2R R6, SR_TID.Z ;  /* 0x0000000000067919 */ /* 0x000eea0000002300 */
        /* <DEDUP_REMOVED lines=11> */
[----:B---3--:R-:W-:-:S05]  /*0110*/  IMAD R7, R7, UR6, R6 ;  /* 0x0000000607077c24 */ /* 0x008fca000f8e0206 */
[----:B------:R-:W-:-:S13]  /*0120*/  ISETP.GE.OR P0, PT, R7, R5, P0 ;  /* 0x000000050700720c */ /* 0x000fda0000706670 */
[----:B------:R-:W-:Y:S05]  /*0130*/  @P0 EXIT ;  /* 0x000000000000094d */ /* 0x000fea0003800000 */
[----:B------:R-:W0:Y:S01]  /*0140*/  LDC.64 R40, c[0x0][0x380] ;  /* 0x0000e000ff287b82 */ /* 0x000e220000000a00 */
[----:B------:R-:W1:Y:S01]  /*0150*/  LDCU.64 UR4, c[0x0][0x358] ;  /* 0x00006b00ff0477ac */ /* 0x000e620008000a00 */
[----:B------:R-:W-:-:S04]  /*0160*/  IMAD R48, R3, R4, R15 ;  /* 0x0000000403307224 */ /* 0x000fc800078e020f */
[----:B------:R-:W-:Y:S02]  /*0170*/  IMAD R58, R48, R5, R7 ;  /* 0x00000005303a7224 */ /* 0x000fe400078e0207 */
[----:B------:R-:W2:Y:S08]  /*0180*/  LDC.64 R22, c[0x0][0x388] ;  /* 0x0000e200ff167b82 */ /* 0x000eb00000000a00 */
[----:B------:R-:W3:Y:S01]  /*0190*/  LDC.64 R24, c[0x0][0x390] ;  /* 0x0000e400ff187b82 */ /* 0x000ee20000000a00 */
[----:B0-----:R-:W-:-:S07]  /*01a0*/  IMAD.WIDE.U32 R26, R58, 0x8, R40 ;  /* 0x000000083a1a7825 */ /* 0x001fce00078e0028 */
[----:B------:R-:W0:Y:S01]  /*01b0*/  LDC.64 R30, c[0x0][0x398] ;  /* 0x0000e600ff1e7b82 */ /* 0x000e220000000a00 */
[----:B-1----:R-:W4:Y:S01]  /*01c0*/  LDG.E.64.CONSTANT R26, desc[UR4][R26.64] ;  /* 0x000000041a1a7981 */ /* 0x002f22000c1e9b00 */
[----:B--2---:R-:W-:-:S06]  /*01d0*/  IMAD.WIDE.U32 R28, R58, 0x8, R22 ;  /* 0x000000083a1c7825 */ /* 0x004fcc00078e0016 */
[----:B------:R-:W2:Y:S01]  /*01e0*/  LDG.E.64.CONSTANT R28, desc[UR4][R28.64] ;  /* 0x000000041c1c7981 */ /* 0x000ea2000c1e9b00 */
[----:B---3--:R-:W-:-:S06]  /*01f0*/  IMAD.WIDE.U32 R32, R58, 0x8, R24 ;  /* 0x000000083a207825 */ /* 0x008fcc00078e0018 */
[----:B------:R-:W3:Y:S01]  /*0200*/  LDG.E.64.CONSTANT R32, desc[UR4][R32.64] ;  /* 0x0000000420207981 */ /* 0x000ee2000c1e9b00 */
[----:B0-----:R-:W-:-:S06]  /*0210*/  IMAD.WIDE.U32 R30, R58, 0x8, R30 ;  /* 0x000000083a1e7825 */ /* 0x001fcc00078e001e */
[----:B------:R-:W5:Y:S01]  /*0220*/  LDG.E.64.CONSTANT R30, desc[UR4][R30.64] ;  /* 0x000000041e1e7981 */ /* 0x000f62000c1e9b00 */
[----:B------:R-:W-:Y:S01]  /*0230*/  BSSY.RECONVERGENT B0, `(.L_x_37) ;  /* 0x000005b000007945 */ /* 0x000fe20003800200 */
[----:B------:R-:W-:Y:S01]  /*0240*/  IMAD.MOV.U32 R39, RZ, RZ, -0x3ff ;  /* 0xfffffc01ff277424 */ /* 0x000fe200078e00ff */
[----:B----4-:R-:W-:Y:S01]  /*0250*/  ISETP.GT.AND P0, PT, R27, 0xfffff, PT ;  /* 0x000fffff1b00780c */ /* 0x010fe20003f04270 */
[----:B------:R-:W-:Y:S02]  /*0260*/  IMAD.MOV.U32 R10, RZ, RZ, R26 ;  /* 0x000000ffff0a7224 */ /* 0x000fe400078e001a */
[----:B------:R-:W-:Y:S01]  /*0270*/  IMAD.MOV.U32 R11, RZ, RZ, R27 ;  /* 0x000000ffff0b7224 */ /* 0x000fe200078e001b */
[----:B--2---:R-:W-:-:S09]  /*0280*/  DFMA R8, RZ, R28, RZ ;  /* 0x0000001cff08722b */ /* 0x004fd200000000ff */
[----:B------:R-:W-:Y:S01]  /*0290*/  @!P0 DMUL R10, R10, 1.80143985094819840000e+16 ;  /* 0x435000000a0a8828 */ /* 0x000fe20000000000 */
[----:B------:R-:W-:Y:S01]  /*02a0*/  MOV R0, R27 ;  /* 0x0000001b00007202 */ /* 0x000fe20000000f00 */
[----:B---3--:R-:W-:-:S08]  /*02b0*/  DFMA R8, RZ, R32, R8 ;  /* 0x00000020ff08722b */ /* 0x008fd00000000008 */
[----:B------:R-:W-:Y:S01]  /*02c0*/  @!P0 IMAD.MOV.U32 R0, RZ, RZ, R11 ;  /* 0x000000ffff008224 */ /* 0x000fe200078e000b */
[----:B-----5:R-:W-:-:S03]  /*02d0*/  DFMA R8, RZ, R30, R8 ;  /* 0x0000001eff08722b */ /* 0x020fc60000000008 */
[----:B------:R-:W-:-:S05]  /*02e0*/  VIADD R2, R0, 0xffffffff ;  /* 0xffffffff00027836 */ /* 0x000fca0000000000 */
[----:B------:R-:W-:Y:S01]  /*02f0*/  ISETP.GT.U32.AND P1, PT, R2, 0x7feffffe, PT ;  /* 0x7feffffe0200780c */ /* 0x000fe20003f24070 */
[----:B------:R-:W-:Y:S01]  /*0300*/  DFMA R8, -RZ, R26, R8 ;  /* 0x0000001aff08722b */ /* 0x000fe20000000108 */
[----:B------:R-:W-:Y:S01]  /*0310*/  MOV R18, R26 ;  /* 0x0000001a00127202 */ /* 0x000fe20000000f00 */
[----:B------:R-:W-:Y:S01]  /*0320*/  IMAD.MOV.U32 R36, RZ, RZ, R28 ;  /* 0x000000ffff247224 */ /* 0x000fe200078e001c */
[----:B------:R-:W-:Y:S01]  /*0330*/  @!P0 MOV R18, R10 ;  /* 0x0000000a00128202 */ /* 0x000fe20000000f00 */
[----:B------:R-:W-:Y:S02]  /*0340*/  IMAD.MOV.U32 R37, RZ, RZ, R29 ;  /* 0x000000ffff257224 */ /* 0x000fe400078e001d */
[----:B------:R-:W-:Y:S02]  /*0350*/  @!P0 IMAD.MOV.U32 R39, RZ, RZ, -0x435 ;  /* 0xfffffbcbff278424 */ /* 0x000fe400078e00ff */
[----:B------:R-:W-:-:S04]  /*0360*/  DFMA R8, -RZ, R28, R8 ;  /* 0x0000001cff08722b */ /* 0x000fc80000000108 */
[----:B------:R-:W-:Y:S07]  /*0370*/  @P1 BRA `(.L_x_38) ;  /* 0x0000000400001947 */ /* 0x000fee0003800000 */
[----:B------:R-:W-:Y:S01]  /*0380*/  LOP3.LUT R2, R0, 0xfffff, RZ, 0xc0, !PT ;  /* 0x000fffff00027812 */ /* 0x000fe200078ec0ff */
[----:B------:R-:W-:Y:S01]  /*0390*/  IMAD.MOV.U32 R12, RZ, RZ, RZ ;  /* 0x000000ffff0c7224 */ /* 0x000fe200078e00ff */
[----:B------:R-:W-:Y:S01]  /*03a0*/  MOV R34, 0x8b7a8b04 ;  /* 0x8b7a8b0400227802 */ /* 0x000fe20000000f00 */
[----:B------:R-:W-:Y:S01]  /*03b0*/  IMAD.MOV.U32 R35, RZ, RZ, 0x3ed0ee25 ;  /* 0x3ed0ee25ff237424 */ /* 0x000fe200078e00ff */
[----:B------:R-:W-:Y:S01]  /*03c0*/  LOP3.LUT R19, R2, 0x3ff00000, RZ, 0xfc, !PT ;  /* 0x3ff0000002137812 */ /* 0x000fe200078efcff */
[----:B------:R-:W-:Y:S01]  /*03d0*/  UMOV UR6, 0x3ae80f1e ;  /* 0x3ae80f1e00067882 */ /* 0x000fe20000000000 */
[----:B------:R-:W-:Y:S01]  /*03e0*/  UMOV UR7, 0x3eb1380b ;  /* 0x3eb1380b00077882 */ /* 0x000fe20000000000 */
[----:B------:R-:W-:Y:S01]  /*03f0*/  LEA.HI R39, R0, R39, RZ, 0xc ;  /* 0x0000002700277211 */ /* 0x000fe200078f60ff */
[----:B------:R-:W-:Y:S01]  /*0400*/  UMOV UR8, 0x80000000 ;  /* 0x8000000000087882 */ /* 0x000fe20000000000 */
[----:B------:R-:W-:Y:S01]  /*0410*/  ISETP.GE.U32.AND P0, PT, R19, 0x3ff6a09f, PT ;  /* 0x3ff6a09f1300780c */ /* 0x000fe20003f06070 */
[----:B------:R-:W-:-:S12]  /*0420*/  UMOV UR9, 0x43300000 ;  /* 0x4330000000097882 */ /* 0x000fd80000000000 */
[----:B------:R-:W-:Y:S02]  /*0430*/  @P0 VIADD R11, R19, 0xfff00000 ;  /* 0xfff00000130b0836 */ /* 0x000fe40000000000 */
[----:B------:R-:W-:Y:S02]  /*0440*/  @P0 VIADD R39, R39, 0x1 ;  /* 0x0000000127270836 */ /* 0x000fe40000000000 */
[----:B------:R-:W-:-:S03]  /*0450*/  @P0 IMAD.MOV.U32 R19, RZ, RZ, R11 ;  /* 0x000000ffff130224 */ /* 0x000fc600078e000b */
[----:B------:R-:W-:Y:S01]  /*0460*/  LOP3.LUT R38, R39, 0x80000000, RZ, 0x3c, !PT ;  /* 0x8000000027267812 */ /* 0x000fe200078e3cff */
[----:B------:R-:W-:Y:S02]  /*0470*/  IMAD.MOV.U32 R39, RZ, RZ, 0x43300000 ;  /* 0x43300000ff277424 */ /* 0x000fe400078e00ff */
        /* <DEDUP_REMOVED lines=48> */
.L_x_38:
[----:B------:R-:W-:Y:S01]  /*0780*/  MOV R12, 0x0 ;  /* 0x00000000000c7802 */ /* 0x000fe20000000f00 */
[----:B------:R-:W-:Y:S01]  /*0790*/  IMAD.MOV.U32 R13, RZ, RZ, 0x7ff00000 ;  /* 0x7ff00000ff0d7424 */ /* 0x000fe200078e00ff */
[----:B------:R-:W-:-:S05]  /*07a0*/  LOP3.LUT P0, RZ, R11, 0x7fffffff, RZ, 0xc0, !PT ;  /* 0x7fffffff0bff7812 */ /* 0x000fca000780c0ff */
[----:B------:R-:W-:-:S10]  /*07b0*/  DFMA R12, R10, R12, +INF ;  /* 0x7ff000000a0c742b */ /* 0x000fd4000000000c */
[----:B------:R-:W-:Y:S02]  /*07c0*/  FSEL R44, R12, RZ, P0 ;  /* 0x000000ff0c2c7208 */ /* 0x000fe40000000000 */
[----:B------:R-:W-:-:S07]  /*07d0*/  FSEL R45, R13, -QNAN , P0 ;  /* 0xfff000000d2d7808 */ /* 0x000fce0000000000 */
.L_x_39:
[----:B------:R-:W-:Y:S05]  /*07e0*/  BSYNC.RECONVERGENT B0 ;  /* 0x0000000000007941 */ /* 0x000fea0003800200 */
.L_x_37:
[----:B------:R-:W-:Y:S01]  /*07f0*/  ISETP.GT.AND P0, PT, R31, 0xfffff, PT ;  /* 0x000fffff1f00780c */ /* 0x000fe20003f04270 */
[--C-:B------:R-:W-:Y:S01]  /*0800*/  IMAD.MOV.U32 R10, RZ, RZ, R30.reuse ;  /* 0x000000ffff0a7224 */ /* 0x100fe200078e001e */
[----:B------:R-:W-:Y:S01]  /*0810*/  MOV R0, R31 ;  /* 0x0000001f00007202 */ /* 0x000fe20000000f00 */
[--C-:B------:R-:W-:Y:S01]  /*0820*/  IMAD.MOV.U32 R11, RZ, RZ, R31.reuse ;  /* 0x000000ffff0b7224 */ /* 0x100fe200078e001f */
[----:B------:R-:W-:Y:S01]  /*0830*/  DFMA R8, R32, -4, R8 ;  /* 0xc01000002008782b */ /* 0x000fe20000000008 */
[----:B------:R-:W-:Y:S01]  /*0840*/  BSSY.RECONVERGENT B0, `(.L_x_40) ;  /* 0x0000053000007945 */ /* 0x000fe20003800200 */
[----:B------:R-:W-:Y:S02]  /*0850*/  IMAD.MOV.U32 R19, RZ, RZ, -0x3ff ;  /* 0xfffffc01ff137424 */ /* 0x000fe400078e00ff */
[----:B------:R-:W-:Y:S02]  /*0860*/  IMAD.MOV.U32 R56, RZ, RZ, R31 ;  /* 0x000000ffff387224 */ /* 0x000fe400078e001f */
[----:B------:R-:W-:-:S02]  /*0870*/  IMAD.MOV.U32 R54, RZ, RZ, R30 ;  /* 0x000000ffff367224 */ /* 0x000fc400078e001e */
[----:B------:R-:W-:Y:S01]  /*0880*/  DADD R44, R8, R44 ;  /* 0x00000000082c7229 */ /* 0x000fe2000000002c */
[----:B------:R-:W-:Y:S01]  /*0890*/  @!P0 IMAD.MOV.U32 R19, RZ, RZ, -0x435 ;  /* 0xfffffbcbff138424 */ /* 0x000fe200078e00ff */
[----:B------:R-:W-:Y:S01]  /*08a0*/  @!P0 DMUL R10, R30, 1.80143985094819840000e+16 ;  /* 0x435000001e0a8828 */ /* 0x000fe20000000000 */
[----:B------:R-:W-:-:S09]  /*08b0*/  MOV R8, R30 ;  /* 0x0000001e00087202 */ /* 0x000fd20000000f00 */
[----:B------:R-:W-:Y:S01]  /*08c0*/  @!P0 IMAD.MOV.U32 R0, RZ, RZ, R11 ;  /* 0x000000ffff008224 */ /* 0x000fe200078e000b */
        /* <DEDUP_REMOVED lines=12> */
[----:B------:R-:W-:Y:S01]  /*0990*/  IMAD.MOV.U32 R39, RZ, RZ, 0x43300000 ;  /* 0x43300000ff277424 */ /* 0x000fe200078e00ff */
[----:B------:R-:W-:Y:S01]  /*09a0*/  ISETP.GE.U32.AND P0, PT, R9, 0x3ff6a09f, PT ;  /* 0x3ff6a09f0900780c */ /* 0x000fe20003f06070 */
[----:B------:R-:W-:Y:S01]  /*09b0*/  UMOV UR8, 0x80000000 ;  /* 0x8000000000087882 */ /* 0x000fe20000000000 */
[----:B------:R-:W-:-:S11]  /*09c0*/  UMOV UR9, 0x43300000 ;  /* 0x4330000000097882 */ /* 0x000fd60000000000 */
        /* <DEDUP_REMOVED lines=52> */
.L_x_41:
[----:B------:R-:W-:Y:S01]  /*0d10*/  MOV R8, 0x0 ;  /* 0x0000000000087802 */ /* 0x000fe20000000f00 */
[----:B------:R-:W-:Y:S01]  /*0d20*/  IMAD.MOV.U32 R9, RZ, RZ, 0x7ff00000 ;  /* 0x7ff00000ff097424 */ /* 0x000fe200078e00ff */
[----:B------:R-:W-:-:S05]  /*0d30*/  LOP3.LUT P0, RZ, R11, 0x7fffffff, RZ, 0xc0, !PT ;  /* 0x7fffffff0bff7812 */ /* 0x000fca000780c0ff */
[----:B------:R-:W-:-:S10]  /*0d40*/  DFMA R8, R10, R8, +INF ;  /* 0x7ff000000a08742b */ /* 0x000fd40000000008 */
[----:B------:R-:W-:Y:S02]  /*0d50*/  FSEL R46, R8, RZ, P0 ;  /* 0x000000ff082e7208 */ /* 0x000fe40000000000 */
[----:B------:R-:W-:-:S07]  /*0d60*/  FSEL R47, R9, -QNAN , P0 ;  /* 0xfff00000092f7808 */ /* 0x000fce0000000000 */
.L_x_42:
[----:B------:R-:W-:Y:S05]  /*0d70*/  BSYNC.RECONVERGENT B0 ;  /* 0x0000000000007941 */ /* 0x000fea0003800200 */
.L_x_40:
[C---:B------:R-:W-:Y:S01]  /*0d80*/  VIADD R2, R4.reuse, 0xffffffff ;  /* 0xffffffff04027836 */ /* 0x040fe20000000000 */
[----:B------:R-:W-:Y:S01]  /*0d90*/  IADD3 R11, PT, PT, -R4, RZ, RZ ;  /* 0x000000ff040b7210 */ /* 0x000fe20007ffe1ff */
[C---:B------:R-:W-:Y:S01]  /*0da0*/  VIADD R0, R15.reuse, 0x1 ;  /* 0x000000010f007836 */ /* 0x040fe20000000000 */
[----:B------:R-:W-:Y:S01]  /*0db0*/  ISETP.GE.AND P1, PT, R15, 0x1, PT ;  /* 0x000000010f00780c */ /* 0x000fe20003f26270 */
[----:B------:R-:W-:Y:S01]  /*0dc0*/  IMAD R34, R3, R4, R4 ;  /* 0x0000000403227224 */ /* 0x000fe200078e0204 */
[----:B------:R-:W-:Y:S01]  /*0dd0*/  ISETP.GE.AND P0, PT, R15, R2, PT ;  /* 0x000000020f00720c */ /* 0x000fe20003f06270 */
[----:B------:R-:W0:Y:S02]  /*0de0*/  LDCU.64 UR8, c[0x0][0x380] ;  /* 0x00007000ff0877ac */ /* 0x000e240008000a00 */
[----:B------:R-:W-:Y:S01]  /*0df0*/  IMAD R2, R11, 0x2, R34 ;  /* 0x000000020b027824 */ /* 0x000fe200078e0222 */
[----:B------:R-:W-:Y:S02]  /*0e00*/  SEL R9, R0, RZ, !P0 ;  /* 0x000000ff00097207 */ /* 0x000fe40004000000 */
[----:B------:R-:W-:-:S03]  /*0e10*/  SEL R0, R15, R4, P1 ;  /* 0x000000040f007207 */ /* 0x000fc60000800000 */
[C---:B------:R-:W-:Y:S01]  /*0e20*/  IMAD.IADD R6, R9.reuse, 0x1, R2 ;  /* 0x0000000109067824 */ /* 0x040fe200078e0202 */
[----:B------:R-:W-:Y:S01]  /*0e30*/  IADD3 R11, PT, PT, R0, -0x1, RZ ;  /* 0xffffffff000b7810 */ /* 0x000fe20007ffe0ff */
[--C-:B------:R-:W-:Y:S02]  /*0e40*/  IMAD.IADD R8, R9, 0x1, R34.reuse ;  /* 0x0000000109087824 */ /* 0x100fe400078e0222 */
[-C--:B------:R-:W-:Y:S02]  /*0e50*/  IMAD R0, R6, R5.reuse, RZ ;  /* 0x0000000506007224 */ /* 0x080fe400078e02ff */
[----:B------:R-:W-:Y:S02]  /*0e60*/  IMAD R8, R8, R5, RZ ;  /* 0x0000000508087224 */ /* 0x000fe400078e02ff */
[----:B------:R-:W-:Y:S01]  /*0e70*/  VIADD R6, R5, 0xffffffff ;  /* 0xffffffff05067836 */ /* 0x000fe20000000000 */
[----:B------:R-:W-:Y:S01]  /*0e80*/  IADD3 R50, PT, PT, R7, R0, RZ ;  /* 0x0000000007327210 */ /* 0x000fe20007ffe0ff */
[----:B------:R-:W-:-:S02]  /*0e90*/  IMAD.IADD R10, R11, 0x1, R34 ;  /* 0x000000010b0a7824 */ /* 0x000fc400078e0222 */
[C---:B------:R-:W-:Y:S01]  /*0ea0*/  IMAD.IADD R52, R7.reuse, 0x1, R8 ;  /* 0x0000000107347824 */ /* 0x040fe200078e0208 */
[----:B------:R-:W-:Y:S01]  /*0eb0*/  ISETP.GE.U32.AND P0, PT, R7, R6, PT ;  /* 0x000000060700720c */ /* 0x000fe20003f06070 */
[----:B------:R-:W-:Y:S02]  /*0ec0*/  IMAD R6, R10, R5, RZ ;  /* 0x000000050a067224 */ /* 0x000fe400078e02ff */
[----:B------:R-:W-:-:S04]  /*0ed0*/  IMAD.WIDE R20, R52, 0x8, R40 ;  /* 0x0000000834147825 */ /* 0x000fc800078e0228 */
[----:B------:R-:W-:Y:S02]  /*0ee0*/  IMAD.WIDE R18, R50, 0x8, R40 ;  /* 0x0000000832127825 */ /* 0x000fe400078e0228 */
[----:B------:R-:W2:Y:S02]  /*0ef0*/  LDG.E.64.CONSTANT R20, desc[UR4][R20.64] ;  /* 0x0000000414147981 */ /* 0x000ea4000c1e9b00 */
[----:B------:R-:W-:Y:S02]  /*0f00*/  IMAD.IADD R69, R7, 0x1, R6 ;  /* 0x0000000107457824 */ /* 0x000fe400078e0206 */
[----:B------:R-:W2:Y:S01]  /*0f10*/  LDG.E.64.CONSTANT R18, desc[UR4][R18.64] ;  /* 0x0000000412127981 */ /* 0x000ea2000c1e9b00 */
[----:B------:R-:W-:Y:S02]  /*0f20*/  IMAD R10, R3, R4, R9 ;  /* 0x00000004030a7224 */ /* 0x000fe400078e0209 */
[----:B------:R-:W-:-:S04]  /*0f30*/  IMAD.WIDE R16, R69, 0x8, R40 ;  /* 0x0000000845107825 */ /* 0x000fc800078e0228 */
[----:B------:R-:W-:Y:S02]  /*0f40*/  IMAD R14, R3, R4, R11 ;  /* 0x00000004030e7224 */ /* 0x000fe400078e020b */
[-C--:B------:R-:W-:Y:S01]  /*0f50*/  IMAD R4, R10, R5.reuse, RZ ;  /* 0x000000050a047224 */ /* 0x080fe200078e02ff */
[----:B------:R-:W3:Y:S01]  /*0f60*/  LDG.E.64.CONSTANT R16, desc[UR4][R16.64] ;  /* 0x0000000410107981 */ /* 0x000ee2000c1e9b00 */
[----:B------:R-:W-:Y:S02]  /*0f70*/  IMAD R14, R14, R5, RZ ;  /* 0x000000050e0e7224 */ /* 0x000fe400078e02ff */
[----:B------:R-:W-:Y:S02]  /*0f80*/  IMAD.IADD R12, R11, 0x1, R2 ;  /* 0x000000010b0c7824 */ /* 0x000fe400078e0202 */
[C---:B------:R-:W-:Y:S02]  /*0f90*/  IMAD.IADD R65, R7.reuse, 0x1, R4 ;  /* 0x0000000107417824 */ /* 0x040fe400078e0204 */
[----:B------:R-:W-:-:S02]  /*0fa0*/  IMAD.IADD R63, R7, 0x1, R14 ;  /* 0x00000001073f7824 */ /* 0x000fc400078e020e */
[----:B------:R-:W-:Y:S02]  /*0fb0*/  IMAD R3, R12, R5, RZ ;  /* 0x000000050c037224 */ /* 0x000fe400078e02ff */
[----:B------:R-:W-:-:S04]  /*0fc0*/  IMAD.WIDE R12, R65, 0x8, R40 ;  /* 0x00000008410c7825 */ /* 0x000fc800078e0228 */
[--C-:B------:R-:W-:Y:S01]  /*0fd0*/  IMAD.WIDE R70, R63, 0x8, R40.reuse ;  /* 0x000000083f467825 */ /* 0x100fe200078e0228 */
[C---:B------:R-:W-:Y:S01]  /*0fe0*/  IADD3 R67, PT, PT, R7.reuse, R3, RZ ;  /* 0x0000000307437210 */ /* 0x040fe20007ffe0ff */
[----:B------:R-:W4:Y:S02]  /*0ff0*/  LDG.E.64.CONSTANT R12, desc[UR4][R12.64] ;  /* 0x000000040c0c7981 */ /* 0x000f24000c1e9b00 */
[----:B------:R-:W-:Y:S02]  /*1000*/  VIADD R9, R7, 0x1 ;  /* 0x0000000107097836 */ /* 0x000fe40000000000 */
[----:B------:R-:W4:Y:S01]  /*1010*/  LDG.E.64.CONSTANT R70, desc[UR4][R70.64] ;  /* 0x0000000446467981 */ /* 0x000f22000c1e9b00 */
[----:B------:R-:W-:Y:S02]  /*1020*/  IMAD.WIDE R10, R67, 0x8, R40 ;  /* 0x00000008430a7825 */ /* 0x000fe400078e0228 */
[----:B------:R-:W-:-:S04]  /*1030*/  SEL R9, R9, RZ, !P0 ;  /* 0x000000ff09097207 */ /* 0x000fc80004000000 */
[----:B------:R-:W5:Y:S01]  /*1040*/  LDG.E.64.CONSTANT R10, desc[UR4][R10.64] ;  /* 0x000000040a0a7981 */ /* 0x000f62000c1e9b00 */
[----:B------:R-:W-:-:S04]  /*1050*/  IMAD.IADD R61, R9, 0x1, R4 ;  /* 0x00000001093d7824 */ /* 0x000fc800078e0204 */
[----:B------:R-:W-:-:S06]  /*1060*/  IMAD.WIDE R42, R61, 0x8, R40 ;  /* 0x000000083d2a7825 */ /* 0x000fcc00078e0228 */
[----:B------:R-:W5:Y:S01]  /*1070*/  LDG.E.64.CONSTANT R42, desc[UR4][R42.64] ;  /* 0x000000042a2a7981 */ /* 0x000f62000c1e9b00 */
[----:B------:R-:W-:-:S05]  /*1080*/  IADD3 R38, PT, PT, R15, R34, RZ ;  /* 0x000000220f267210 */ /* 0x000fca0007ffe0ff */
[----:B------:R-:W-:-:S04]  /*1090*/  IMAD R38, R38, R5, RZ ;  /* 0x0000000526267224 */ /* 0x000fc800078e02ff */
[----:B------:R-:W-:-:S04]  /*10a0*/  IMAD.IADD R59, R7, 0x1, R38 ;  /* 0x00000001073b7824 */ /* 0x000fc800078e0226 */
[----:B------:R-:W-:-:S06]  /*10b0*/  IMAD.WIDE R34, R59, 0x8, R40 ;  /* 0x000000083b227825 */ /* 0x000fcc00078e0228 */
[----:B------:R-:W5:Y:S01]  /*10c0*/  LDG.E.64.CONSTANT R34, desc[UR4][R34.64] ;  /* 0x0000000422227981 */ /* 0x000f62000c1e9b00 */
[C---:B------:R-:W-:Y:S02]  /*10d0*/  IMAD.IADD R57, R9.reuse, 0x1, R38 ;  /* 0x0000000109397824 */ /* 0x040fe400078e0226 */
[----:B------:R-:W-:Y:S01]  /*10e0*/  IMAD.IADD R51, R9, 0x1, R14 ;  /* 0x0000000109337824 */ /* 0x000fe200078e020e */
[----:B--2---:R-:W-:-:S08]  /*10f0*/  DADD R18, R20, R18 ;  /* 0x0000000014127229 */ /* 0x004fd00000000012 */
[----:B---3--:R-:W-:Y:S01]  /*1100*/  DADD R16, R18, R16 ;  /* 0x0000000012107229 */ /* 0x008fe20000000010 */
[----:B------:R-:W-:-:S04]  /*1110*/  IMAD.IADD R18, R15, 0x1, R2 ;  /* 0x000000010f127824 */ /* 0x000fc800078e0202 */
[----:B------:R-:W-:-:S05]  /*1120*/  IMAD R18, R18, R5, RZ ;  /* 0x0000000512127224 */ /* 0x000fca00078e02ff */
[----:B------:R-:W-:Y:S01]  /*1130*/  IADD3 R55, PT, PT, R7, R18, RZ ;  /* 0x0000001207377210 */ /* 0x000fe20007ffe0ff */
[----:B----4-:R-:W-:-:S04]  /*1140*/  DADD R70, R12, R70 ;  /* 0x000000000c467229 */ /* 0x010fc80000000046 */
[----:B------:R-:W-:-:S06]  /*1150*/  IMAD.WIDE R12, R55, 0x8, R40 ;  /* 0x00000008370c7825 */ /* 0x000fcc00078e0228 */
[----:B------:R-:W2:Y:S01]  /*1160*/  LDG.E.64.CONSTANT R12, desc[UR4][R12.64] ;  /* 0x000000040c0c7981 */ /* 0x000ea2000c1e9b00 */
[----:B-----5:R-:W-:Y:S01]  /*1170*/  DADD R10, R16, R10 ;  /* 0x00000000100a7229 */ /* 0x020fe2000000000a */
[----:B------:R-:W-:-:S04]  /*1180*/  IMAD.WIDE R20, R57, 0x8, R40 ;  /* 0x0000000839147825 */ /* 0x000fc800078e0228 */
[----:B------:R-:W-:Y:S02]  /*1190*/  IMAD.IADD R53, R9, 0x1, R18 ;  /* 0x0000000109357824 */ /* 0x000fe400078e0212 */
[----:B------:R-:W3:Y:S01]  /*11a0*/  LDG.E.64.CONSTANT R20, desc[UR4][R20.64] ;  /* 0x0000000414147981 */ /* 0x000ee2000c1e9b00 */
[----:B------:R-:W-:Y:S01]  /*11b0*/  DADD R42, R10, R42 ;  /* 0x000000000a2a7229 */ /* 0x000fe2000000002a */
[----:B------:R-:W-:-:S06]  /*11c0*/  IMAD.WIDE R10, R53, 0x8, R40 ;  /* 0x00000008350a7825 */ /* 0x000fcc00078e0228 */
[----:B------:R-:W4:Y:S01]  /*11d0*/  LDG.E.64.CONSTANT R10, desc[UR4][R10.64] ;  /* 0x000000040a0a7981 */ /* 0x000f22000c1e9b00 */
[----:B------:R-:W-:-:S06]  /*11e0*/  IMAD.WIDE R16, R51, 0x8, R40 ;  /* 0x0000000833107825 */ /* 0x000fcc00078e0228 */
[----:B------:R-:W5:Y:S01]  /*11f0*/  LDG.E.64.CONSTANT R16, desc[UR4][R16.64] ;  /* 0x0000000410107981 */ /* 0x000f62000c1e9b00 */
[----:B------:R-:W-:Y:S01]  /*1200*/  ISETP.NE.AND P0, PT, R7, RZ, PT ;  /* 0x000000ff0700720c */ /* 0x000fe20003f05270 */
[----:B------:R-:W-:-:S03]  /*1210*/  DADD R34, R70, R34 ;  /* 0x0000000046227229 */ /* 0x000fc60000000022 */
[----:B------:R-:W-:-:S04]  /*1220*/  SEL R2, R7, R5, P0 ;  /* 0x0000000507027207 */ /* 0x000fc80000000000 */
[----:B------:R-:W-:-:S05]  /*1230*/  IADD3 R7, P0, PT, R2, R4, RZ ;  /* 0x0000000402077210 */ /* 0x000fca0007f1e0ff */
[----:B------:R-:W-:Y:S01]  /*1240*/  IMAD.SHL.U32 R49, R7, 0x8, RZ ;  /* 0x0000000807317824 */ /* 0x000fe200078e00ff */
[----:B--2---:R-:W-:Y:S01]  /*1250*/  DADD R12, R34, R12 ;  /* 0x00000000220c7229 */ /* 0x004fe2000000000c */
[----:B------:R-:W-:Y:S01]  /*1260*/  SHF.R.S32.HI R35, RZ, 0x1f, R2 ;  /* 0x0000001fff237819 */ /* 0x000fe20000011402 */
[----:B------:R-:W-:-:S03]  /*1270*/  IMAD R34, R48, R5, RZ ;  /* 0x0000000530227224 */ /* 0x000fc600078e02ff */
[----:B------:R-:W-:Y:S02]  /*1280*/  LEA.HI.X.SX32 R48, R4, R35, 0x1, P0 ;  /* 0x0000002304307211 */ /* 0x000fe400000f0eff */
[----:B0-----:R-:W-:Y:S02]  /*1290*/  IADD3 R4, P0, PT, R49, UR8, RZ ;  /* 0x0000000831047c10 */ /* 0x001fe4000ff1e0ff */
[----:B------:R-:W-:Y:S01]  /*12a0*/  SHF.L.U64.HI R48, R7, 0x3, R48 ;  /* 0x0000000307307819 */ /* 0x000fe20000010230 */
[----:B---3--:R-:W-:-:S03]  /*12b0*/  DADD R20, R42, R20 ;  /* 0x000000002a147229 */ /* 0x008fc60000000014 */
[----:B------:R-:W-:Y:S01]  /*12c0*/  IADD3.X R5, PT, PT, R48, UR9, RZ, P0, !PT ;  /* 0x0000000930057c10 */ /* 0x000fe200087fe4ff */
[----:B------:R-:W-:-:S04]  /*12d0*/  IMAD.IADD R19, R9, 0x1, R34 ;  /* 0x0000000109137824 */ /* 0x000fc800078e0222 */
[----:B----4-:R-:W-:Y:S01]  /*12e0*/  DADD R10, R20, R10 ;  /* 0x00000000140a7229 */ /* 0x010fe2000000000a */
[----:B------:R-:W2:Y:S01]  /*12f0*/  LDG.E.64.CONSTANT R4, desc[UR4][R4.64+-0x8] ;  /* 0xfffff80404047981 */ /* 0x000ea2000c1e9b00 */
[----:B------:R-:W-:-:S04]  /*1300*/  IADD3 R20, P1, PT, R2, R38, RZ ;  /* 0x0000002602147210 */ /* 0x000fc80007f3e0ff */
[----:B------:R-:W-:Y:S02]  /*1310*/  LEA.HI.X.SX32 R7, R38, R35, 0x1, P1 ;  /* 0x0000002326077211 */ /* 0x000fe400008f0eff */
[C---:B------:R-:W-:Y:S01]  /*1320*/  SHF.L.U32 R21, R20.reuse, 0x3, RZ ;  /* 0x0000000314157819 */ /* 0x040fe200000006ff */
[----:B------:R-:W-:Y:S01]  /*1330*/  IMAD.WIDE R38, R19, 0x8, R40 ;  /* 0x0000000813267825 */ /* 0x000fe200078e0228 */
[----:B------:R-:W-:Y:S02]  /*1340*/  SHF.L.U64.HI R20, R20, 0x3, R7 ;  /* 0x0000000314147819 */ /* 0x000fe40000010207 */
[----:B------:R-:W-:-:S03]  /*1350*/  IADD3 R42, P0, PT, R21, UR8, RZ ;  /* 0x00000008152a7c10 */ /* 0x000fc6000ff1e0ff */
[----:B------:R-:W3:Y:S01]  /*1360*/  LDG.E.64.CONSTANT R38, desc[UR4][R38.64] ;  /* 0x0000000426267981 */ /* 0x000ee2000c1e9b00 */
[----:B------:R-:W-:Y:S01]  /*1370*/  IADD3.X R43, PT, PT, R20, UR9, RZ, P0, !PT ;  /* 0x00000009142b7c10 */ /* 0x000fe200087fe4ff */
[----:B-----5:R-:W-:-:S04]  /*1380*/  DADD R16, R10, R16 ;  /* 0x000000000a107229 */ /* 0x020fc80000000010 */
[----:B------:R-:W4:Y:S01]  /*1390*/  LDG.E.64.CONSTANT R10, desc[UR4][R42.64+-0x8] ;  /* 0xfffff8042a0a7981 */ /* 0x000f22000c1e9b00 */
[----:B------:R-:W-:-:S03]  /*13a0*/  IADD3 R15, P1, PT, R2, R18, RZ ;  /* 0x00000012020f7210 */ /* 0x000fc60007f3e0ff */
[----:B--2---:R-:W-:Y:S01]  /*13b0*/  DADD R4, R16, R4 ;  /* 0x0000000010047229 */ /* 0x004fe20000000004 */
[----:B------:R-:W-:-:S04]  /*13c0*/  IADD3 R17, P0, PT, R2, R34, RZ ;  /* 0x0000002202117210 */ /* 0x000fc80007f1e0ff */
[-C--:B------:R-:W-:Y:S02]  /*13d0*/  LEA.HI.X.SX32 R34, R34, R35.reuse, 0x1, P0 ;  /* 0x0000002322227211 */ /* 0x080fe400000f0eff */
[----:B------:R-:W-:Y:S02]  /*13e0*/  LEA.HI.X.SX32 R16, R18, R35, 0x1, P1 ;  /* 0x0000002312107211 */ /* 0x000fe400008f0eff */
[C---:B------:R-:W-:Y:S01]  /*13f0*/  SHF.L.U64.HI R18, R17.reuse, 0x3, R34 ;  /* 0x0000000311127819 */ /* 0x040fe20000010222 */
[----:B------:R-:W-:Y:S01]  /*1400*/  IMAD.SHL.U32 R17, R17, 0x8, RZ ;  /* 0x0000000811117824 */ /* 0x000fe200078e00ff */
[C---:B------:R-:W-:Y:S01]  /*1410*/  SHF.L.U64.HI R16, R15.reuse, 0x3, R16 ;  /* 0x000000030f107819 */ /* 0x040fe20000010210 */
[----:B------:R-:W-:Y:S01]  /*1420*/  IMAD.SHL.U32 R15, R15, 0x8, RZ ;  /* 0x000000080f0f7824 */ /* 0x000fe200078e00ff */
[----:B---3--:R-:W-:Y:S02]  /*1430*/  DADD R12, R12, R38 ;  /* 0x000000000c0c7229 */ /* 0x008fe40000000026 */
[----:B------:R-:W-:Y:S01]  /*1440*/  IADD3 R38, P0, PT, R17, UR8, RZ ;  /* 0x0000000811267c10 */ /* 0x000fe2000ff1e0ff */
[----:B----4-:R-:W-:-:S03]  /*1450*/  DADD R10, R4, R10 ;  /* 0x00000000040a7229 */ /* 0x010fc6000000000a */
[----:B------:R-:W-:Y:S02]  /*1460*/  IADD3.X R39, PT, PT, R18, UR9, RZ, P0, !PT ;  /* 0x0000000912277c10 */ /* 0x000fe400087fe4ff */
[----:B------:R-:W-:-:S04]  /*1470*/  IADD3 R4, P1, PT, R15, UR8, RZ ;  /* 0x000000080f047c10 */ /* 0x000fc8000ff3e0ff */
[----:B------:R-:W-:Y:S01]  /*1480*/  IADD3.X R5, PT, PT, R16, UR9, RZ, P1, !PT ;  /* 0x0000000910057c10 */ /* 0x000fe20008ffe4ff */
[----:B------:R-:W2:Y:S05]  /*1490*/  LDG.E.64.CONSTANT R38, desc[UR4][R38.64+-0x8] ;  /* 0xfffff80426267981 */ /* 0x000eaa000c1e9b00 */
[----:B------:R-:W3:Y:S01]  /*14a0*/  LDG.E.64.CONSTANT R4, desc[UR4][R4.64+-0x8] ;  /* 0xfffff80404047981 */ /* 0x000ee2000c1e9b00 */
[----:B--2---:R-:W-:Y:S01]  /*14b0*/  DADD R38, R12, R38 ;  /* 0x000000000c267229 */ /* 0x004fe20000000026 */
[----:B------:R-:W-:Y:S01]  /*14c0*/  IADD3 R13, P0, PT, R2, R14, RZ ;  /* 0x0000000e020d7210 */ /* 0x000fe20007f1e0ff */
[----:B---3--:R-:W-:-:S03]  /*14d0*/  DADD R4, R10, R4 ;  /* 0x000000000a047229 */ /* 0x008fc60000000004 */
        /* <DEDUP_REMOVED lines=8> */
[----:B------:R-:W-:Y:S01]  /*1560*/  UMOV UR6, 0x11111111 ;  /* 0x1111111100067882 */ /* 0x000fe20000000000 */
[----:B------:R-:W-:Y:S01]  /*1570*/  UMOV UR7, 0x40111111 ;  /* 0x4011111100077882 */ /* 0x000fe20000000000 */
[----:B------:R-:W-:Y:S01]  /*1580*/  IMAD.IADD R12, R9, 0x1, R8 ;  /* 0x00000001090c7824 */ /* 0x000fe200078e0208 */
[----:B------:R-:W-:-:S03]  /*1590*/  DADD R44, R44, -R46 ;  /* 0x000000002c2c7229 */ /* 0x000fc6000000082e */
[----:B------:R-:W-:-:S06]  /*15a0*/  IMAD.WIDE R46, R12, 0x8, R40 ;  /* 0x000000080c2e7825 */ /* 0x000fcc00078e0228 */
[----:B------:R-:W4:Y:S01]  /*15b0*/  LDG.E.64.CONSTANT R46, desc[UR4][R46.64] ;  /* 0x000000042e2e7981 */ /* 0x000f22000c1e9b00 */
[----:B--2---:R-:W-:Y:S01]  /*15c0*/  DMUL R10, R10, -UR6 ;  /* 0x800000060a0a7c28 */ /* 0x004fe20008000000 */
[----:B------:R-:W-:Y:S01]  /*15d0*/  UMOV UR6, 0xddddddde ;  /* 0xddddddde00067882 */ /* 0x000fe20000000000 */
[----:B------:R-:W-:-:S06]  /*15e0*/  UMOV UR7, 0x3fdddddd ;  /* 0x3fdddddd00077882 */ /* 0x000fcc0000000000 */
[----:B------:R-:W-:Y:S01]  /*15f0*/  DFMA R38, R38, UR6, R10 ;  /* 0x0000000626267c2b */ /* 0x000fe2000800000a */
[----:B------:R-:W-:Y:S01]  /*1600*/  IMAD.IADD R11, R9, 0x1, R6 ;  /* 0x00000001090b7824 */ /* 0x000fe200078e0206 */
[----:B---3--:R-:W-:-:S03]  /*1610*/  DADD R42, R4, R42 ;  /* 0x00000000042a7229 */ /* 0x008fc6000000002a */
[----:B------:R-:W-:-:S06]  /*1620*/  IMAD.WIDE R4, R11, 0x8, R40 ;  /* 0x000000080b047825 */ /* 0x000fcc00078e0228 */
[----:B------:R-:W4:Y:S01]  /*1630*/  LDG.E.64.CONSTANT R4, desc[UR4][R4.64] ;  /* 0x0000000404047981 */ /* 0x000f22000c1e9b00 */
[----:B------:R-:W-:Y:S01]  /*1640*/  IMAD.IADD R10, R9, 0x1, R3 ;  /* 0x00000001090a7824 */ /* 0x000fe200078e0203 */
[----:B------:R-:W-:Y:S01]  /*1650*/  IADD3 R7, P0, PT, R2, R8, RZ ;  /* 0x0000000802077210 */ /* 0x000fe20007f1e0ff */
[----:B----4-:R-:W-:Y:S02]  /*1660*/  DADD R4, R46, R4 ;  /* 0x000000002e047229 */ /* 0x010fe40000000004 */
[----:B------:R-:W-:-:S06]  /*1670*/  IMAD.WIDE R46, R10, 0x8, R40 ;  /* 0x000000080a2e7825 */ /* 0x000fcc00078e0228 */
[----:B------:R-:W2:Y:S01]  /*1680*/  LDG.E.64.CONSTANT R46, desc[UR4][R46.64] ;  /* 0x000000042e2e7981 */ /* 0x000ea2000c1e9b00 */
[----:B------:R-:W-:Y:S02]  /*1690*/  LEA.HI.X.SX32 R8, R8, R35, 0x1, P0 ;  /* 0x0000002308087211 */ /* 0x000fe400000f0eff */
[----:B------:R-:W-:Y:S02]  /*16a0*/  IADD3 R9, PT, PT, R9, R0, RZ ;  /* 0x0000000009097210 */ /* 0x000fe40007ffe0ff */
[C---:B------:R-:W-:Y:S01]  /*16b0*/  SHF.L.U64.HI R8, R7.reuse, 0x3, R8 ;  /* 0x0000000307087819 */ /* 0x040fe20000010208 */
[----:B------:R-:W-:Y:S02]  /*16c0*/  IMAD.SHL.U32 R7, R7, 0x8, RZ ;  /* 0x0000000807077824 */ /* 0x000fe400078e00ff */
[----:B------:R-:W-:-:S06]  /*16d0*/  IMAD.WIDE R40, R9, 0x8, R40 ;  /* 0x0000000809287825 */ /* 0x000fcc00078e0228 */
[----:B------:R-:W3:Y:S01]  /*16e0*/  LDG.E.64.CONSTANT R40, desc[UR4][R40.64] ;  /* 0x0000000428287981 */ /* 0x000ee2000c1e9b00 */
[----:B--2---:R-:W-:Y:S01]  /*16f0*/  DADD R46, R4, R46 ;  /* 0x00000000042e7229 */ /* 0x004fe2000000002e */
[----:B------:R-:W-:-:S04]  /*1700*/  IADD3 R4, P0, PT, R7, UR8, RZ ;  /* 0x0000000807047c10 */ /* 0x000fc8000ff1e0ff */
[----:B------:R-:W-:-:S06]  /*1710*/  IADD3.X R5, PT, PT, R8, UR9, RZ, P0, !PT ;  /* 0x0000000908057c10 */ /* 0x000fcc00087fe4ff */
[----:B------:R-:W2:Y:S01]  /*1720*/  LDG.E.64.CONSTANT R4, desc[UR4][R4.64+-0x8] ;  /* 0xfffff80404047981 */ /* 0x000ea2000c1e9b00 */
[----:B------:R-:W-:Y:S01]  /*1730*/  IADD3 R34, P0, PT, R2, R6, RZ ;  /* 0x0000000602227210 */ /* 0x000fe20007f1e0ff */
[----:B---3--:R-:W-:-:S03]  /*1740*/  DADD R46, R46, R40 ;  /* 0x000000002e2e7229 */ /* 0x008fc60000000028 */
[----:B------:R-:W-:Y:S01]  /*1750*/  LEA.HI.X.SX32 R71, R6, R35, 0x1, P0 ;  /* 0x0000002306477211 */ /* 0x000fe200000f0eff */
[----:B------:R-:W-:-:S05]  /*1760*/  IMAD.SHL.U32 R6, R34, 0x8, RZ ;  /* 0x0000000822067824 */ /* 0x000fca00078e00ff */
[----:B------:R-:W-:Y:S01]  /*1770*/  IADD3 R40, P0, PT, R6, UR8, RZ ;  /* 0x0000000806287c10 */ /* 0x000fe2000ff1e0ff */
[----:B--2---:R-:W-:Y:S01]  /*1780*/  DADD R46, R46, R4 ;  /* 0x000000002e2e7229 */ /* 0x004fe20000000004 */
[----:B------:R-:W-:-:S04]  /*1790*/  SHF.L.U64.HI R5, R34, 0x3, R71 ;  /* 0x0000000322057819 */ /* 0x000fc80000010247 */
        /* <DEDUP_REMOVED lines=15> */
[----:B------:R-:W-:-:S06]  /*1890*/  IADD3.X R35, PT, PT, R0, UR9, RZ, P0, !PT ;  /* 0x0000000900237c10 */ /* 0x000fcc00087fe4ff */
[----:B------:R-:W3:Y:S01]  /*18a0*/  LDG.E.64.CONSTANT R34, desc[UR4][R34.64+-0x8] ;  /* 0xfffff80422227981 */ /* 0x000ee2000c1e9b00 */
[----:B------:R-:W-:Y:S01]  /*18b0*/  UMOV UR6, 0x9999999a ;  /* 0x9999999a00067882 */ /* 0x000fe20000000000 */
[----:B------:R-:W-:Y:S02]  /*18c0*/  UMOV UR7, 0x3fb99999 ;  /* 0x3fb9999900077882 */ /* 0x000fe40000000000 */
[----:B------:R-:W-:Y:S01]  /*18d0*/  DFMA R42, R42, UR6, R38 ;  /* 0x000000062a2a7c2b */ /* 0x000fe20008000026 */
[----:B------:R-:W-:Y:S01]  /*18e0*/  ISETP.GT.AND P0, PT, R37, 0xfffff, PT ;  /* 0x000fffff2500780c */ /* 0x000fe20003f04270 */
[----:B------:R-:W-:Y:S01]  /*18f0*/  UMOV UR8, 0x11111111 ;  /* 0x1111111100087882 */ /* 0x000fe20000000000 */
[----:B------:R-:W-:Y:S01]  /*1900*/  UMOV UR9, 0x3fa11111 ;  /* 0x3fa1111100097882 */ /* 0x000fe20000000000 */
[----:B------:R-:W-:-:S08]  /*1910*/  DFMA R38, RZ, R26, RZ ;  /* 0x0000001aff26722b */ /* 0x000fd000000000ff */
[----:B------:R-:W-:-:S08]  /*1920*/  DFMA R38, RZ, R32, R38 ;  /* 0x00000020ff26722b */ /* 0x000fd00000000026 */
[----:B------:R-:W-:Y:S01]  /*1930*/  DFMA R38, RZ, R30, R38 ;  /* 0x0000001eff26722b */ /* 0x000fe20000000026 */
[----:B------:R-:W-:Y:S01]  /*1940*/  BSSY.RECONVERGENT B0, `(.L_x_43) ;  /* 0x0000059000007945 */ /* 0x000fe20003800200 */
[----:B--2---:R-:W-:-:S08]  /*1950*/  DADD R40, R40, R46 ;  /* 0x0000000028287229 */ /* 0x004fd0000000002e */
[----:B---3--:R-:W-:Y:S01]  /*1960*/  DADD R40, R40, R34 ;  /* 0x0000000028287229 */ /* 0x008fe20000000022 */
[----:B------:R-:W0:Y:S07]  /*1970*/  LDC.64 R34, c[0x0][0x3a0] ;  /* 0x0000e800ff227b82 */ /* 0x000e2e0000000a00 */
[----:B------:R-:W-:Y:S01]  /*1980*/  DFMA R40, R40, UR8, R42 ;  /* 0x0000000828287c2b */ /* 0x000fe2000800002a */
[----:B------:R-:W-:-:S07]  /*1990*/  IMAD.MOV.U32 R47, RZ, RZ, R37 ;  /* 0x000000ffff2f7224 */ /* 0x000fce00078e0025 */
[----:B------:R-:W-:Y:S01]  /*19a0*/  DFMA R40, R40, -4, R44 ;  /* 0xc01000002828782b */ /* 0x000fe2000000002c */
[----:B------:R-:W-:Y:S01]  /*19b0*/  IMAD.MOV.U32 R44, RZ, RZ, R36 ;  /* 0x000000ffff2c7224 */ /* 0x000fe200078e0024 */
[----:B------:R-:W-:Y:S01]  /*19c0*/  @!P0 DMUL R36, R36, 1.80143985094819840000e+16 ;  /* 0x4350000024248828 */ /* 0x000fe20000000000 */
[----:B0-----:R-:W-:-:S09]  /*19d0*/  IMAD.WIDE.U32 R42, R58, 0x8, R34 ;  /* 0x000000083a2a7825 */ /* 0x001fd200078e0022 */
[----:B------:R-:W-:Y:S01]  /*19e0*/  @!P0 IMAD.MOV.U32 R47, RZ, RZ, R37 ;  /* 0x000000ffff2f8224 */ /* 0x000fe200078e0025 */
[----:B------:R0:W-:Y:S01]  /*19f0*/  STG.E.64 desc[UR4][R42.64], R40 ;  /* 0x000000282a007986 */ /* 0x0001e2000c101b04 */
[----:B------:R-:W-:-:S03]  /*1a00*/  DFMA R34, -RZ, R26, R38 ;  /* 0x0000001aff22722b */ /* 0x000fc60000000126 */
[----:B------:R-:W-:-:S04]  /*1a10*/  IADD3 R38, PT, PT, R47, -0x1, RZ ;  /* 0xffffffff2f267810 */ /* 0x000fc80007ffe0ff */
[----:B------:R-:W-:Y:S01]  /*1a20*/  ISETP.GT.U32.AND P1, PT, R38, 0x7feffffe, PT ;  /* 0x7feffffe2600780c */ /* 0x000fe20003f24070 */
[----:B------:R-:W-:Y:S01]  /*1a30*/  DFMA R34, -RZ, R28, R34 ;  /* 0x0000001cff22722b */ /* 0x000fe20000000122 */
[----:B------:R-:W-:Y:S02]  /*1a40*/  IMAD.MOV.U32 R46, RZ, RZ, -0x3ff ;  /* 0xfffffc01ff2e7424 */ /* 0x000fe400078e00ff */
[----:B------:R-:W-:Y:S02]  /*1a50*/  @!P0 IMAD.MOV.U32 R46, RZ, RZ, -0x435 ;  /* 0xfffffbcbff2e8424 */ /* 0x000fe400078e00ff */
[----:B------:R-:W-:-:S07]  /*1a60*/  @!P0 IMAD.MOV.U32 R44, RZ, RZ, R36 ;  /* 0x000000ffff2c8224 */ /* 0x000fce00078e0024 */
[----:B0-----:R-:W-:Y:S05]  /*1a70*/  @P1 BRA `(.L_x_44) ;  /* 0x0000000000fc1947 */ /* 0x001fea0003800000 */
[----:B------:R-:W-:Y:S01]  /*1a80*/  LOP3.LUT R36, R47, 0xfffff, RZ, 0xc0, !PT ;  /* 0x000fffff2f247812 */ /* 0x000fe200078ec0ff */
[----:B------:R-:W-:Y:S01]  /*1a90*/  IMAD.MOV.U32 R38, RZ, RZ, RZ ;  /* 0x000000ffff267224 */ /* 0x000fe200078e00ff */
[----:B------:R-:W-:Y:S01]  /*1aa0*/  UMOV UR10, 0x3ae80f1e ;  /* 0x3ae80f1e000a7882 */ /* 0x000fe20000000000 */
[----:B------:R-:W-:Y:S01]  /*1ab0*/  UMOV UR11, 0x3eb1380b ;  /* 0x3eb1380b000b7882 */ /* 0x000fe20000000000 */
[----:B------:R-:W-:Y:S02]  /*1ac0*/  LOP3.LUT R37, R36, 0x3ff00000, RZ, 0xfc, !PT ;  /* 0x3ff0000024257812 */ /* 0x000fe400078efcff */
[----:B------:R-:W-:Y:S02]  /*1ad0*/  MOV R36, R44 ;  /* 0x0000002c00247202 */ /* 0x000fe40000000f00 */
[----:B------:R-:W-:Y:S02]  /*1ae0*/  ISETP.GE.U32.AND P0, PT, R37, 0x3ff6a09f, PT ;  /* 0x3ff6a09f2500780c */ /* 0x000fe40003f06070 */
[----:B------:R-:W-:-:S11]  /*1af0*/  LEA.HI R46, R47, R46, RZ, 0xc ;  /* 0x0000002e2f2e7211 */ /* 0x000fd600078f60ff */
[----:B------:R-:W-:Y:S02]  /*1b00*/  @P0 VIADD R39, R37, 0xfff00000 ;  /* 0xfff0000025270836 */ /* 0x000fe40000000000 */
[----:B------:R-:W-:Y:S02]  /*1b10*/  @P0 VIADD R46, R46, 0x1 ;  /* 0x000000012e2e0836 */ /* 0x000fe40000000000 */
        /* <DEDUP_REMOVED lines=9> */
[----:B------:R-:W-:Y:S02]  /*1bb0*/  DADD R38, R36, -R42 ;  /* 0x0000000024267229 */ /* 0x000fe4000000082a */
[----:B------:R-:W-:-:S06]  /*1bc0*/  DMUL R40, R42, R42 ;  /* 0x0000002a2a287228 */ /* 0x000fcc0000000000 */
[----:B------:R-:W-:-:S08]  /*1bd0*/  DADD R38, R38, R38 ;  /* 0x0000000026267229 */ /* 0x000fd00000000026 */
[----:B------:R-:W-:Y:S01]  /*1be0*/  DFMA R38, R36, -R42, R38 ;  /* 0x8000002a2426722b */ /* 0x000fe20000000026 */
[----:B------:R-:W-:Y:S01]  /*1bf0*/  MOV R36, 0x8b7a8b04 ;  /* 0x8b7a8b0400247802 */ /* 0x000fe20000000f00 */
[----:B------:R-:W-:-:S06]  /*1c00*/  IMAD.MOV.U32 R37, RZ, RZ, 0x3ed0ee25 ;  /* 0x3ed0ee25ff257424 */ /* 0x000fcc00078e00ff */
        /* <DEDUP_REMOVED lines=18> */
[----:B------:R-:W-:Y:S01]  /*1d30*/  LOP3.LUT R36, R46, 0x80000000, RZ, 0x3c, !PT ;  /* 0x800000002e247812 */ /* 0x000fe200078e3cff */
[----:B------:R-:W-:Y:S01]  /*1d40*/  IMAD.MOV.U32 R37, RZ, RZ, 0x43300000 ;  /* 0x43300000ff257424 */ /* 0x000fe200078e00ff */
[----:B------:R-:W-:-:S04]  /*1d50*/  UMOV UR11, 0x3fb55555 ;  /* 0x3fb55555000b7882 */ /* 0x000fc80000000000 */
[----:B------:R-:W-:Y:S01]  /*1d60*/  DFMA R44, R40, R44, UR10 ;  /* 0x0000000a282c7e2b */ /* 0x000fe2000800002c */
[----:B------:R-:W-:Y:S01]  /*1d70*/  UMOV UR10, 0x80000000 ;  /* 0x80000000000a7882 */ /* 0x000fe20000000000 */
[----:B------:R-:W-:Y:S02]  /*1d80*/  UMOV UR11, 0x43300000 ;  /* 0x43300000000b7882 */ /* 0x000fe40000000000 */
[----:B------:R-:W-:Y:S01]  /*1d90*/  DADD R36, R36, -UR10 ;  /* 0x8000000a24247e29 */ /* 0x000fe20008000000 */
[----:B------:R-:W-:Y:S01]  /*1da0*/  UMOV UR10, 0xfefa39ef ;  /* 0xfefa39ef000a7882 */ /* 0x000fe20000000000 */
[----:B------:R-:W-:Y:S02]  /*1db0*/  UMOV UR11, 0x3fe62e42 ;  /* 0x3fe62e42000b7882 */ /* 0x000fe40000000000 */
[----:B------:R-:W-:-:S04]  /*1dc0*/  DMUL R44, R40, R44 ;  /* 0x0000002c282c7228 */ /* 0x000fc80000000000 */
[----:B------:R-:W-:-:S04]  /*1dd0*/  DFMA R40, R36, UR10, R42 ;  /* 0x0000000a24287c2b */ /* 0x000fc8000800002a */
[----:B------:R-:W-:-:S04]  /*1de0*/  DFMA R44, R42, R44, R38 ;  /* 0x0000002c2a2c722b */ /* 0x000fc80000000026 */
        /* <DEDUP_REMOVED lines=8> */
.L_x_44:
[----:B------:R-:W-:Y:S01]  /*1e70*/  MOV R38, 0x0 ;  /* 0x0000000000267802 */ /* 0x000fe20000000f00 */
[----:B------:R-:W-:Y:S01]  /*1e80*/  IMAD.MOV.U32 R39, RZ, RZ, 0x7ff00000 ;  /* 0x7ff00000ff277424 */ /* 0x000fe200078e00ff */
[----:B------:R-:W-:-:S05]  /*1e90*/  LOP3.LUT P0, RZ, R37, 0x7fffffff, RZ, 0xc0, !PT ;  /* 0x7fffffff25ff7812 */ /* 0x000fca000780c0ff */
[----:B------:R-:W-:-:S10]  /*1ea0*/  DFMA R38, R36, R38, +INF ;  /* 0x7ff000002426742b */ /* 0x000fd40000000026 */
[----:B------:R-:W-:Y:S02]  /*1eb0*/  FSEL R40, R38, RZ, P0 ;  /* 0x000000ff26287208 */ /* 0x000fe40000000000 */
[----:B------:R-:W-:-:S07]  /*1ec0*/  FSEL R41, R39, -QNAN , P0 ;  /* 0xfff0000027297808 */ /* 0x000fce0000000000 */
.L_x_45:
[----:B------:R-:W-:Y:S05]  /*1ed0*/  BSYNC.RECONVERGENT B0 ;  /* 0x0000000000007941 */ /* 0x000fea0003800200 */
.L_x_43:
[----:B------:R-:W-:Y:S01]  /*1ee0*/  ISETP.GT.AND P0, PT, R56, 0xfffff, PT ;  /* 0x000fffff3800780c */ /* 0x000fe20003f04270 */
[----:B------:R-:W-:Y:S01]  /*1ef0*/  IMAD.MOV.U32 R36, RZ, RZ, R30 ;  /* 0x000000ffff247224 */ /* 0x000fe200078e001e */
[----:B------:R-:W-:Y:S01]  /*1f00*/  MOV R60, R56 ;  /* 0x00000038003c7202 */ /* 0x000fe20000000f00 */
[----:B------:R-:W-:Y:S01]  /*1f10*/  IMAD.MOV.U32 R37, RZ, RZ, R31 ;  /* 0x000000ffff257224 */ /* 0x000fe200078e001f */
[----:B------:R-:W-:Y:S01]  /*1f20*/  DFMA R34, R32, -4, R34 ;  /* 0xc01000002022782b */ /* 0x000fe20000000022 */
[----:B------:R-:W-:Y:S01]  /*1f30*/  BSSY.RECONVERGENT B0, `(.L_x_46) ;  /* 0x000004f000007945 */ /* 0x000fe20003800200 */
[----:B------:R-:W-:-:S06]  /*1f40*/  IMAD.MOV.U32 R44, RZ, RZ, R54 ;  /* 0x000000ffff2c7224 */ /* 0x000fcc00078e0036 */
[----:B------:R-:W-:Y:S02]  /*1f50*/  DADD R34, R34, R40 ;  /* 0x0000000022227229 */ /* 0x000fe40000000028 */
[----:B------:R-:W-:-:S10]  /*1f60*/  @!P0 DMUL R36, R30, 1.80143985094819840000e+16 ;  /* 0x435000001e248828 */ /* 0x000fd40000000000 */
[----:B------:R-:W-:Y:S01]  /*1f70*/  @!P0 IMAD.MOV.U32 R60, RZ, RZ, R37 ;  /* 0x000000ffff3c8224 */ /* 0x000fe200078e0025 */
[----:B------:R-:W-:-:S03]  /*1f80*/  @!P0 MOV R44, R36 ;  /* 0x00000024002c8202 */ /* 0x000fc60000000f00 */
[----:B------:R-:W-:-:S05]  /*1f90*/  VIADD R38, R60, 0xffffffff ;  /* 0xffffffff3c267836 */ /* 0x000fca0000000000 */
[----:B------:R-:W-:-:S13]  /*1fa0*/  ISETP.GT.U32.AND P1, PT, R38, 0x7feffffe, PT ;  /* 0x7feffffe2600780c */ /* 0x000fda0003f24070 */
[----:B------:R-:W-:Y:S05]  /*1fb0*/  @P1 BRA `(.L_x_47) ;  /* 0x0000000400001947 */ /* 0x000fea0003800000 */
[----:B------:R-:W-:Y:S01]  /*1fc0*/  LOP3.LUT R36, R60, 0xfffff, RZ, 0xc0, !PT ;  /* 0x000fffff3c247812 */ /* 0x000fe200078ec0ff */
[----:B------:R-:W-:Y:S01]  /*1fd0*/  UMOV UR10, 0x3ae80f1e ;  /* 0x3ae80f1e000a7882 */ /* 0x000fe20000000000 */
[----:B------:R-:W-:Y:S02]  /*1fe0*/  UMOV UR11, 0x3eb1380b ;  /* 0x3eb1380b000b7882 */ /* 0x000fe40000000000 */
[----:B------:R-:W-:Y:S01]  /*1ff0*/  LOP3.LUT R45, R36, 0x3ff00000, RZ, 0xfc, !PT ;  /* 0x3ff00000242d7812 */ /* 0x000fe200078efcff */
[----:B------:R-:W-:-:S03]  /*2000*/  IMAD.MOV.U32 R36, RZ, RZ, RZ ;  /* 0x000000ffff247224 */ /* 0x000fc600078e00ff */
[----:B------:R-:W-:-:S13]  /*2010*/  ISETP.GE.U32.AND P1, PT, R45, 0x3ff6a09f, PT ;  /* 0x3ff6a09f2d00780c */ /* 0x000fda0003f26070 */
[----:B------:R-:W-:-:S04]  /*2020*/  @P1 VIADD R37, R45, 0xfff00000 ;  /* 0xfff000002d251836 */ /* 0x000fc80000000000 */
[----:B------:R-:W-:-:S06]  /*2030*/  @P1 IMAD.MOV.U32 R45, RZ, RZ, R37 ;  /* 0x000000ffff2d1224 */ /* 0x000fcc00078e0025 */
[C---:B------:R-:W-:Y:S02]  /*2040*/  DADD R46, R44.reuse, 1 ;  /* 0x3ff000002c2e7429 */ /* 0x040fe40000000000 */
[----:B------:R-:W-:-:S04]  /*2050*/  DADD R44, R44, -1 ;  /* 0xbff000002c2c7429 */ /* 0x000fc80000000000 */
[----:B------:R-:W0:Y:S02]  /*2060*/  MUFU.RCP64H R37, R47 ;  /* 0x0000002f00257308 */ /* 0x000e240000001800 */
[----:B0-----:R-:W-:-:S08]  /*2070*/  DFMA R42, -R46, R36, 1 ;  /* 0x3ff000002e2a742b */ /* 0x001fd00000000124 */
[----:B------:R-:W-:-:S08]  /*2080*/  DFMA R42, R42, R42, R42 ;  /* 0x0000002a2a2a722b */ /* 0x000fd0000000002a */
[----:B------:R-:W-:Y:S01]  /*2090*/  DFMA R42, R36, R42, R36 ;  /* 0x0000002a242a722b */ /* 0x000fe20000000024 */
[----:B------:R-:W-:Y:S01]  /*20a0*/  MOV R36, 0x8b7a8b04 ;  /* 0x8b7a8b0400247802 */ /* 0x000fe20000000f00 */
[----:B------:R-:W-:-:S06]  /*20b0*/  IMAD.MOV.U32 R37, RZ, RZ, 0x3ed0ee25 ;  /* 0x3ed0ee25ff257424 */ /* 0x000fcc00078e00ff */
[----:B------:R-:W-:-:S08]  /*20c0*/  DMUL R38, R44, R42 ;  /* 0x0000002a2c267228 */ /* 0x000fd00000000000 */
[----:B------:R-:W-:-:S08]  /*20d0*/  DFMA R38, R44, R42, R38 ;  /* 0x0000002a2c26722b */ /* 0x000fd00000000026 */
[----:B------:R-:W-:Y:S02]  /*20e0*/  DMUL R40, R38, R38 ;  /* 0x0000002626287228 */ /* 0x000fe40000000000 */
[----:B------:R-:W-:-:S06]  /*20f0*/  DADD R46, R44, -R38 ;  /* 0x000000002c2e7229 */ /* 0x000fcc0000000826 */
[----:B------:R-:W-:Y:S01]  /*2100*/  DFMA R36, R40, UR10, R36 ;  /* 0x0000000a28247c2b */ /* 0x000fe20008000024 */
[----:B------:R-:W-:Y:S01]  /*2110*/  UMOV UR10, 0x9f02676f ;  /* 0x9f02676f000a7882 */ /* 0x000fe20000000000 */
[----:B------:R-:W-:Y:S01]  /*2120*/  UMOV UR11, 0x3ef3b266 ;  /* 0x3ef3b266000b7882 */ /* 0x000fe20000000000 */
[----:B------:R-:W-:-:S05]  /*2130*/  DADD R46, R46, R46 ;  /* 0x000000002e2e7229 */ /* 0x000fca000000002e */
[----:B------:R-:W-:Y:S01]  /*2140*/  DFMA R36, R40, R36, UR10 ;  /* 0x0000000a28247e2b */ /* 0x000fe20008000024 */
[----:B------:R-:W-:Y:S01]  /*2150*/  UMOV UR10, 0xa9ab0956 ;  /* 0xa9ab0956000a7882 */ /* 0x000fe20000000000 */
[----:B------:R-:W-:Y:S01]  /*2160*/  UMOV UR11, 0x3f1745cb ;  /* 0x3f1745cb000b7882 */ /* 0x000fe20000000000 */
[----:B------:R-:W-:Y:S01]  /*2170*/  DFMA R46, R44, -R38, R46 ;  /* 0x800000262c2e722b */ /* 0x000fe2000000002e */
[----:B------:R-:W-:Y:S02]  /*2180*/  IMAD.MOV.U32 R45, RZ, RZ, -0x3ff ;  /* 0xfffffc01ff2d7424 */ /* 0x000fe400078e00ff */
[----:B------:R-:W-:Y:S02]  /*2190*/  @!P0 IMAD.MOV.U32 R45, RZ, RZ, -0x435 ;  /* 0xfffffbcbff2d8424 */ /* 0x000fe400078e00ff */
[----:B------:R-:W-:Y:S01]  /*21a0*/  DFMA R36, R40, R36, UR10 ;  /* 0x0000000a28247e2b */ /* 0x000fe20008000024 */
[----:B------:R-:W-:Y:S01]  /*21b0*/  UMOV UR10, 0x2d1b5154 ;  /* 0x2d1b5154000a7882 */ /* 0x000fe20000000000 */
[----:B------:R-:W-:Y:S01]  /*21c0*/  UMOV UR11, 0x3f3c71c7 ;  /* 0x3f3c71c7000b7882 */ /* 0x000fe20000000000 */
[----:B------:R-:W-:-:S05]  /*21d0*/  DMUL R46, R42, R46 ;  /* 0x0000002e2a2e7228 */ /* 0x000fca0000000000 */
[----:B------:R-:W-:Y:S01]  /*21e0*/  DFMA R36, R40, R36, UR10 ;  /* 0x0000000a28247e2b */ /* 0x000fe20008000024 */
[----:B------:R-:W-:Y:S01]  /*21f0*/  UMOV UR10, 0x923be72d ;  /* 0x923be72d000a7882 */ /* 0x000fe20000000000 */
[----:B------:R-:W-:-:S06]  /*2200*/  UMOV UR11, 0x3f624924 ;  /* 0x3f624924000b7882 */ /* 0x000fcc0000000000 */
[C---:B------:R-:W-:Y:S01]  /*2210*/  DFMA R42, R40.reuse, R36, UR10 ;  /* 0x0000000a282a7e2b */ /* 0x040fe20008000024 */
[----:B------:R-:W-:Y:S01]  /*2220*/  UMOV UR10, 0x9999a3c4 ;  /* 0x9999a3c4000a7882 */ /* 0x000fe20000000000 */
[----:B------:R-:W-:Y:S01]  /*2230*/  LEA.HI R36, R60, R45, RZ, 0xc ;  /* 0x0000002d3c247211 */ /* 0x000fe200078f60ff */
[----:B------:R-:W-:Y:S01]  /*2240*/  UMOV UR11, 0x3f899999 ;  /* 0x3f899999000b7882 */ /* 0x000fe20000000000 */
[----:B------:R-:W-:Y:S02]  /*2250*/  IMAD.MOV.U32 R37, RZ, RZ, 0x43300000 ;  /* 0x43300000ff257424 */ /* 0x000fe400078e00ff */
[----:B------:R-:W-:Y:S02]  /*2260*/  @P1 IADD3 R36, PT, PT, R36, 0x1, RZ ;  /* 0x0000000124241810 */ /* 0x000fe40007ffe0ff */
[----:B------:R-:W-:Y:S01]  /*2270*/  DFMA R42, R40, R42, UR10 ;  /* 0x0000000a282a7e2b */ /* 0x000fe2000800002a */
[----:B------:R-:W-:Y:S01]  /*2280*/  UMOV UR10, 0x55555554 ;  /* 0x55555554000a7882 */ /* 0x000fe20000000000 */
[----:B------:R-:W-:Y:S01]  /*2290*/  LOP3.LUT R36, R36, 0x80000000, RZ, 0x3c, !PT ;  /* 0x8000000024247812 */ /* 0x000fe200078e3cff */
[----:B------:R-:W-:-:S05]  /*22a0*/  UMOV UR11, 0x3fb55555 ;  /* 0x3fb55555000b7882 */ /* 0x000fca0000000000 */
        /* <DEDUP_REMOVED lines=17> */
.L_x_47:
[----:B------:R-:W-:Y:S01]  /*23c0*/  IMAD.MOV.U32 R38, RZ, RZ, 0x0 ;  /* 0x00000000ff267424 */ /* 0x000fe200078e00ff */
[----:B------:R-:W-:Y:S01]  /*23d0*/  LOP3.LUT P1, RZ, R37, 0x7fffffff, RZ, 0xc0, !PT ;  /* 0x7fffffff25ff7812 */ /* 0x000fe2000782c0ff */
[----:B------:R-:W-:-:S06]  /*23e0*/  IMAD.MOV.U32 R39, RZ, RZ, 0x7ff00000 ;  /* 0x7ff00000ff277424 */ /* 0x000fcc00078e00ff */
[----:B------:R-:W-:-:S10]  /*23f0*/  DFMA R38, R36, R38, +INF ;  /* 0x7ff000002426742b */ /* 0x000fd40000000026 */
[----:B------:R-:W-:Y:S02]  /*2400*/  FSEL R46, R38, RZ, P1 ;  /* 0x000000ff262e7208 */ /* 0x000fe40000800000 */
[----:B------:R-:W-:-:S07]  /*2410*/  FSEL R47, R39, -QNAN , P1 ;  /* 0xfff00000272f7808 */ /* 0x000fce0000800000 */
.L_x_48:
[----:B------:R-:W-:Y:S05]  /*2420*/  BSYNC.RECONVERGENT B0 ;  /* 0x0000000000007941 */ /* 0x000fea0003800200 */
.L_x_46:
[--C-:B------:R-:W-:Y:S01]  /*2430*/  IMAD.WIDE R44, R63, 0x8, R22.reuse ;  /* 0x000000083f2c7825 */ /* 0x100fe200078e0216 */
[----:B------:R-:W0:Y:S03]  /*2440*/  LDCU.64 UR10, c[0x0][0x388] ;  /* 0x00007100ff0a77ac */ /* 0x000e260008000a00 */
[--C-:B------:R-:W-:Y:S02]  /*2450*/  IMAD.WIDE R42, R65, 0x8, R22.reuse ;  /* 0x00000008412a7825 */ /* 0x100fe400078e0216 */
[----:B------:R-:W2:Y:S02]  /*2460*/  LDG.E.64.CONSTANT R44, desc[UR4][R44.64] ;  /* 0x000000042c2c7981 */ /* 0x000ea4000c1e9b00 */
[--C-:B------:R-:W-:Y:S02]  /*2470*/  IMAD.WIDE R40, R52, 0x8, R22.reuse ;  /* 0x0000000834287825 */ /* 0x100fe400078e0216 */
[----:B------:R1:W2:Y:S02]  /*2480*/  LDG.E.64.CONSTANT R38, desc[UR4][R42.64] ;  /* 0x000000042a267981 */ /* 0x0002a4000c1e9b00 */
[----:B------:R-:W-:-:S02]  /*2490*/  IMAD.WIDE R36, R50, 0x8, R22 ;  /* 0x0000000832247825 */ /* 0x000fc400078e0216 */
[----:B------:R-:W3:Y:S04]  /*24a0*/  LDG.E.64.CONSTANT R40, desc[UR4][R40.64] ;  /* 0x0000000428287981 */ /* 0x000ee8000c1e9b00 */
[----:B------:R-:W3:Y:S01]  /*24b0*/  LDG.E.64.CONSTANT R36, desc[UR4][R36.64] ;  /* 0x0000000424247981 */ /* 0x000ee2000c1e9b00 */
[----:B-1----:R-:W-:-:S06]  /*24c0*/  IMAD.WIDE R42, R69, 0x8, R22 ;  /* 0x00000008452a7825 */ /* 0x002fcc00078e0216 */
[----:B------:R-:W4:Y:S01]  /*24d0*/  LDG.E.64.CONSTANT R42, desc[UR4][R42.64] ;  /* 0x000000042a2a7981 */ /* 0x000f22000c1e9b00 */
[----:B--2---:R-:W-:Y:S01]  /*24e0*/  DADD R44, R38, R44 ;  /* 0x00000000262c7229 */ /* 0x004fe2000000002c */
[----:B------:R-:W-:-:S06]  /*24f0*/  IMAD.WIDE R38, R59, 0x8, R22 ;  /* 0x000000083b267825 */ /* 0x000fcc00078e0216 */
[----:B------:R-:W2:Y:S01]  /*2500*/  LDG.E.64.CONSTANT R38, desc[UR4][R38.64] ;  /* 0x0000000426267981 */ /* 0x000ea2000c1e9b00 */
[----:B---3--:R-:W-:Y:S01]  /*2510*/  DADD R36, R40, R36 ;  /* 0x0000000028247229 */ /* 0x008fe20000000024 */
[----:B------:R-:W-:-:S06]  /*2520*/  IMAD.WIDE R40, R55, 0x8, R22 ;  /* 0x0000000837287825 */ /* 0x000fcc00078e0216 */
[----:B------:R-:W3:Y:S01]  /*2530*/  LDG.E.64.CONSTANT R40, desc[UR4][R40.64] ;  /* 0x0000000428287981 */ /* 0x000ee2000c1e9b00 */
[----:B----4-:R-:W-:Y:S01]  /*2540*/  DADD R42, R36, R42 ;  /* 0x00000000242a7229 */ /* 0x010fe2000000002a */
[----:B------:R-:W-:-:S06]  /*2550*/  IMAD.WIDE R36, R67, 0x8, R22 ;  /* 0x0000000843247825 */ /* 0x000fcc00078e0216 */
        /* <DEDUP_REMOVED lines=8> */
[----:B0-----:R-:W-:-:S04]  /*25e0*/  IADD3 R42, P1, PT, R17, UR10, RZ ;  /* 0x0000000a112a7c10 */ /* 0x001fc8000ff3e0ff */
[----:B------:R-:W-:-:S06]  /*25f0*/  IADD3.X R43, PT, PT, R18, UR11, RZ, P1, !PT ;  /* 0x0000000b122b7c10 */ /* 0x000fcc0008ffe4ff */
        /* <DEDUP_REMOVED lines=14> */
[----:B------:R-:W-:-:S04]  /*26e0*/  IADD3 R36, P1, PT, R49, UR10, RZ ;  /* 0x0000000a31247c10 */ /* 0x000fc8000ff3e0ff */
[----:B------:R-:W-:-:S06]  /*26f0*/  IADD3.X R37, PT, PT, R48, UR11, RZ, P1, !PT ;  /* 0x0000000b30257c10 */ /* 0x000fcc0008ffe4ff */
[----:B------:R-:W3:Y:S01]  /*2700*/  LDG.E.64.CONSTANT R36, desc[UR4][R36.64+-0x8] ;  /* 0xfffff80424247981 */ /* 0x000ee2000c1e9b00 */
[----:B------:R-:W-:Y:S01]  /*2710*/  UMOV UR16, 0x11111111 ;  /* 0x1111111100107882 */ /* 0x000fe20000000000 */
[----:B------:R-:W-:Y:S01]  /*2720*/  UMOV UR17, 0x40111111 ;  /* 0x4011111100117882 */ /* 0x000fe20000000000 */
[----:B----4-:R-:W-:Y:S01]  /*2730*/  DADD R38, R40, R38 ;  /* 0x0000000028267229 */ /* 0x010fe20000000026 */
[----:B------:R-:W-:Y:S01]  /*2740*/  UMOV UR14, 0xddddddde ;  /* 0xddddddde000e7882 */ /* 0x000fe20000000000 */
[----:B------:R-:W-:Y:S01]  /*2750*/  UMOV UR15, 0x3fdddddd ;  /* 0x3fdddddd000f7882 */ /* 0x000fe20000000000 */
[----:B------:R-:W-:-:S04]  /*2760*/  IADD3 R40, P1, PT, R21, UR10, RZ ;  /* 0x0000000a15287c10 */ /* 0x000fc8000ff3e0ff */
[----:B------:R-:W-:-:S06]  /*2770*/  IADD3.X R41, PT, PT, R20, UR11, RZ, P1, !PT ;  /* 0x0000000b14297c10 */ /* 0x000fcc0008ffe4ff */
[----:B------:R-:W4:Y:S01]  /*2780*/  LDG.E.64.CONSTANT R40, desc[UR4][R40.64+-0x8] ;  /* 0xfffff80428287981 */ /* 0x000f22000c1e9b00 */
[----:B--2---:R-:W-:-:S08]  /*2790*/  DMUL R44, R44, -UR16 ;  /* 0x800000102c2c7c28 */ /* 0x004fd00008000000 */
[----:B------:R-:W-:Y:S02]  /*27a0*/  DFMA R42, R42, UR14, R44 ;  /* 0x0000000e2a2a7c2b */ /* 0x000fe4000800002c */
[----:B---3--:R-:W-:Y:S01]  /*27b0*/  DADD R44, R38, R36 ;  /* 0x00000000262c7229 */ /* 0x008fe20000000024 */
[----:B------:R-:W-:-:S04]  /*27c0*/  IMAD.WIDE R38, R12, 0x8, R22 ;  /* 0x000000080c267825 */ /* 0x000fc800078e0216 */
[--C-:B------:R-:W-:Y:S02]  /*27d0*/  IMAD.WIDE R36, R11, 0x8, R22.reuse ;  /* 0x000000080b247825 */ /* 0x100fe400078e0216 */
[----:B------:R-:W2:Y:S04]  /*27e0*/  LDG.E.64.CONSTANT R38, desc[UR4][R38.64] ;  /* 0x0000000426267981 */ /* 0x000ea8000c1e9b00 */
[----:B------:R-:W2:Y:S01]  /*27f0*/  LDG.E.64.CONSTANT R36, desc[UR4][R36.64] ;  /* 0x0000000424247981 */ /* 0x000ea2000c1e9b00 */
[----:B----4-:R-:W-:Y:S01]  /*2800*/  DADD R40, R44, R40 ;  /* 0x000000002c287229 */ /* 0x010fe20000000028 */
[----:B------:R-:W-:-:S06]  /*2810*/  IMAD.WIDE R44, R10, 0x8, R22 ;  /* 0x000000080a2c7825 */ /* 0x000fcc00078e0216 */
[----:B------:R-:W3:Y:S01]  /*2820*/  LDG.E.64.CONSTANT R44, desc[UR4][R44.64] ;  /* 0x000000042c2c7981 */ /* 0x000ee2000c1e9b00 */
[----:B--2---:R-:W-:Y:S01]  /*2830*/  DADD R36, R38, R36 ;  /* 0x0000000026247229 */ /* 0x004fe20000000024 */
[----:B------:R-:W-:-:S04]  /*2840*/  IADD3 R38, P1, PT, R15, UR10, RZ ;  /* 0x0000000a0f267c10 */ /* 0x000fc8000ff3e0ff */
[----:B------:R-:W-:-:S06]  /*2850*/  IADD3.X R39, PT, PT, R16, UR11, RZ, P1, !PT ;  /* 0x0000000b10277c10 */ /* 0x000fcc0008ffe4ff */
[----:B------:R-:W2:Y:S01]  /*2860*/  LDG.E.64.CONSTANT R38, desc[UR4][R38.64+-0x8] ;  /* 0xfffff80426267981 */ /* 0x000ea2000c1e9b00 */
[----:B------:R-:W-:-:S06]  /*2870*/  IMAD.WIDE R22, R9, 0x8, R22 ;  /* 0x0000000809167825 */ /* 0x000fcc00078e0216 */
[----:B------:R-:W4:Y:S01]  /*2880*/  LDG.E.64.CONSTANT R22, desc[UR4][R22.64] ;  /* 0x0000000416167981 */ /* 0x000f22000c1e9b00 */
[----:B---3--:R-:W-:Y:S01]  /*2890*/  DADD R44, R36, R44 ;  /* 0x00000000242c7229 */ /* 0x008fe2000000002c */
[----:B------:R-:W-:-:S04]  /*28a0*/  IADD3 R36, P2, PT, R7, UR10, RZ ;  /* 0x0000000a07247c10 */ /* 0x000fc8000ff5e0ff */
[----:B------:R-:W-:-:S06]  /*28b0*/  IADD3.X R37, PT, PT, R8, UR11, RZ, P2, !PT ;  /* 0x0000000b08257c10 */ /* 0x000fcc00097fe4ff */
[----:B------:R-:W3:Y:S01]  /*28c0*/  LDG.E.64.CONSTANT R36, desc[UR4][R36.64+-0x8] ;  /* 0xfffff80424247981 */ /* 0x000ee2000c1e9b00 */
[----:B--2---:R-:W-:Y:S01]  /*28d0*/  DADD R38, R40, R38 ;  /* 0x0000000028267229 */ /* 0x004fe20000000026 */
[----:B------:R-:W-:-:S04]  /*28e0*/  IADD3 R40, P1, PT, R13, UR10, RZ ;  /* 0x0000000a0d287c10 */ /* 0x000fc8000ff3e0ff */
[----:B------:R-:W-:-:S06]  /*28f0*/  IADD3.X R41, PT, PT, R14, UR11, RZ, P1, !PT ;  /* 0x0000000b0e297c10 */ /* 0x000fcc0008ffe4ff */
[----:B------:R-:W2:Y:S01]  /*2900*/  LDG.E.64.CONSTANT R40, desc[UR4][R40.64+-0x8] ;  /* 0xfffff80428287981 */ /* 0x000ea2000c1e9b00 */
[----:B----4-:R-:W-:Y:S01]  /*2910*/  DADD R44, R44, R22 ;  /* 0x000000002c2c7229 */ /* 0x010fe20000000016 */
[----:B------:R-:W-:-:S04]  /*2920*/  IADD3 R22, P1, PT, R6, UR10, RZ ;  /* 0x0000000a06167c10 */ /* 0x000fc8000ff3e0ff */
[----:B------:R-:W-:-:S06]  /*2930*/  IADD3.X R23, PT, PT, R5, UR11, RZ, P1, !PT ;  /* 0x0000000b05177c10 */ /* 0x000fcc0008ffe4ff */
[----:B------:R-:W4:Y:S01]  /*2940*/  LDG.E.64.CONSTANT R22, desc[UR4][R22.64+-0x8] ;  /* 0xfffff80416167981 */ /* 0x000f22000c1e9b00 */
[----:B--2---:R-:W-:Y:S02]  /*2950*/  DADD R38, R38, R40 ;  /* 0x0000000026267229 */ /* 0x004fe40000000028 */
[----:B---3--:R-:W-:Y:S01]  /*2960*/  DADD R40, R44, R36 ;  /* 0x000000002c287229 */ /* 0x008fe20000000024 */
[----:B------:R-:W-:-:S04]  /*2970*/  IADD3 R36, P1, PT, R3, UR10, RZ ;  /* 0x0000000a03247c10 */ /* 0x000fc8000ff3e0ff */
[----:B------:R-:W-:Y:S02]  /*2980*/  IADD3.X R37, PT, PT, R4, UR11, RZ, P1, !PT ;  /* 0x0000000b04257c10 */ /* 0x000fe40008ffe4ff */
[----:B------:R-:W-:-:S04]  /*2990*/  IADD3 R44, P1, PT, R2, UR10, RZ ;  /* 0x0000000a022c7c10 */ /* 0x000fc8000ff3e0ff */
[----:B------:R-:W2:Y:S01]  /*29a0*/  LDG.E.64.CONSTANT R36, desc[UR4][R36.64+-0x8] ;  /* 0xfffff80424247981 */ /* 0x000ea2000c1e9b00 */
[----:B------:R-:W-:-:S06]  /*29b0*/  IADD3.X R45, PT, PT, R0, UR11, RZ, P1, !PT ;  /* 0x0000000b002d7c10 */ /* 0x000fcc0008ffe4ff */
[----:B------:R-:W3:Y:S01]  /*29c0*/  LDG.E.64.CONSTANT R44, desc[UR4][R44.64+-0x8] ;  /* 0xfffff8042c2c7981 */ /* 0x000ee2000c1e9b00 */
[----:B----4-:R-:W-:Y:S02]  /*29d0*/  DADD R40, R40, R22 ;  /* 0x0000000028287229 */ /* 0x010fe40000000016 */
[----:B------:R-:W-:-:S08]  /*29e0*/  DFMA R22, RZ, R26, -0.5 ;  /* 0xbfe00000ff16742b */ /* 0x000fd0000000001a */
[----:B------:R-:W-:-:S08]  /*29f0*/  DFMA R22, RZ, R28, R22 ;  /* 0x0000001cff16722b */ /* 0x000fd00000000016 */
[----:B------:R-:W-:Y:S01]  /*2a00*/  DFMA R22, R30, 4, R22 ;  /* 0x401000001e16782b */ /* 0x000fe20000000016 */
[----:B------:R-:W-:-:S07]  /*2a10*/  ISETP.GT.AND P1, PT, R33, 0xfffff, PT ;  /* 0x000fffff2100780c */ /* 0x000fce0003f24270 */
[----:B------:R-:W-:Y:S02]  /*2a20*/  DFMA R26, -RZ, R26, R22 ;  /* 0x0000001aff1a722b */ /* 0x000fe40000000116 */
[----:B------:R-:W0:Y:S01]  /*2a30*/  LDC.64 R22, c[0x0][0x3a8] ;  /* 0x0000ea00ff167b82 */ /* 0x000e220000000a00 */
[----:B------:R-:W-:-:S05]  /*2a40*/  DFMA R38, R38, UR6, R42 ;  /* 0x0000000626267c2b */ /* 0x000fca000800002a */
[----:B------:R-:W-:Y:S02]  /*2a50*/  DFMA R26, -RZ, R28, R26 ;  /* 0x0000001cff1a722b */ /* 0x000fe4000000011a */
[----:B------:R-:W-:Y:S01]  /*2a60*/  DADD R34, R34, -R46 ;  /* 0x0000000022227229 */ /* 0x000fe2000000082e */
[----:B------:R-:W-:-:S05]  /*2a70*/  IMAD.MOV.U32 R28, RZ, RZ, R32 ;  /* 0x000000ffff1c7224 */ /* 0x000fca00078e0020 */
[----:B------:R-:W-:Y:S01]  /*2a80*/  DFMA R26, R32, -4, R26 ;  /* 0xc0100000201a782b */ /* 0x000fe2000000001a */
[----:B0-----:R-:W-:Y:S01]  /*2a90*/  IMAD.WIDE.U32 R22, R58, 0x8, R22 ;  /* 0x000000083a167825 */ /* 0x001fe200078e0016 */
[----:B------:R-:W-:Y:S01]  /*2aa0*/  BSSY.RECONVERGENT B0, `(.L_x_49) ;  /* 0x0000056000007945 */ /* 0x000fe20003800200 */
[----:B--2---:R-:W-:-:S08]  /*2ab0*/  DADD R40, R40, R36 ;  /* 0x0000000028287229 */ /* 0x004fd00000000024 */
[----:B---3--:R-:W-:Y:S01]  /*2ac0*/  DADD R40, R40, R44 ;  /* 0x0000000028287229 */ /* 0x008fe2000000002c */
[----:B------:R-:W-:Y:S01]  /*2ad0*/  MOV R44, R33 ;  /* 0x00000021002c7202 */ /* 0x000fe20000000f00 */
[----:B------:R-:W-:-:S06]  /*2ae0*/  @!P1 DMUL R32, R32, 1.80143985094819840000e+16 ;  /* 0x4350000020209828 */ /* 0x000fcc0000000000 */
[----:B------:R-:W-:-:S04]  /*2af0*/  DFMA R38, R40, UR8, R38 ;  /* 0x0000000828267c2b */ /* 0x000fc80008000026 */
[----:B------:R-:W-:-:S04]  /*2b00*/  @!P1 IMAD.MOV.U32 R44, RZ, RZ, R33 ;  /* 0x000000ffff2c9224 */ /* 0x000fc800078e0021 */
[----:B------:R-:W-:Y:S01]  /*2b10*/  DFMA R38, R38, -4, R34 ;  /* 0xc01000002626782b */ /* 0x000fe20000000022 */
[----:B------:R-:W-:-:S06]  /*2b20*/  IADD3 R29, PT, PT, R44, -0x1, RZ ;  /* 0xffffffff2c1d7810 */ /* 0x000fcc0007ffe0ff */
[----:B------:R0:W-:Y:S01]  /*2b30*/  STG.E.64 desc[UR4][R22.64], R38 ;  /* 0x0000002616007986 */ /* 0x0001e2000c101b04 */
[----:B------:R-:W-:Y:S01]  /*2b40*/  ISETP.GT.U32.AND P2, PT, R29, 0x7feffffe, PT ;  /* 0x7feffffe1d00780c */ /* 0x000fe20003f44070 */
[----:B------:R-:W-:Y:S01]  /*2b50*/  IMAD.MOV.U32 R35, RZ, RZ, -0x3ff ;  /* 0xfffffc01ff237424 */ /* 0x000fe200078e00ff */
[----:B------:R-:W-:Y:S01]  /*2b60*/  @!P1 MOV R28, R32 ;  /* 0x00000020001c9202 */ /* 0x000fe20000000f00 */
[----:B------:R-:W-:-:S10]  /*2b70*/  @!P1 IMAD.MOV.U32 R35, RZ, RZ, -0x435 ;  /* 0xfffffbcbff239424 */ /* 0x000fd400078e00ff */
[----:B0-----:R-:W-:Y:S05]  /*2b80*/  @P2 BRA `(.L_x_50) ;  /* 0x0000000400042947 */ /* 0x001fea0003800000 */
[----:B------:R-:W-:Y:S01]  /*2b90*/  LOP3.LUT R22, R44, 0xfffff, RZ, 0xc0, !PT ;  /* 0x000fffff2c167812 */ /* 0x000fe200078ec0ff */
[----:B------:R-:W-:Y:S01]  /*2ba0*/  UMOV UR10, 0x3ae80f1e ;  /* 0x3ae80f1e000a7882 */ /* 0x000fe20000000000 */
[----:B------:R-:W-:Y:S01]  /*2bb0*/  UMOV UR11, 0x3eb1380b ;  /* 0x3eb1380b000b7882 */ /* 0x000fe20000000000 */
[----:B------:R-:W-:Y:S01]  /*2bc0*/  UMOV UR12, 0x80000000 ;  /* 0x80000000000c7882 */ /* 0x000fe20000000000 */
[----:B------:R-:W-:Y:S01]  /*2bd0*/  LOP3.LUT R23, R22, 0x3ff00000, RZ, 0xfc, !PT ;  /* 0x3ff0000016177812 */ /* 0x000fe200078efcff */
[----:B------:R-:W-:Y:S01]  /*2be0*/  IMAD.MOV.U32 R22, RZ, RZ, R28 ;  /* 0x000000ffff167224 */ /* 0x000fe200078e001c */
[----:B------:R-:W-:Y:S01]  /*2bf0*/  UMOV UR13, 0x43300000 ;  /* 0x43300000000d7882 */ /* 0x000fe20000000000 */
[----:B------:R-:W-:Y:S01]  /*2c00*/  IMAD.MOV.U32 R28, RZ, RZ, RZ ;  /* 0x000000ffff1c7224 */ /* 0x000fe200078e00ff */
[----:B------:R-:W-:-:S13]  /*2c10*/  ISETP.GE.U32.AND P1, PT, R23, 0x3ff6a09f, PT ;  /* 0x3ff6a09f1700780c */ /* 0x000fda0003f26070 */
[----:B------:R-:W-:-:S05]  /*2c20*/  @P1 VIADD R29, R23, 0xfff00000 ;  /* 0xfff00000171d1836 */ /* 0x000fca0000000000 */
[----:B------:R-:W-:-:S06]  /*2c30*/  @P1 MOV R23, R29 ;  /* 0x0000001d00171202 */ /* 0x000fcc0000000f00 */
[C---:B------:R-:W-:Y:S02]  /*2c40*/  DADD R32, R22.reuse, 1 ;  /* 0x3ff0000016207429 */ /* 0x040fe40000000000 */
[----:B------:R-:W-:-:S04]  /*2c50*/  DADD R22, R22, -1 ;  /* 0xbff0000016167429 */ /* 0x000fc80000000000 */
[----:B------:R-:W0:Y:S02]  /*2c60*/  MUFU.RCP64H R29, R33 ;  /* 0x00000021001d7308 */ /* 0x000e240000001800 */
[----:B0-----:R-:W-:Y:S01]  /*2c70*/  DFMA R42, -R32, R28, 1 ;  /* 0x3ff00000202a742b */ /* 0x001fe2000000011c */
[----:B------:R-:W-:Y:S01]  /*2c80*/  LEA.HI R32, R44, R35, RZ, 0xc ;  /* 0x000000232c207211 */ /* 0x000fe200078f60ff */
[----:B------:R-:W-:-:S04]  /*2c90*/  IMAD.MOV.U32 R33, RZ, RZ, 0x43300000 ;  /* 0x43300000ff217424 */ /* 0x000fc800078e00ff */
[----:B------:R-:W-:Y:S02]  /*2ca0*/  @P1 VIADD R32, R32, 0x1 ;  /* 0x0000000120201836 */ /* 0x000fe40000000000 */
[----:B------:R-:W-:-:S03]  /*2cb0*/  DFMA R42, R42, R42, R42 ;  /* 0x0000002a2a2a722b */ /* 0x000fc6000000002a */
[----:B------:R-:W-:-:S05]  /*2cc0*/  LOP3.LUT R32, R32, 0x80000000, RZ, 0x3c, !PT ;  /* 0x8000000020207812 */ /* 0x000fca00078e3cff */
[----:B------:R-:W-:Y:S01]  /*2cd0*/  DFMA R42, R28, R42, R28 ;  /* 0x0000002a1c2a722b */ /* 0x000fe2000000001c */
[----:B------:R-:W-:Y:S01]  /*2ce0*/  IMAD.MOV.U32 R28, RZ, RZ, -0x748574fc ;  /* 0x8b7a8b04ff1c7424 */ /* 0x000fe200078e00ff */
[----:B------:R-:W-:Y:S01]  /*2cf0*/  MOV R29, 0x3ed0ee25 ;  /* 0x3ed0ee25001d7802 */ /* 0x000fe20000000f00 */
[----:B------:R-:W-:Y:S01]  /*2d00*/  DADD R32, R32, -UR12 ;  /* 0x8000000c20207e29 */ /* 0x000fe20008000000 */
[----:B------:R-:W-:Y:S01]  /*2d10*/  UMOV UR12, 0xfefa39ef ;  /* 0xfefa39ef000c7882 */ /* 0x000fe20000000000 */
[----:B------:R-:W-:-:S03]  /*2d20*/  UMOV UR13, 0x3fe62e42 ;  /* 0x3fe62e42000d7882 */ /* 0x000fc60000000000 */
        /* <DEDUP_REMOVED lines=39> */
.L_x_50:
[----:B------:R-:W-:Y:S01]  /*2fa0*/  MOV R22, 0x0 ;  /* 0x0000000000167802 */ /* 0x000fe20000000f00 */
[----:B------:R-:W-:Y:S01]  /*2fb0*/  IMAD.MOV.U32 R23, RZ, RZ, 0x7ff00000 ;  /* 0x7ff00000ff177424 */ /* 0x000fe200078e00ff */
[----:B------:R-:W-:-:S05]  /*2fc0*/  LOP3.LUT P1, RZ, R33, 0x7fffffff, RZ, 0xc0, !PT ;  /* 0x7fffffff21ff7812 */ /* 0x000fca000782c0ff */
[----:B------:R-:W-:-:S10]  /*2fd0*/  DFMA R22, R32, R22, +INF ;  /* 0x7ff000002016742b */ /* 0x000fd40000000016 */
[----:B------:R-:W-:Y:S02]  /*2fe0*/  FSEL R22, R22, RZ, P1 ;  /* 0x000000ff16167208 */ /* 0x000fe40000800000 */
[----:B------:R-:W-:-:S07]  /*2ff0*/  FSEL R23, R23, -QNAN , P1 ;  /* 0xfff0000017177808 */ /* 0x000fce0000800000 */
.L_x_51:
[----:B------:R-:W-:Y:S05]  /*3000*/  BSYNC.RECONVERGENT B0 ;  /* 0x0000000000007941 */ /* 0x000fea0003800200 */
.L_x_49:
[----:B------:R-:W-:Y:S01]  /*3010*/  @!P0 DMUL R30, R30, 1.80143985094819840000e+16 ;  /* 0x435000001e1e8828 */ /* 0x000fe20000000000 */
[----:B------:R-:W-:Y:S01]  /*3020*/  BSSY.RECONVERGENT B0, `(.L_x_52) ;  /* 0x0000050000007945 */ /* 0x000fe20003800200 */
[----:B------:R-:W-:Y:S01]  /*3030*/  DFMA R26, R22, 0.5, R26 ;  /* 0x3fe00000161a782b */ /* 0x000fe2000000001a */
[----:B------:R-:W-:Y:S01]  /*3040*/  IMAD.MOV.U32 R35, RZ, RZ, -0x3ff ;  /* 0xfffffc01ff237424 */ /* 0x000fe200078e00ff */
[----:B------:R-:W-:-:S06]  /*3050*/  @!P0 MOV R35, 0xfffffbcb ;  /* 0xfffffbcb00238802 */ /* 0x000fcc0000000f00 */
[----:B------:R-:W-:Y:S02]  /*3060*/  @!P0 IMAD.MOV.U32 R56, RZ, RZ, R31 ;  /* 0x000000ffff388224 */ /* 0x000fe400078e001f */
[----:B------:R-:W-:-:S03]  /*3070*/  @!P0 IMAD.MOV.U32 R54, RZ, RZ, R30 ;  /* 0x000000ffff368224 */ /* 0x000fc600078e001e */
[----:B------:R-:W-:-:S04]  /*3080*/  IADD3 R28, PT, PT, R56, -0x1, RZ ;  /* 0xffffffff381c7810 */ /* 0x000fc80007ffe0ff */
[----:B------:R-:W-:-:S13]  /*3090*/  ISETP.GT.U32.AND P1, PT, R28, 0x7feffffe, PT ;  /* 0x7feffffe1c00780c */ /* 0x000fda0003f24070 */
[----:B------:R-:W-:Y:S05]  /*30a0*/  @P1 BRA `(.L_x_53) ;  /* 0x0000000400041947 */ /* 0x000fea0003800000 */
[----:B------:R-:W-:Y:S01]  /*30b0*/  LOP3.LUT R22, R56, 0xfffff, RZ, 0xc0, !PT ;  /* 0x000fffff38167812 */ /* 0x000fe200078ec0ff */
[----:B------:R-:W-:Y:S01]  /*30c0*/  IMAD.MOV.U32 R38, RZ, RZ, R54 ;  /* 0x000000ffff267224 */ /* 0x000fe200078e0036 */
[----:B------:R-:W-:Y:S01]  /*30d0*/  MOV R33, 0x3ed0ee25 ;  /* 0x3ed0ee2500217802 */ /* 0x000fe20000000f00 */
[----:B------:R-:W-:Y:S01]  /*30e0*/  IMAD.MOV.U32 R32, RZ, RZ, -0x748574fc ;  /* 0x8b7a8b04ff207424 */ /* 0x000fe200078e00ff */
[----:B------:R-:W-:Y:S01]  /*30f0*/  LOP3.LUT R39, R22, 0x3ff00000, RZ, 0xfc, !PT ;  /* 0x3ff0000016277812 */ /* 0x000fe200078efcff */
[----:B------:R-:W-:Y:S01]  /*3100*/  IMAD.MOV.U32 R22, RZ, RZ, RZ ;  /* 0x000000ffff167224 */ /* 0x000fe200078e00ff */
[----:B------:R-:W-:Y:S01]  /*3110*/  UMOV UR10, 0x3ae80f1e ;  /* 0x3ae80f1e000a7882 */ /* 0x000fe20000000000 */
[----:B------:R-:W-:Y:S01]  /*3120*/  UMOV UR11, 0x3eb1380b ;  /* 0x3eb1380b000b7882 */ /* 0x000fe20000000000 */
[----:B------:R-:W-:Y:S01]  /*3130*/  ISETP.GE.U32.AND P0, PT, R39, 0x3ff6a09f, PT ;  /* 0x3ff6a09f2700780c */ /* 0x000fe20003f06070 */
[----:B------:R-:W-:Y:S01]  /*3140*/  UMOV UR12, 0x80000000 ;  /* 0x80000000000c7882 */ /* 0x000fe20000000000 */
[----:B------:R-:W-:Y:S01]  /*3150*/  LEA.HI R35, R56, R35, RZ, 0xc ;  /* 0x0000002338237211 */ /* 0x000fe200078f60ff */
[----:B------:R-:W-:-:S10]  /*3160*/  UMOV UR13, 0x43300000 ;  /* 0x43300000000d7882 */ /* 0x000fd40000000000 */
[----:B------:R-:W-:Y:S02]  /*3170*/  @P0 VIADD R23, R39, 0xfff00000 ;  /* 0xfff0000027170836 */ /* 0x000fe40000000000 */
[----:B------:R-:W-:-:S03]  /*3180*/  @P0 VIADD R35, R35, 0x1 ;  /* 0x0000000123230836 */ /* 0x000fc60000000000 */
[----:B------:R-:W-:-:S06]  /*3190*/  @P0 MOV R39, R23 ;  /* 0x0000001700270202 */ /* 0x000fcc0000000f00 */
[C---:B------:R-:W-:Y:S02]  /*31a0*/  DADD R36, R38.reuse, 1 ;  /* 0x3ff0000026247429 */ /* 0x040fe40000000000 */
[----:B------:R-:W-:-:S04]  /*31b0*/  DADD R38, R38, -1 ;  /* 0xbff0000026267429 */ /* 0x000fc80000000000 */
[----:B------:R-:W0:Y:S02]  /*31c0*/  MUFU.RCP64H R23, R37 ;  /* 0x0000002500177308 */ /* 0x000e240000001800 */
[----:B0-----:R-:W-:Y:S01]  /*31d0*/  DFMA R30, -R36, R22, 1 ;  /* 0x3ff00000241e742b */ /* 0x001fe20000000116 */
[----:B------:R-:W-:Y:S01]  /*31e0*/  LOP3.LUT R36, R35, 0x80000000, RZ, 0x3c, !PT ;  /* 0x8000000023247812 */ /* 0x000fe200078e3cff */
[----:B------:R-:W-:-:S06]  /*31f0*/  IMAD.MOV.U32 R37, RZ, RZ, 0x43300000 ;  /* 0x43300000ff257424 */ /* 0x000fcc00078e00ff */
[----:B------:R-:W-:Y:S02]  /*3200*/  DFMA R30, R30, R30, R30 ;  /* 0x0000001e1e1e722b */ /* 0x000fe4000000001e */
[----:B------:R-:W-:Y:S01]  /*3210*/  DADD R36, R36, -UR12 ;  /* 0x8000000c24247e29 */ /* 0x000fe20008000000 */
[----:B------:R-:W-:Y:S01]  /*3220*/  UMOV UR12, 0xfefa39ef ;  /* 0xfefa39ef000c7882 */ /* 0x000fe20000000000 */
[----:B------:R-:W-:-:S04]  /*3230*/  UMOV UR13, 0x3fe62e42 ;  /* 0x3fe62e42000d7882 */ /* 0x000fc80000000000 */
[----:B------:R-:W-:-:S08]  /*3240*/  DFMA R30, R22, R30, R22 ;  /* 0x0000001e161e722b */ /* 0x000fd00000000016 */
[----:B------:R-:W-:-:S08]  /*3250*/  DMUL R28, R38, R30 ;  /* 0x0000001e261c7228 */ /* 0x000fd00000000000 */
[----:B------:R-:W-:-:S08]  /*3260*/  DFMA R28, R38, R30, R28 ;  /* 0x0000001e261c722b */ /* 0x000fd0000000001c */
[----:B------:R-:W-:Y:S02]  /*3270*/  DMUL R22, R28, R28 ;  /* 0x0000001c1c167228 */ /* 0x000fe40000000000 */
[----:B------:R-:W-:-:S06]  /*3280*/  DFMA R34, R36, UR12, R28 ;  /* 0x0000000c24227c2b */ /* 0x000fcc000800001c */
[----:B------:R-:W-:Y:S01]  /*3290*/  DFMA R32, R22, UR10, R32 ;  /* 0x0000000a16207c2b */ /* 0x000fe20008000020 */
[----:B------:R-:W-:Y:S01]  /*32a0*/  UMOV UR10, 0x9f02676f ;  /* 0x9f02676f000a7882 */ /* 0x000fe20000000000 */
[----:B------:R-:W-:-:S06]  /*32b0*/  UMOV UR11, 0x3ef3b266 ;  /* 0x3ef3b266000b7882 */ /* 0x000fcc0000000000 */
[----:B------:R-:W-:Y:S01]  /*32c0*/  DFMA R40, R22, R32, UR10 ;  /* 0x0000000a16287e2b */ /* 0x000fe20008000020 */
        /* <DEDUP_REMOVED lines=10> */
[----:B------:R-:W-:-:S05]  /*3370*/  DFMA R38, R38, -R28, R32 ;  /* 0x8000001c2626722b */ /* 0x000fca0000000020 */
        /* <DEDUP_REMOVED lines=20> */
.L_x_53:
[----:B------:R-:W-:Y:S01]  /*34c0*/  MOV R22, 0x0 ;  /* 0x0000000000167802 */ /* 0x000fe20000000f00 */
[----:B------:R-:W-:Y:S01]  /*34d0*/  IMAD.MOV.U32 R23, RZ, RZ, 0x7ff00000 ;  /* 0x7ff00000ff177424 */ /* 0x000fe200078e00ff */
[----:B------:R-:W-:-:S05]  /*34e0*/  LOP3.LUT P0, RZ, R31, 0x7fffffff, RZ, 0xc0, !PT ;  /* 0x7fffffff1fff7812 */ /* 0x000fca000780c0ff */
[----:B------:R-:W-:-:S10]  /*34f0*/  DFMA R22, R30, R22, +INF ;  /* 0x7ff000001e16742b */ /* 0x000fd40000000016 */
[----:B------:R-:W-:Y:S02]  /*3500*/  FSEL R32, R22, RZ, P0 ;  /* 0x000000ff16207208 */ /* 0x000fe40000000000 */
[----:B------:R-:W-:-:S07]  /*3510*/  FSEL R33, R23, -QNAN , P0 ;  /* 0xfff0000017217808 */ /* 0x000fce0000000000 */
.L_x_54:
[----:B------:R-:W-:Y:S05]  /*3520*/  BSYNC.RECONVERGENT B0 ;  /* 0x0000000000007941 */ /* 0x000fea0003800200 */
.L_x_52:
[--C-:B------:R-:W-:Y:S01]  /*3530*/  IMAD.WIDE R22, R52, 0x8, R24.reuse ;  /* 0x0000000834167825 */ /* 0x100fe200078e0218 */
[----:B------:R-:W0:Y:S03]  /*3540*/  LDCU.64 UR10, c[0x0][0x390] ;  /* 0x00007200ff0a77ac */ /* 0x000e260008000a00 */
[--C-:B------:R-:W-:Y:S02]  /*3550*/  IMAD.WIDE R28, R50, 0x8, R24.reuse ;  /* 0x00000008321c7825 */ /* 0x100fe400078e0218 */
[----:B------:R-:W2:Y:S02]  /*3560*/  LDG.E.64.CONSTANT R22, desc[UR4][R22.64] ;  /* 0x0000000416167981 */ /* 0x000ea4000c1e9b00 */
[--C-:B------:R-:W-:Y:S02]  /*3570*/  IMAD.WIDE R30, R69, 0x8, R24.reuse ;  /* 0x00000008451e7825 */ /* 0x100fe400078e0218 */
[----:B------:R-:W2:Y:S02]  /*3580*/  LDG.E.64.CONSTANT R28, desc[UR4][R28.64] ;  /* 0x000000041c1c7981 */ /* 0x000ea4000c1e9b00 */
[----:B------:R-:W-:-:S02]  /*3590*/  IMAD.WIDE R34, R67, 0x8, R24 ;  /* 0x0000000843227825 */ /* 0x000fc400078e0218 */
[----:B------:R-:W3:Y:S02]  /*35a0*/  LDG.E.64.CONSTANT R30, desc[UR4][R30.64] ;  /* 0x000000041e1e7981 */ /* 0x000ee4000c1e9b00 */
[--C-:B------:R-:W-:Y:S02]  /*35b0*/  IMAD.WIDE R40, R61, 0x8, R24.reuse ;  /* 0x000000083d287825 */ /* 0x100fe400078e0218 */
[----:B------:R-:W4:Y:S02]  /*35c0*/  LDG.E.64.CONSTANT R34, desc[UR4][R34.64] ;  /* 0x0000000422227981 */ /* 0x000f24000c1e9b00 */
[--C-:B------:R-:W-:Y:S02]  /*35d0*/  IMAD.WIDE R44, R57, 0x8, R24.reuse ;  /* 0x00000008392c7825 */ /* 0x100fe400078e0218 */
[----:B------:R-:W5:Y:S02]  /*35e0*/  LDG.E.64.CONSTANT R40, desc[UR4][R40.64] ;  /* 0x0000000428287981 */ /* 0x000f64000c1e9b00 */
[----:B------:R-:W-:-:S02]  /*35f0*/  IMAD.WIDE R56, R12, 0x8, R24 ;  /* 0x000000080c387825 */ /* 0x000fc400078e0218 */
[----:B------:R-:W5:Y:S02]  /*3600*/  LDG.E.64.CONSTANT R44, desc[UR4][R44.64] ;  /* 0x000000042c2c7981 */ /* 0x000f64000c1e9b00 */
[--C-:B------:R-:W-:Y:S02]  /*3610*/  IMAD.WIDE R60, R11, 0x8, R24.reuse ;  /* 0x000000080b3c7825 */ /* 0x100fe400078e0218 */
[----:B------:R-:W5:Y:S02]  /*3620*/  LDG.E.64.CONSTANT R56, desc[UR4][R56.64] ;  /* 0x0000000438387981 */ /* 0x000f64000c1e9b00 */
        /* <DEDUP_REMOVED lines=8> */
[--C-:B------:R-:W-:Y:S01]  /*36b0*/  IMAD.WIDE R42, R59, 0x8, R24.reuse ;  /* 0x000000083b2a7825 */ /* 0x100fe200078e0218 */
[----:B0-----:R-:W-:Y:S01]  /*36c0*/  IADD3 R66, P2, PT, R49, UR10, RZ ;  /* 0x0000000a31427c10 */ /* 0x001fe2000ff5e0ff */
[----:B------:R-:W5:Y:S02]  /*36d0*/  LDG.E.64.CONSTANT R10, desc[UR4][R10.64] ;  /* 0x000000040a0a7981 */ /* 0x000f64000c1e9b00 */
[----:B------:R-:W-:-:S02]  /*36e0*/  IMAD.WIDE R50, R51, 0x8, R24 ;  /* 0x0000000833327825 */ /* 0x000fc400078e0218 */
[----:B------:R-:W5:Y:S01]  /*36f0*/  LDG.E.64.CONSTANT R42, desc[UR4][R42.64] ;  /* 0x000000042a2a7981 */ /* 0x000f62000c1e9b00 */
[----:B------:R-:W-:Y:S01]  /*3700*/  IADD3.X R67, PT, PT, R48, UR11, RZ, P2, !PT ;  /* 0x0000000b30437c10 */ /* 0x000fe200097fe4ff */
[--C-:B------:R-:W-:Y:S02]  /*3710*/  IMAD.WIDE R62, R9, 0x8, R24.reuse ;  /* 0x00000008093e7825 */ /* 0x100fe400078e0218 */
[----:B------:R-:W5:Y:S02]  /*3720*/  LDG.E.64.CONSTANT R50, desc[UR4][R50.64] ;  /* 0x0000000432327981 */ /* 0x000f64000c1e9b00 */
[--C-:B------:R-:W-:Y:S01]  /*3730*/  IMAD.WIDE R46, R55, 0x8, R24.reuse ;  /* 0x00000008372e7825 */ /* 0x100fe200078e0218 */
[----:B------:R-:W-:Y:S01]  /*3740*/  IADD3 R72, P4, PT, R7, UR10, RZ ;  /* 0x0000000a07487c10 */ /* 0x000fe2000ff9e0ff */
[----:B------:R-:W5:Y:S01]  /*3750*/  LDG.E.64.CONSTANT R62, desc[UR4][R62.64] ;  /* 0x000000043e3e7981 */ /* 0x000f62000c1e9b00 */
[----:B------:R-:W-:Y:S01]  /*3760*/  IADD3 R68, P3, PT, R21, UR10, RZ ;  /* 0x0000000a15447c10 */ /* 0x000fe2000ff7e0ff */
[----:B------:R-:W-:Y:S01]  /*3770*/  IMAD.WIDE R54, R19, 0x8, R24 ;  /* 0x0000000813367825 */ /* 0x000fe200078e0218 */
[----:B------:R-:W-:Y:S01]  /*3780*/  IADD3 R64, P1, PT, R17, UR10, RZ ;  /* 0x0000000a11407c10 */ /* 0x000fe2000ff3e0ff */
[----:B------:R-:W5:Y:S01]  /*3790*/  LDG.E.64.CONSTANT R46, desc[UR4][R46.64] ;  /* 0x000000042e2e7981 */ /* 0x000f62000c1e9b00 */
[----:B------:R-:W-:-:S03]  /*37a0*/  IADD3.X R73, PT, PT, R8, UR11, RZ, P4, !PT ;  /* 0x0000000b08497c10 */ /* 0x000fc6000a7fe4ff */
[----:B------:R-:W5:Y:S01]  /*37b0*/  LDG.E.64.CONSTANT R66, desc[UR4][R66.64+-0x8] ;  /* 0xfffff80442427981 */ /* 0x000f62000c1e9b00 */
[----:B------:R-:W-:Y:S02]  /*37c0*/  IADD3.X R69, PT, PT, R20, UR11, RZ, P3, !PT ;  /* 0x0000000b14457c10 */ /* 0x000fe40009ffe4ff */
[----:B------:R-:W-:Y:S01]  /*37d0*/  IADD3.X R65, PT, PT, R18, UR11, RZ, P1, !PT ;  /* 0x0000000b12417c10 */ /* 0x000fe20008ffe4ff */
[----:B------:R-:W5:Y:S01]  /*37e0*/  LDG.E.64.CONSTANT R72, desc[UR4][R72.64+-0x8] ;  /* 0xfffff80448487981 */ /* 0x000f62000c1e9b00 */
[----:B------:R-:W-:Y:S02]  /*37f0*/  IADD3 R70, P0, PT, R15, UR10, RZ ;  /* 0x0000000a0f467c10 */ /* 0x000fe4000ff1e0ff */
[----:B------:R-:W-:Y:S01]  /*3800*/  IADD3 R6, P1, PT, R6, UR10, RZ ;  /* 0x0000000a06067c10 */ /* 0x000fe2000ff3e0ff */
[----:B------:R-:W5:Y:S01]  /*3810*/  LDG.E.64.CONSTANT R54, desc[UR4][R54.64] ;  /* 0x0000000436367981 */ /* 0x000f62000c1e9b00 */
[----:B------:R-:W-:Y:S01]  /*3820*/  IADD3.X R71, PT, PT, R16, UR11, RZ, P0, !PT ;  /* 0x0000000b10477c10 */ /* 0x000fe200087fe4ff */
[----:B------:R-:W-:-:S02]  /*3830*/  IMAD.WIDE R24, R58, 0x8, R24 ;  /* 0x000000083a187825 */ /* 0x000fc400078e0218 */
[----:B------:R-:W5:Y:S01]  /*3840*/  LDG.E.64.CONSTANT R68, desc[UR4][R68.64+-0x8] ;  /* 0xfffff80444447981 */ /* 0x000f62000c1e9b00 */
[----:B------:R-:W-:Y:S02]  /*3850*/  IADD3.X R7, PT, PT, R5, UR11, RZ, P1, !PT ;  /* 0x0000000b05077c10 */ /* 0x000fe40008ffe4ff */
[----:B------:R-:W-:Y:S01]  /*3860*/  IADD3 R8, P0, PT, R13, UR10, RZ ;  /* 0x0000000a0d087c10 */ /* 0x000fe2000ff1e0ff */
[----:B------:R-:W5:Y:S01]  /*3870*/  LDG.E.64.CONSTANT R64, desc[UR4][R64.64+-0x8] ;  /* 0xfffff80440407981 */ /* 0x000f62000c1e9b00 */
[----:B------:R-:W-:-:S03]  /*3880*/  IADD3 R12, P1, PT, R3, UR10, RZ ;  /* 0x0000000a030c7c10 */ /* 0x000fc6000ff3e0ff */
[----:B------:R-:W5:Y:S01]  /*3890*/  LDG.E.64.CONSTANT R70, desc[UR4][R70.64+-0x8] ;  /* 0xfffff80446467981 */ /* 0x000f62000c1e9b00 */
[----:B------:R-:W-:-:S03]  /*38a0*/  IADD3.X R9, PT, PT, R14, UR11, RZ, P0, !PT ;  /* 0x0000000b0e097c10 */ /* 0x000fc600087fe4ff */
[----:B------:R-:W5:Y:S01]  /*38b0*/  LDG.E.64.CONSTANT R6, desc[UR4][R6.64+-0x8] ;  /* 0xfffff80406067981 */ /* 0x000f62000c1e9b00 */
[----:B------:R-:W-:-:S03]  /*38c0*/  IADD3.X R13, PT, PT, R4, UR11, RZ, P1, !PT ;  /* 0x0000000b040d7c10 */ /* 0x000fc60008ffe4ff */
[----:B------:R-:W5:Y:S01]  /*38d0*/  LDG.E.64.CONSTANT R24, desc[UR4][R24.64] ;  /* 0x0000000418187981 */ /* 0x000f62000c1e9b00 */
[----:B------:R-:W-:-:S03]  /*38e0*/  IADD3 R2, P0, PT, R2, UR10, RZ ;  /* 0x0000000a02027c10 */ /* 0x000fc6000ff1e0ff */
[----:B------:R-:W5:Y:S01]  /*38f0*/  LDG.E.64.CONSTANT R8, desc[UR4][R8.64+-0x8] ;  /* 0xfffff80408087981 */ /* 0x000f62000c1e9b00 */
[----:B------:R-:W-:-:S03]  /*3900*/  IADD3.X R3, PT, PT, R0, UR11, RZ, P0, !PT ;  /* 0x0000000b00037c10 */ /* 0x000fc600087fe4ff */
[----:B------:R-:W5:Y:S04]  /*3910*/  LDG.E.64.CONSTANT R12, desc[UR4][R12.64+-0x8] ;  /* 0xfffff8040c0c7981 */ /* 0x000f68000c1e9b00 */
[----:B------:R-:W5:Y:S01]  /*3920*/  LDG.E.64.CONSTANT R2, desc[UR4][R2.64+-0x8] ;  /* 0xfffff80402027981 */ /* 0x000f62000c1e9b00 */
[----:B------:R-:W0:Y:S01]  /*3930*/  MUFU.RCP64H R15, 1.78125 ;  /* 0x3ffc8000000f7908 */ /* 0x000e220000001800 */
[----:B------:R-:W-:Y:S01]  /*3940*/  IMAD.MOV.U32 R4, RZ, RZ, 0x0 ;  /* 0x00000000ff047424 */ /* 0x000fe200078e00ff */
[----:B------:R-:W-:Y:S01]  /*3950*/  MOV R5, 0x3ffc8000 ;  /* 0x3ffc800000057802 */ /* 0x000fe20000000f00 */
[----:B------:R-:W-:-:S06]  /*3960*/  IMAD.MOV.U32 R14, RZ, RZ, RZ ;  /* 0x000000ffff0e7224 */ /* 0x000fcc00078e00ff */
[----:B0-----:R-:W-:-:S08]  /*3970*/  DFMA R4, R14, -R4, 1 ;  /* 0x3ff000000e04742b */ /* 0x001fd00000000804 */
[----:B------:R-:W-:-:S08]  /*3980*/  DFMA R4, R4, R4, R4 ;  /* 0x000000040404722b */ /* 0x000fd00000000004 */
[----:B------:R-:W-:-:S08]  /*3990*/  DFMA R14, R14, R4, R14 ;  /* 0x000000040e0e722b */ /* 0x000fd0000000000e */
[----:B------:R-:W-:-:S08]  /*39a0*/  DMUL R4, R14, -0.21875 ;  /* 0xbfcc00000e047828 */ /* 0x000fd00000000000 */
[----:B------:R-:W-:Y:S01]  /*39b0*/  DFMA R4, R14, -0.21875, R4 ;  /* 0xbfcc00000e04782b */ /* 0x000fe20000000004 */
[----:B------:R-:W-:Y:S01]  /*39c0*/  IMAD.MOV.U32 R18, RZ, RZ, -0x748574fc ;  /* 0x8b7a8b04ff127424 */ /* 0x000fe200078e00ff */
[----:B------:R-:W-:-:S06]  /*39d0*/  MOV R19, 0x3ed0ee25 ;  /* 0x3ed0ee2500137802 */ /* 0x000fcc0000000f00 */
[----:B------:R-:W-:Y:S01]  /*39e0*/  DMUL R16, R4, R4 ;  /* 0x0000000404107228 */ /* 0x000fe20000000000 */
[----:B------:R-:W-:Y:S01]  /*39f0*/  UMOV UR10, 0x3ae80f1e ;  /* 0x3ae80f1e000a7882 */ /* 0x000fe20000000000 */
[----:B------:R-:W-:-:S06]  /*3a00*/  UMOV UR11, 0x3eb1380b ;  /* 0x3eb1380b000b7882 */ /* 0x000fcc0000000000 */
[----:B------:R-:W-:Y:S01]  /*3a10*/  DFMA R18, R16, UR10, R18 ;  /* 0x0000000a10127c2b */ /* 0x000fe20008000012 */
[----:B------:R-:W-:Y:S01]  /*3a20*/  UMOV UR10, 0x9f02676f ;  /* 0x9f02676f000a7882 */ /* 0x000fe20000000000 */
[----:B------:R-:W-:-:S06]  /*3a30*/  UMOV UR11, 0x3ef3b266 ;  /* 0x3ef3b266000b7882 */ /* 0x000fcc0000000000 */
[----:B------:R-:W-:Y:S01]  /*3a40*/  DFMA R18, R16, R18, UR10 ;  /* 0x0000000a10127e2b */ /* 0x000fe20008000012 */
[----:B------:R-:W-:Y:S01]  /*3a50*/  UMOV UR10, 0xa9ab0956 ;  /* 0xa9ab0956000a7882 */ /* 0x000fe20000000000 */
[----:B------:R-:W-:Y:S01]  /*3a60*/  UMOV UR11, 0x3f1745cb ;  /* 0x3f1745cb000b7882 */ /* 0x000fe20000000000 */
[----:B------:R-:W-:-:S05]  /*3a70*/  DADD R20, -R4, -0.21875 ;  /* 0xbfcc000004147429 */ /* 0x000fca0000000100 */
[----:B------:R-:W-:Y:S01]  /*3a80*/  DFMA R18, R16, R18, UR10 ;  /* 0x0000000a10127e2b */ /* 0x000fe20008000012 */
        /* <DEDUP_REMOVED lines=11> */
[----:B------:R-:W-:-:S04]  /*3b40*/  IMAD.MOV.U32 R20, RZ, RZ, -0x105c611 ;  /* 0xfefa39efff147424 */ /* 0x000fc800078e00ff */
[----:B------:R-:W-:Y:S01]  /*3b50*/  DFMA R18, R16, R18, UR10 ;  /* 0x0000000a10127e2b */ /* 0x000fe20008000012 */
[----:B------:R-:W-:Y:S01]  /*3b60*/  IMAD.MOV.U32 R21, RZ, RZ, 0x3fe62e42 ;  /* 0x3fe62e42ff157424 */ /* 0x000fe200078e00ff */
[----:B------:R-:W-:Y:S01]  /*3b70*/  UMOV UR10, 0x0 ;  /* 0x00000000000a7882 */ /* 0x000fe20000000000 */
[----:B------:R-:W-:Y:S01]  /*3b80*/  UMOV UR11, 0x401c0000 ;  /* 0x401c0000000b7882 */ /* 0x000fe20000000000 */
[----:B------:R-:W-:Y:S01]  /*3b90*/  UMOV UR12, 0x55555554 ;  /* 0x55555554000c7882 */ /* 0x000fe20000000000 */
[----:B------:R-:W-:-:S03]  /*3ba0*/  UMOV UR13, 0x3fb55555 ;  /* 0x3fb55555000d7882 */ /* 0x000fc60000000000 */
[----:B------:R-:W-:-:S08]  /*3bb0*/  DFMA R18, R16, R18, UR12 ;  /* 0x0000000c10127e2b */ /* 0x000fd00008000012 */
[----:B------:R-:W-:Y:S02]  /*3bc0*/  DMUL R18, R16, R18 ;  /* 0x0000001210127228 */ /* 0x000fe40000000000 */
[----:B--2---:R-:W-:-:S08]  /*3bd0*/  DADD R22, R22, R28 ;  /* 0x0000000016167229 */ /* 0x004fd0000000001c */
[----:B---3--:R-:W-:-:S08]  /*3be0*/  DADD R22, R22, R30 ;  /* 0x0000000016167229 */ /* 0x008fd0000000001e */
[----:B----4-:R-:W-:-:S08]  /*3bf0*/  DADD R22, R22, R34 ;  /* 0x0000000016167229 */ /* 0x010fd00000000022 */
[----:B-----5:R-:W-:-:S08]  /*3c00*/  DADD R22, R22, R40 ;  /* 0x0000000016167229 */ /* 0x020fd00000000028 */
[----:B------:R-:W-:Y:S02]  /*3c10*/  DADD R22, R22, R44 ;  /* 0x0000000016167229 */ /* 0x000fe4000000002c */
[----:B------:R-:W-:Y:S02]  /*3c20*/  DADD R56, R56, R60 ;  /* 0x0000000038387229 */ /* 0x000fe4000000003c */
[----:B------:R-:W-:-:S04]  /*3c30*/  DADD R36, R36, R38 ;  /* 0x0000000024247229 */ /* 0x000fc80000000026 */
        /* <DEDUP_REMOVED lines=8> */
[----:B------:R-:W-:Y:S02]  /*3cc0*/  DFMA R10, R20, UR10, R4 ;  /* 0x0000000a140a7c2b */ /* 0x000fe40008000004 */
[----:B------:R-:W-:Y:S02]  /*3cd0*/  DADD R46, R46, R54 ;  /* 0x000000002e2e7229 */ /* 0x000fe40000000036 */
[----:B------:R-:W-:-:S04]  /*3ce0*/  DADD R22, R22, R68 ;  /* 0x0000000016167229 */ /* 0x000fc80000000044 */
[----:B------:R-:W-:Y:S02]  /*3cf0*/  DFMA R20, -R20, 7, R10 ;  /* 0x401c00001414782b */ /* 0x000fe4000000010a */
[----:B------:R-:W-:Y:S02]  /*3d00*/  DADD R46, R46, R64 ;  /* 0x000000002e2e7229 */ /* 0x000fe40000000040 */
[----:B------:R-:W-:Y:S02]  /*3d10*/  DADD R22, R22, R70 ;  /* 0x0000000016167229 */ /* 0x000fe40000000046 */
[----:B------:R-:W-:Y:S02]  /*3d20*/  DADD R6, R72, R6 ;  /* 0x0000000048067229 */ /* 0x000fe40000000006 */
[----:B------:R-:W-:Y:S02]  /*3d30*/  DMUL R24, R24, -UR16 ;  /* 0x8000001018187c28 */ /* 0x000fe40008000000 */
[----:B------:R-:W-:-:S02]  /*3d40*/  DADD R20, -R4, R20 ;  /* 0x0000000004147229 */ /* 0x000fc40000000114 */
[----:B------:R-:W-:Y:S02]  /*3d50*/  DADD R8, R22, R8 ;  /* 0x0000000016087229 */ /* 0x000fe40000000008 */
[----:B------:R-:W-:Y:S02]  /*3d60*/  DFMA R14, R4, R18, R14 ;  /* 0x00000012040e722b */ /* 0x000fe4000000000e */
[----:B------:R-:W-:Y:S01]  /*3d70*/  DFMA R24, R46, UR14, R24 ;  /* 0x0000000e2e187c2b */ /* 0x000fe20008000018 */
[----:B------:R-:W0:Y:S01]  /*3d80*/  LDC.64 R4, c[0x0][0x3b0] ;  /* 0x0000ec00ff047b82 */ /* 0x000e220000000a00 */
[----:B------:R-:W-:-:S04]  /*3d90*/  DADD R6, R6, R12 ;  /* 0x0000000006067229 */ /* 0x000fc8000000000c */
[----:B------:R-:W-:Y:S02]  /*3da0*/  DADD R14, R14, -R20 ;  /* 0x000000000e0e7229 */ /* 0x000fe40000000814 */
[----:B------:R-:W-:Y:S02]  /*3db0*/  DFMA R8, R8, UR6, R24 ;  /* 0x0000000608087c2b */ /* 0x000fe40008000018 */
[----:B------:R-:W-:Y:S01]  /*3dc0*/  DADD R2, R6, R2 ;  /* 0x0000000006027229 */ /* 0x000fe20000000002 */
[----:B------:R-:W-:Y:S01]  /*3dd0*/  MOV R6, 0x3b39803f ;  /* 0x3b39803f00067802 */ /* 0x000fe20000000f00 */
[----:B------:R-:W-:Y:S01]  /*3de0*/  IMAD.MOV.U32 R7, RZ, RZ, 0x3c7abc9e ;  /* 0x3c7abc9eff077424 */ /* 0x000fe200078e00ff */
[----:B------:R-:W-:-:S05]  /*3df0*/  DADD R26, R26, -R32 ;  /* 0x000000001a1a7229 */ /* 0x000fca0000000820 */
[----:B------:R-:W-:Y:S02]  /*3e00*/  DFMA R2, R2, UR8, R8 ;  /* 0x0000000802027c2b */ /* 0x000fe40008000008 */
[----:B------:R-:W-:-:S06]  /*3e10*/  DFMA R14, R6, UR10, R14 ;  /* 0x0000000a060e7c2b */ /* 0x000fcc000800000e */
[----:B------:R-:W-:Y:S02]  /*3e20*/  DFMA R2, R2, -4, R26 ;  /* 0xc01000000202782b */ /* 0x000fe4000000001a */
[----:B------:R-:W-:Y:S01]  /*3e30*/  DADD R14, R10, R14 ;  /* 0x000000000a0e7229 */ /* 0x000fe2000000000e */
[----:B0-----:R-:W-:-:S07]  /*3e40*/  IMAD.WIDE.U32 R58, R58, 0x8, R4 ;  /* 0x000000083a3a7825 */ /* 0x001fce00078e0004 */
[----:B------:R-:W-:-:S07]  /*3e50*/  DFMA R2, R14, -0.5, R2 ;  /* 0xbfe000000e02782b */ /* 0x000fce0000000002 */
[----:B------:R-:W-:Y:S01]  /*3e60*/  STG.E.64 desc[UR4][R58.64], R2 ;  /* 0x000000023a007986 */ /* 0x000fe2000c101b04 */
[----:B------:R-:W-:Y:S05]  /*3e70*/  EXIT ;  /* 0x000000000000794d */ /* 0x000fea0003800000 */
.L_x_55:
        /* <DEDUP_REMOVED lines=16> */
.L_x_65:


//--------------------- .text._Z21initialize_DBA_deviceILi4ELi4ELi4EEvPiS0_PdS1_S1_S1_dddiiiii --------------------------
	.section	.text._Z21initialize_DBA_deviceILi4ELi4ELi4EEvPiS0_PdS1_S1_S1_dddiiiii,"ax",@progbits
	.align	128
        .global         _Z21initialize_DBA_deviceILi4ELi4ELi4EEvPiS0_PdS1_S1_S1_dddiiiii
        .type           _Z21initialize_DBA_deviceILi4ELi4ELi4EEvPiS0_PdS1_S1_S1_dddiiiii,@function
        .size           _Z21initialize_DBA_deviceILi4ELi4ELi4EEvPiS0_PdS1_S1_S1_dddiiiii,(.L_x_66 - _Z21initialize_DBA_deviceILi4ELi4ELi4EEvPiS0_PdS1_S1_S1_dddiiiii)
        .other          _Z21initialize_DBA_deviceILi4ELi4ELi4EEvPiS0_PdS1_S1_S1_dddiiiii,@"STO_CUDA_ENTRY STV_DEFAULT"
_Z21initialize_DBA_deviceILi4ELi4ELi4EEvPiS0_PdS1_S1_S1_dddiiiii:
.text._Z21initialize_DBA_deviceILi4ELi4ELi4EEvPiS0_PdS1_S1_S1_dddiiiii:
[----:B------:R-:W-:Y:S01]  /*0000*/  LDC R1, c[0x0][0x37c] ;  /* 0x0000df00ff017b82 */ /* 0x000fe20000000800 */
[----:B------:R-:W0:Y:S01]  /*0010*/  S2R R6, SR_TID.X ;  /* 0x0000000000067919 */ /* 0x000e220000002100 */
[----:B------:R-:W1:Y:S01]  /*0020*/  LDCU.64 UR4, c[0x0][0x358] ;  /* 0x00006b00ff0477ac */ /* 0x000e620008000a00 */
[----:B------:R-:W-:Y:S01]  /*0030*/  BSSY.RECONVERGENT B0, `(.L_x_56) ;  /* 0x0000013000007945 */ /* 0x000fe20003800200 */
[----:B------:R-:W0:Y:S01]  /*0040*/  S2R R9, SR_TID.Y ;  /* 0x0000000000097919 */ /* 0x000e220000002200 */
[----:B------:R-:W0:Y:S02]  /*0050*/  S2R R8, SR_TID.Z ;  /* 0x0000000000087919 */ /* 0x000e240000002300 */
[----:B0-----:R-:W-:-:S13]  /*0060*/  LOP3.LUT P0, RZ, R8, R6, R9, 0xfe, !PT ;  /* 0x0000000608ff7212 */ /* 0x001fda000780fe09 */
[----:B-1----:R-:W-:Y:S05]  /*0070*/  @P0 BRA `(.L_x_57) ;  /* 0x0000000000380947 */ /* 0x002fea0003800000 */
[----:B------:R-:W0:Y:S01]  /*0080*/  S2R R0, SR_CTAID.X ;  /* 0x0000000000007919 */ /* 0x000e220000002500 */
[----:B------:R-:W0:Y:S08]  /*0090*/  S2UR UR7, SR_CTAID.Y ;  /* 0x00000000000779c3 */ /* 0x000e300000002600 */
[----:B------:R-:W0:Y:S08]  /*00a0*/  LDC R7, c[0x0][0x370] ;  /* 0x0000dc00ff077b82 */ /* 0x000e300000000800 */
[----:B------:R-:W1:Y:S08]  /*00b0*/  S2UR UR6, SR_CTAID.Z ;  /* 0x00000000000679c3 */ /* 0x000e700000002700 */
[----:B------:R-:W1:Y:S08]  /*00c0*/  LDC R11, c[0x0][0x378] ;  /* 0x0000de00ff0b7b82 */ /* 0x000e700000000800 */
[----:B------:R-:W2:Y:S01]  /*00d0*/  LDC.64 R2, c[0x0][0x380] ;  /* 0x0000e000ff027b82 */ /* 0x000ea20000000a00 */
[----:B0-----:R-:W-:-:S07]  /*00e0*/  IMAD R0, R7, UR7, R0 ;  /* 0x0000000707007c24 */ /* 0x001fce000f8e0200 */
[----:B------:R-:W0:Y:S01]  /*00f0*/  LDC.64 R4, c[0x0][0x388] ;  /* 0x0000e200ff047b82 */ /* 0x000e220000000a00 */
[----:B-1----:R-:W-:Y:S02]  /*0100*/  IMAD R7, R0, R11, UR6 ;  /* 0x0000000600077e24 */ /* 0x002fe4000f8e020b */
[----:B------:R-:W-:Y:S02]  /*0110*/  HFMA2 R11, -RZ, RZ, 0, 5.9604644775390625e-08 ;  /* 0x00000001ff0b7431 */ /* 0x000fe400000001ff */
[----:B--2---:R-:W-:-:S05]  /*0120*/  IMAD.WIDE R2, R7, 0x4, R2 ;  /* 0x0000000407027825 */ /* 0x004fca00078e0202 */
[----:B------:R1:W-:Y:S01]  /*0130*/  STG.E desc[UR4][R2.64], R11 ;  /* 0x0000000b02007986 */ /* 0x0003e2000c101904 */
[----:B0-----:R-:W-:-:S05]  /*0140*/  IMAD.WIDE R4, R7, 0x4, R4 ;  /* 0x0000000407047825 */ /* 0x001fca00078e0204 */
[----:B------:R1:W-:Y:S02]  /*0150*/  STG.E desc[UR4][R4.64], RZ ;  /* 0x000000ff04007986 */ /* 0x0003e4000c101904 */
.L_x_57:
[----:B------:R-:W-:Y:S05]  /*0160*/  BSYNC.RECONVERGENT B0 ;  /* 0x0000000000007941 */ /* 0x000fea0003800200 */
.L_x_56:
[----:B------:R-:W0:Y:S01]  /*0170*/  S2UR UR9, SR_CTAID.Y ;  /* 0x00000000000979c3 */ /* 0x000e220000002600 */
[----:B------:R-:W2:Y:S01]  /*0180*/  LDCU UR6, c[0x0][0x3d0] ;  /* 0x00007a00ff0677ac */ /* 0x000ea20008000800 */
[----:B------:R-:W3:Y:S06]  /*0190*/  LDCU UR7, c[0x0][0x3cc] ;  /* 0x00007980ff0777ac */ /* 0x000eec0008000800 */
[----:B------:R-:W0:Y:S01]  /*01a0*/  LDC R0, c[0x0][0x364] ;  /* 0x0000d900ff007b82 */ /* 0x000e220000000800 */
[----:B------:R-:W4:Y:S07]  /*01b0*/  LDCU UR8, c[0x0][0x3d8] ;  /* 0x00007b00ff0877ac */ /* 0x000f2e0008000800 */
[----:B------:R-:W5:Y:S08]  /*01c0*/  S2UR UR10, SR_CTAID.X ;  /* 0x00000000000a79c3 */ /* 0x000f700000002500 */
[----:B-1----:R-:W5:Y:S08]  /*01d0*/  LDC R5, c[0x0][0x360] ;  /* 0x0000d800ff057b82 */ /* 0x002f700000000800 */
[----:B------:R-:W1:Y:S01]  /*01e0*/  S2UR UR11, SR_CTAID.Z ;  /* 0x00000000000b79c3 */ /* 0x000e620000002700 */
[----:B0-----:R-:W-:-:S05]  /*01f0*/  IMAD R0, R0, UR9, R9 ;  /* 0x0000000900007c24 */ /* 0x001fca000f8e0209 */
[----:B--2---:R-:W-:Y:S02]  /*0200*/  ISETP.GE.AND P0, PT, R0, UR6, PT ;  /* 0x0000000600007c0c */ /* 0x004fe4000bf06270 */
[----:B------:R-:W1:Y:S01]  /*0210*/  LDC R3, c[0x0][0x368] ;  /* 0x0000da00ff037b82 */ /* 0x000e620000000800 */
[----:B-----5:R-:W-:-:S05]  /*0220*/  IMAD R5, R5, UR10, R6 ;  /* 0x0000000a05057c24 */ /* 0x020fca000f8e0206 */
[----:B---3--:R-:W-:Y:S01]  /*0230*/  ISETP.GE.OR P0, PT, R5, UR7, P0 ;  /* 0x0000000705007c0c */ /* 0x008fe20008706670 */
[----:B-1----:R-:W-:-:S05]  /*0240*/  IMAD R4, R3, UR11, R8 ;  /* 0x0000000b03047c24 */ /* 0x002fca000f8e0208 */
[----:B----4-:R-:W-:-:S13]  /*0250*/  ISETP.GE.OR P0, PT, R4, UR8, P0 ;  /* 0x0000000804007c0c */ /* 0x010fda0008706670 */
[----:B------:R-:W-:Y:S05]  /*0260*/  @P0 EXIT ;  /* 0x000000000000094d */ /* 0x000fea0003800000 */
[----:B------:R-:W0:Y:S01]  /*0270*/  LDC.64 R2, c[0x0][0x390] ;  /* 0x0000e400ff027b82 */ /* 0x000e220000000a00 */
[----:B------:R-:W-:Y:S01]  /*0280*/  IMAD R5, R0, UR7, R5 ;  /* 0x0000000700057c24 */ /* 0x000fe2000f8e0205 */
[----:B------:R-:W1:Y:S03]  /*0290*/  LDCU.128 UR12, c[0x0][0x3b0] ;  /* 0x00007600ff0c77ac */ /* 0x000e660008000c00 */
[----:B------:R-:W-:-:S03]  /*02a0*/  IMAD R0, R5, UR8, R4 ;  /* 0x0000000805007c24 */ /* 0x000fc6000f8e0204 */
[----:B------:R-:W2:Y:S01]  /*02b0*/  LDC.64 R6, c[0x0][0x398] ;  /* 0x0000e600ff067b82 */ /* 0x000ea20000000a00 */
[----:B------:R-:W-:Y:S01]  /*02c0*/  HFMA2 R11, -RZ, RZ, 1.9150390625, -0.0027332305908203125 ;  /* 0x3fa99999ff0b7431 */ /* 0x000fe200000001ff */
[----:B------:R-:W-:Y:S01]  /*02d0*/  MOV R10, 0x9999999a ;  /* 0x9999999a000a7802 */ /* 0x000fe20000000f00 */
[----:B------:R-:W3:Y:S05]  /*02e0*/  LDCU.64 UR10, c[0x0][0x3c0] ;  /* 0x00007800ff0a77ac */ /* 0x000eea0008000a00 */
[----:B------:R-:W4:Y:S01]  /*02f0*/  LDC.64 R12, c[0x0][0x3a0] ;  /* 0x0000e800ff0c7b82 */ /* 0x000f220000000a00 */
[----:B0-----:R-:W-:-:S07]  /*0300*/  IMAD.WIDE.U32 R2, R0, 0x8, R2 ;  /* 0x0000000800027825 */ /* 0x001fce00078e0002 */
[----:B------:R-:W0:Y:S01]  /*0310*/  LDC.64 R16, c[0x0][0x3a8] ;  /* 0x0000ea00ff107b82 */ /* 0x000e220000000a00 */
[----:B------:R-:W5:Y:S01]  /*0320*/  LDG.E.64 R4, desc[UR4][R2.64] ;  /* 0x0000000402047981 */ /* 0x000f62000c1e1b00 */
[----:B--2---:R-:W-:Y:S01]  /*0330*/  IMAD.WIDE.U32 R6, R0, 0x8, R6 ;  /* 0x0000000800067825 */ /* 0x004fe200078e0006 */
[----:B-----5:R-:W-:-:S08]  /*0340*/  DADD R4, R4, -0.5 ;  /* 0xbfe0000004047429 */ /* 0x020fd00000000000 */
[----:B-1----:R-:W-:-:S07]  /*0350*/  DFMA R4, R4, R10, UR12 ;  /* 0x0000000c04047e2b */ /* 0x002fce000800000a */
[----:B------:R1:W-:Y:S04]  /*0360*/  STG.E.64 desc[UR4][R2.64], R4 ;  /* 0x0000000402007986 */ /* 0x0003e8000c101b04 */
[----:B------:R-:W2:Y:S02]  /*0370*/  LDG.E.64 R8, desc[UR4][R6.64] ;  /* 0x0000000406087981 */ /* 0x000ea4000c1e1b00 */
[----:B--2---:R-:W-:-:S08]  /*0380*/  DADD R8, R8, -0.5 ;  /* 0xbfe0000008087429 */ /* 0x004fd00000000000 */
[----:B------:R-:W-:Y:S01]  /*0390*/  DFMA R8, R8, R10, UR14 ;  /* 0x0000000e08087e2b */ /* 0x000fe2000800000a */
[----:B----4-:R-:W-:-:S06]  /*03a0*/  IMAD.WIDE.U32 R10, R0, 0x8, R12 ;  /* 0x00000008000a7825 */ /* 0x010fcc00078e000c */
[----:B------:R-:W-:Y:S04]  /*03b0*/  STG.E.64 desc[UR4][R6.64], R8 ;  /* 0x0000000806007986 */ /* 0x000fe8000c101b04 */
[----:B------:R-:W2:Y:S01]  /*03c0*/  LDG.E.64 R12, desc[UR4][R10.64] ;  /* 0x000000040a0c7981 */ /* 0x000ea2000c1e1b00 */
[----:B------:R-:W-:Y:S01]  /*03d0*/  DADD R14, -R4, 1 ;  /* 0x3ff00000040e7429 */ /* 0x000fe20000000100 */
[----:B-1----:R-:W-:Y:S01]  /*03e0*/  HFMA2 R3, -RZ, RZ, 1.828125, 806.5 ;  /* 0x3f50624dff037431 */ /* 0x002fe200000001ff */
[----:B------:R-:W-:-:S06]  /*03f0*/  MOV R2, 0xd2f1a9fc ;  /* 0xd2f1a9fc00027802 */ /* 0x000fcc0000000f00 */
[----:B------:R-:W-:Y:S02]  /*0400*/  DADD R14, -R8, R14 ;  /* 0x00000000080e7229 */ /* 0x000fe4000000010e */
[----:B--2---:R-:W-:-:S08]  /*0410*/  DADD R12, R12, -0.5 ;  /* 0xbfe000000c0c7429 */ /* 0x004fd00000000000 */
[----:B---3--:R-:W-:Y:S01]  /*0420*/  DFMA R12, R12, R2, UR10 ;  /* 0x0000000a0c0c7e2b */ /* 0x008fe20008000002 */
[----:B0-----:R-:W-:-:S06]  /*0430*/  IMAD.WIDE.U32 R2, R0, 0x8, R16 ;  /* 0x0000000800027825 */ /* 0x001fcc00078e0010 */
[----:B------:R-:W-:Y:S01]  /*0440*/  STG.E.64 desc[UR4][R10.64], R12 ;  /* 0x0000000c0a007986 */ /* 0x000fe2000c101b04 */
[----:B------:R-:W-:-:S07]  /*0450*/  DADD R14, -R12, R14 ;  /* 0x000000000c0e7229 */ /* 0x000fce000000010e */
[----:B------:R-:W-:Y:S01]  /*0460*/  STG.E.64 desc[UR4][R2.64], R14 ;  /* 0x0000000e02007986 */ /* 0x000fe2000c101b04 */
[----:B------:R-:W-:Y:S05]  /*0470*/  EXIT ;  /* 0x000000000000794d */ /* 0x000fea0003800000 */
.L_x_58:
        /* <DEDUP_REMOVED lines=16> */
.L_x_66:


//--------------------- .text._Z17initialize_deviceILi4ELi4ELi4EEvPdS0_S0_S0_dddiiiii --------------------------
	.section	.text._Z17initialize_deviceILi4ELi4ELi4EEvPdS0_S0_S0_dddiiiii,"ax",@progbits
	.align	128
        .global         _Z17initialize_deviceILi4ELi4ELi4EEvPdS0_S0_S0_dddiiiii
        .type           _Z17initialize_deviceILi4ELi4ELi4EEvPdS0_S0_S0_dddiiiii,@function
        .size           _Z17initialize_deviceILi4ELi4ELi4EEvPdS0_S0_S0_dddiiiii,(.L_x_67 - _Z17initialize_deviceILi4ELi4ELi4EEvPdS0_S0_S0_dddiiiii)
        .other          _Z17initialize_deviceILi4ELi4ELi4EEvPdS0_S0_S0_dddiiiii,@"STO_CUDA_ENTRY STV_DEFAULT"
_Z17initialize_deviceILi4ELi4ELi4EEvPdS0_S0_S0_dddiiiii:
.text._Z17initialize_deviceILi4ELi4ELi4EEvPdS0_S0_S0_dddiiiii:
[----:B------:R-:W-:Y:S01]  /*0000*/  LDC R1, c[0x0][0x37c] ;  /* 0x0000df00ff017b82 */ /* 0x000fe20000000800 */
[----:B------:R-:W0:Y:S07]  /*0010*/  S2R R3, SR_TID.Y ;  /* 0x0000000000037919 */ /* 0x000e2e0000002200 */
[----:B------:R-:W0:Y:S01]  /*0020*/  S2UR UR4, SR_CTAID.Y ;  /* 0x00000000000479c3 */ /* 0x000e220000002600 */
[----:B------:R-:W1:Y:S01]  /*0030*/  LDCU UR7, c[0x0][0x3c0] ;  /* 0x00007800ff0777ac */ /* 0x000e620008000800 */
[----:B------:R-:W2:Y:S01]  /*0040*/  S2R R2, SR_TID.X ;  /* 0x0000000000027919 */ /* 0x000ea20000002100 */
[----:B------:R-:W3:Y:S01]  /*0050*/  LDCU UR8, c[0x0][0x3bc] ;  /* 0x00007780ff0877ac */ /* 0x000ee20008000800 */
[----:B------:R-:W4:Y:S04]  /*0060*/  S2R R7, SR_TID.Z ;  /* 0x0000000000077919 */ /* 0x000f280000002300 */
[----:B------:R-:W0:Y:S01]  /*0070*/  LDC R0, c[0x0][0x364] ;  /* 0x0000d900ff007b82 */ /* 0x000e220000000800 */
[----:B------:R-:W5:Y:S07]  /*0080*/  LDCU UR9, c[0x0][0x3c8] ;  /* 0x00007900ff0977ac */ /* 0x000f6e0008000800 */
[----:B------:R-:W2:Y:S08]  /*0090*/  S2UR UR5, SR_CTAID.X ;  /* 0x00000000000579c3 */ /* 0x000eb00000002500 */
[----:B------:R-:W2:Y:S08]  /*00a0*/  LDC R5, c[0x0][0x360] ;  /* 0x0000d800ff057b82 */ /* 0x000eb00000000800 */
[----:B------:R-:W4:Y:S01]  /*00b0*/  S2UR UR6, SR_CTAID.Z ;  /* 0x00000000000679c3 */ /* 0x000f220000002700 */
[----:B0-----:R-:W-:-:S05]  /*00c0*/  IMAD R0, R0, UR4, R3 ;  /* 0x0000000400007c24 */ /* 0x001fca000f8e0203 */
[----:B-1----:R-:W-:Y:S02]  /*00d0*/  ISETP.GE.AND P0, PT, R0, UR7, PT ;  /* 0x0000000700007c0c */ /* 0x002fe4000bf06270 */
[----:B------:R-:W4:Y:S01]  /*00e0*/  LDC R4, c[0x0][0x368] ;  /* 0x0000da00ff047b82 */ /* 0x000f220000000800 */
[----:B--2---:R-:W-:-:S05]  /*00f0*/  IMAD R5, R5, UR5, R2 ;  /* 0x0000000505057c24 */ /* 0x004fca000f8e0202 */
[----:B---3--:R-:W-:Y:S01]  /*0100*/  ISETP.GE.OR P0, PT, R5, UR8, P0 ;  /* 0x0000000805007c0c */ /* 0x008fe20008706670 */
[----:B----4-:R-:W-:-:S05]  /*0110*/  IMAD R4, R4, UR6, R7 ;  /* 0x0000000604047c24 */ /* 0x010fca000f8e0207 */
[----:B-----5:R-:W-:-:S13]  /*0120*/  ISETP.GE.OR P0, PT, R4, UR9, P0 ;  /* 0x0000000904007c0c */ /* 0x020fda0008706670 */
[----:B------:R-:W-:Y:S05]  /*0130*/  @P0 EXIT ;  /* 0x000000000000094d */ /* 0x000fea0003800000 */
[----:B------:R-:W0:Y:S01]  /*0140*/  LDC.64 R2, c[0x0][0x380] ;  /* 0x0000e000ff027b82 */ /* 0x000e220000000a00 */
[----:B------:R-:W1:Y:S01]  /*0150*/  LDCU.64 UR4, c[0x0][0x358] ;  /* 0x00006b00ff0477ac */ /* 0x000e620008000a00 */
[----:B------:R-:W-:Y:S01]  /*0160*/  IMAD R5, R0, UR8, R5 ;  /* 0x0000000800057c24 */ /* 0x000fe2000f8e0205 */
[----:B------:R-:W2:Y:S03]  /*0170*/  LDCU.128 UR12, c[0x0][0x3a0] ;  /* 0x00007400ff0c77ac */ /* 0x000ea60008000c00 */
[----:B------:R-:W-:Y:S02]  /*0180*/  IMAD R0, R5, UR9, R4 ;  /* 0x0000000905007c24 */ /* 0x000fe4000f8e0204 */
[----:B------:R-:W3:Y:S01]  /*0190*/  LDC.64 R6, c[0x0][0x388] ;  /* 0x0000e200ff067b82 */ /* 0x000ee20000000a00 */
[----:B------:R-:W-:Y:S01]  /*01a0*/  HFMA2 R11, -RZ, RZ, 1.9150390625, -0.0027332305908203125 ;  /* 0x3fa99999ff0b7431 */ /* 0x000fe200000001ff */
[----:B------:R-:W-:Y:S01]  /*01b0*/  MOV R10, 0x9999999a ;  /* 0x9999999a000a7802 */ /* 0x000fe20000000f00 */
[----:B------:R-:W4:Y:S05]  /*01c0*/  LDCU.64 UR6, c[0x0][0x3b0] ;  /* 0x00007600ff0677ac */ /* 0x000f2a0008000a00 */
[----:B------:R-:W5:Y:S01]  /*01d0*/  LDC.64 R12, c[0x0][0x390] ;  /* 0x0000e400ff0c7b82 */ /* 0x000f620000000a00 */
[----:B0-----:R-:W-:-:S07]  /*01e0*/  IMAD.WIDE.U32 R2, R0, 0x8, R2 ;  /* 0x0000000800027825 */ /* 0x001fce00078e0002 */
[----:B------:R-:W0:Y:S01]  /*01f0*/  LDC.64 R16, c[0x0][0x398] ;  /* 0x0000e600ff107b82 */ /* 0x000e220000000a00 */
[----:B-1----:R-:W2:Y:S01]  /*0200*/  LDG.E.64 R4, desc[UR4][R2.64] ;  /* 0x0000000402047981 */ /* 0x002ea2000c1e1b00 */
[----:B---3--:R-:W-:Y:S01]  /*0210*/  IMAD.WIDE.U32 R6, R0, 0x8, R6 ;  /* 0x0000000800067825 */ /* 0x008fe200078e0006 */
[----:B--2---:R-:W-:-:S08]  /*0220*/  DADD R4, R4, -0.5 ;  /* 0xbfe0000004047429 */ /* 0x004fd00000000000 */
[----:B------:R-:W-:-:S07]  /*0230*/  DFMA R4, R4, R10, UR12 ;  /* 0x0000000c04047e2b */ /* 0x000fce000800000a */
[----:B------:R1:W-:Y:S04]  /*0240*/  STG.E.64 desc[UR4][R2.64], R4 ;  /* 0x0000000402007986 */ /* 0x0003e8000c101b04 */
[----:B------:R-:W2:Y:S02]  /*0250*/  LDG.E.64 R8, desc[UR4][R6.64] ;  /* 0x0000000406087981 */ /* 0x000ea4000c1e1b00 */
[----:B--2---:R-:W-:-:S08]  /*0260*/  DADD R8, R8, -0.5 ;  /* 0xbfe0000008087429 */ /* 0x004fd00000000000 */
[----:B------:R-:W-:Y:S01]  /*0270*/  DFMA R8, R8, R10, UR14 ;  /* 0x0000000e08087e2b */ /* 0x000fe2000800000a */
[----:B-----5:R-:W-:-:S06]  /*0280*/  IMAD.WIDE.U32 R10, R0, 0x8, R12 ;  /* 0x00000008000a7825 */ /* 0x020fcc00078e000c */
[----:B------:R-:W-:Y:S04]  /*0290*/  STG.E.64 desc[UR4][R6.64], R8 ;  /* 0x0000000806007986 */ /* 0x000fe8000c101b04 */
[----:B------:R-:W2:Y:S01]  /*02a0*/  LDG.E.64 R12, desc[UR4][R10.64] ;  /* 0x000000040a0c7981 */ /* 0x000ea2000c1e1b00 */
[----:B------:R-:W-:Y:S01]  /*02b0*/  DADD R14, -R4, 1 ;  /* 0x3ff00000040e7429 */ /* 0x000fe20000000100 */
[----:B-1----:R-:W-:Y:S01]  /*02c0*/  HFMA2 R3, -RZ, RZ, 1.828125, 806.5 ;  /* 0x3f50624dff037431 */ /* 0x002fe200000001ff */
[----:B------:R-:W-:-:S06]  /*02d0*/  MOV R2, 0xd2f1a9fc ;  /* 0xd2f1a9fc00027802 */ /* 0x000fcc0000000f00 */
[----:B------:R-:W-:Y:S02]  /*02e0*/  DADD R14, -R8, R14 ;  /* 0x00000000080e7229 */ /* 0x000fe4000000010e */
[----:B--2---:R-:W-:-:S08]  /*02f0*/  DADD R12, R12, -0.5 ;  /* 0xbfe000000c0c7429 */ /* 0x004fd00000000000 */
[----:B----4-:R-:W-:Y:S01]  /*0300*/  DFMA R12, R12, R2, UR6 ;  /* 0x000000060c0c7e2b */ /* 0x010fe20008000002 */
[----:B0-----:R-:W-:-:S06]  /*0310*/  IMAD.WIDE.U32 R2, R0, 0x8, R16 ;  /* 0x0000000800027825 */ /* 0x001fcc00078e0010 */
[----:B------:R-:W-:Y:S01]  /*0320*/  STG.E.64 desc[UR4][R10.64], R12 ;  /* 0x0000000c0a007986 */ /* 0x000fe2000c101b04 */
[----:B------:R-:W-:-:S07]  /*0330*/  DADD R14, -R12, R14 ;  /* 0x000000000c0e7229 */ /* 0x000fce000000010e */
[----:B------:R-:W-:Y:S01]  /*0340*/  STG.E.64 desc[UR4][R2.64], R14 ;  /* 0x0000000e02007986 */ /* 0x000fe2000c101b04 */
[----:B------:R-:W-:Y:S05]  /*0350*/  EXIT ;  /* 0x000000000000794d */ /* 0x000fea0003800000 */
.L_x_59:
        /* <DEDUP_REMOVED lines=10> */
.L_x_67:


//--------------------- .nv.shared.reserved.0     --------------------------
	.section	.nv.shared.reserved.0,"aw",@nobits
	.weak		__nv_reservedSMEM_offset_0_alias
	.size		__nv_reservedSMEM_offset_0_alias, 0, 64
	.other		__nv_reservedSMEM_offset_0_alias,@"STO_CUDA_RESERVED_SHARED STV_DEFAULT"
__nv_reservedSMEM_offset_0_alias:
	.zero		0
	.zero		64


//--------------------- .nv.shared._Z18wakeup_next_kernelILi4ELi4ELi4EEvPiS0_Pdiii --------------------------
	.section	.nv.shared._Z18wakeup_next_kernelILi4ELi4ELi4EEvPiS0_Pdiii,"aw",@nobits
	.sectionflags	@""
	.align	4
.nv.shared._Z18wakeup_next_kernelILi4ELi4ELi4EEvPiS0_Pdiii:
	.zero		1032


//--------------------- .nv.shared._Z17update_DBA_kernelILi4ELi4ELi4EEvPiPdS1_S1_S1_S1_S1_S1_S1_S1_S1_S1_S0_iiiib --------------------------
	.section	.nv.shared._Z17update_DBA_kernelILi4ELi4ELi4EEvPiPdS1_S1_S1_S1_S1_S1_S1_S1_S1_S1_S0_iiiib,"aw",@nobits
	.sectionflags	@""
	.align	4
.nv.shared._Z17update_DBA_kernelILi4ELi4ELi4EEvPiPdS1_S1_S1_S1_S1_S1_S1_S1_S1_S1_S0_iiiib:
	.zero		1028


//--------------------- .nv.shared._Z13mu_DBA_kernelILi4ELi4ELi4EEvPiPdS1_S1_S1_S1_S1_S1_S1_iiii --------------------------
	.section	.nv.shared._Z13mu_DBA_kernelILi4ELi4ELi4EEvPiPdS1_S1_S1_S1_S1_S1_S1_iiii,"aw",@nobits
	.sectionflags	@""
	.align	4
.nv.shared._Z13mu_DBA_kernelILi4ELi4ELi4EEvPiPdS1_S1_S1_S1_S1_S1_S1_iiii:
	.zero		1028


//--------------------- .nv.constant0._Z22wakeup_neighbor_kernelILi4ELi4ELi4EEvPiS0_ --------------------------
	.section	.nv.constant0._Z22wakeup_neighbor_kernelILi4ELi4ELi4EEvPiS0_,"a",@progbits
	.sectionflags	@""
	.align	4
.nv.constant0._Z22wakeup_neighbor_kernelILi4ELi4ELi4EEvPiS0_:
	.zero		912


//--------------------- .nv.constant0._Z18wakeup_next_kernelILi4ELi4ELi4EEvPiS0_Pdiii --------------------------
	.section	.nv.constant0._Z18wakeup_next_kernelILi4ELi4ELi4EEvPiS0_Pdiii,"a",@progbits
	.sectionflags	@""
	.align	4
.nv.constant0._Z18wakeup_next_kernelILi4ELi4ELi4EEvPiS0_Pdiii:
	.zero		932


//--------------------- .nv.constant0._Z17update_DBA_kernelILi4ELi4ELi4EEvPiPdS1_S1_S1_S1_S1_S1_S1_S1_S1_S1_S0_iiiib --------------------------
	.section	.nv.constant0._Z17update_DBA_kernelILi4ELi4ELi4EEvPiPdS1_S1_S1_S1_S1_S1_S1_S1_S1_S1_S0_iiiib,"a",@progbits
	.sectionflags	@""
	.align	4
.nv.constant0._Z17update_DBA_kernelILi4ELi4ELi4EEvPiPdS1_S1_S1_S1_S1_S1_S1_S1_S1_S1_S0_iiiib:
	.zero		1017


//--------------------- .nv.constant0._Z13update_kernelILi4ELi4ELi4EEvPdS0_S0_S0_S0_S0_S0_S0_S0_S0_S0_iiiib --------------------------
	.section	.nv.constant0._Z13update_kernelILi4ELi4ELi4EEvPdS0_S0_S0_S0_S0_S0_S0_S0_S0_S0_iiiib,"a",@progbits
	.sectionflags	@""
	.align	4
.nv.constant0._Z13update_kernelILi4ELi4ELi4EEvPdS0_S0_S0_S0_S0_S0_S0_S0_S0_S0_iiiib:
	.zero		1001


//--------------------- .nv.constant0._Z13mu_DBA_kernelILi4ELi4ELi4EEvPiPdS1_S1_S1_S1_S1_S1_S1_iiii --------------------------
	.section	.nv.constant0._Z13mu_DBA_kernelILi4ELi4ELi4EEvPiPdS1_S1_S1_S1_S1_S1_S1_iiii,"a",@progbits
	.sectionflags	@""
	.align	4
.nv.constant0._Z13mu_DBA_kernelILi4ELi4ELi4EEvPiPdS1_S1_S1_S1_S1_S1_S1_iiii:
	.zero		984


//--------------------- .nv.constant0._Z9mu_kernelILi4ELi4ELi4EEvPdS0_S0_S0_S0_S0_S0_iiii --------------------------
	.section	.nv.constant0._Z9mu_kernelILi4ELi4ELi4EEvPdS0_S0_S0_S0_S0_S0_iiii,"a",@progbits
	.sectionflags	@""
	.align	4
.nv.constant0._Z9mu_kernelILi4ELi4ELi4EEvPdS0_S0_S0_S0_S0_S0_iiii:
	.zero		968


//--------------------- .nv.constant0._Z21initialize_DBA_deviceILi4ELi4ELi4EEvPiS0_PdS1_S1_S1_dddiiiii --------------------------
	.section	.nv.constant0._Z21initialize_DBA_deviceILi4ELi4ELi4EEvPiS0_PdS1_S1_S1_dddiiiii,"a",@progbits
	.sectionflags	@""
	.align	4
.nv.constant0._Z21initialize_DBA_deviceILi4ELi4ELi4EEvPiS0_PdS1_S1_S1_dddiiiii:
	.zero		988


//--------------------- .nv.constant0._Z17initialize_deviceILi4ELi4ELi4EEvPdS0_S0_S0_dddiiiii --------------------------
	.section	.nv.constant0._Z17initialize_deviceILi4ELi4ELi4EEvPdS0_S0_S0_dddiiiii,"a",@progbits
	.sectionflags	@""
	.align	4
.nv.constant0._Z17initialize_deviceILi4ELi4ELi4EEvPdS0_S0_S0_dddiiiii:
	.zero		972


//--------------------- SYMBOLS --------------------------

	.type		.nv.reservedSmem.offset0,@object
	.size		.nv.reservedSmem.offset0,0x4
	.type		.nv.reservedSmem.cap,@object
	.size		.nv.reservedSmem.cap,0x4
